//
// Generated by NVIDIA NVVM Compiler
//
// Compiler Build ID: CL-36424714
// Cuda compilation tools, release 13.0, V13.0.88
// Based on NVVM 20.0.0
//

.version 9.0
.target sm_100
.address_size 64

	// .globl	_Z20BlockPrefixSumKernelILi1024ELi1ELN3cub18CUB_300001_SM_100018BlockScanAlgorithmE0EEvPKiPi
// _ZZ20BlockPrefixSumKernelILi1024ELi1ELN3cub18CUB_300001_SM_100018BlockScanAlgorithmE0EEvPKiPiE12temp_storage has been demoted
// _ZZ20BlockPrefixSumKernelILi512ELi2ELN3cub18CUB_300001_SM_100018BlockScanAlgorithmE0EEvPKiPiE12temp_storage has been demoted
// _ZZ20BlockPrefixSumKernelILi256ELi4ELN3cub18CUB_300001_SM_100018BlockScanAlgorithmE0EEvPKiPiE12temp_storage has been demoted
// _ZZ20BlockPrefixSumKernelILi128ELi8ELN3cub18CUB_300001_SM_100018BlockScanAlgorithmE0EEvPKiPiE12temp_storage has been demoted
// _ZZ20BlockPrefixSumKernelILi64ELi16ELN3cub18CUB_300001_SM_100018BlockScanAlgorithmE0EEvPKiPiE12temp_storage has been demoted
// _ZZ20BlockPrefixSumKernelILi32ELi32ELN3cub18CUB_300001_SM_100018BlockScanAlgorithmE0EEvPKiPiE12temp_storage has been demoted
// _ZZ20BlockPrefixSumKernelILi1024ELi1ELN3cub18CUB_300001_SM_100018BlockScanAlgorithmE1EEvPKiPiE12temp_storage has been demoted
// _ZZ20BlockPrefixSumKernelILi512ELi2ELN3cub18CUB_300001_SM_100018BlockScanAlgorithmE1EEvPKiPiE12temp_storage has been demoted
// _ZZ20BlockPrefixSumKernelILi256ELi4ELN3cub18CUB_300001_SM_100018BlockScanAlgorithmE1EEvPKiPiE12temp_storage has been demoted
// _ZZ20BlockPrefixSumKernelILi128ELi8ELN3cub18CUB_300001_SM_100018BlockScanAlgorithmE1EEvPKiPiE12temp_storage has been demoted
// _ZZ20BlockPrefixSumKernelILi64ELi16ELN3cub18CUB_300001_SM_100018BlockScanAlgorithmE1EEvPKiPiE12temp_storage has been demoted
// _ZZ20BlockPrefixSumKernelILi32ELi32ELN3cub18CUB_300001_SM_100018BlockScanAlgorithmE1EEvPKiPiE12temp_storage has been demoted
// _ZZ20BlockPrefixSumKernelILi1024ELi1ELN3cub18CUB_300001_SM_100018BlockScanAlgorithmE2EEvPKiPiE12temp_storage has been demoted
// _ZZ20BlockPrefixSumKernelILi512ELi2ELN3cub18CUB_300001_SM_100018BlockScanAlgorithmE2EEvPKiPiE12temp_storage has been demoted
// _ZZ20BlockPrefixSumKernelILi256ELi4ELN3cub18CUB_300001_SM_100018BlockScanAlgorithmE2EEvPKiPiE12temp_storage has been demoted
// _ZZ20BlockPrefixSumKernelILi128ELi8ELN3cub18CUB_300001_SM_100018BlockScanAlgorithmE2EEvPKiPiE12temp_storage has been demoted
// _ZZ20BlockPrefixSumKernelILi64ELi16ELN3cub18CUB_300001_SM_100018BlockScanAlgorithmE2EEvPKiPiE12temp_storage has been demoted
// _ZZ20BlockPrefixSumKernelILi32ELi32ELN3cub18CUB_300001_SM_100018BlockScanAlgorithmE2EEvPKiPiE12temp_storage has been demoted
.global .align 1 .b8 _ZN34_INTERNAL_be132935_4_k_cu_d1f289384cuda3std3__45__cpo5beginE[1];
.global .align 1 .b8 _ZN34_INTERNAL_be132935_4_k_cu_d1f289384cuda3std3__45__cpo3endE[1];
.global .align 1 .b8 _ZN34_INTERNAL_be132935_4_k_cu_d1f289384cuda3std3__45__cpo6cbeginE[1];
.global .align 1 .b8 _ZN34_INTERNAL_be132935_4_k_cu_d1f289384cuda3std3__45__cpo4cendE[1];
.global .align 1 .b8 _ZN34_INTERNAL_be132935_4_k_cu_d1f289384cuda3std3__45__cpo6rbeginE[1];
.global .align 1 .b8 _ZN34_INTERNAL_be132935_4_k_cu_d1f289384cuda3std3__45__cpo4rendE[1];
.global .align 1 .b8 _ZN34_INTERNAL_be132935_4_k_cu_d1f289384cuda3std3__45__cpo7crbeginE[1];
.global .align 1 .b8 _ZN34_INTERNAL_be132935_4_k_cu_d1f289384cuda3std3__45__cpo5crendE[1];
.global .align 1 .b8 _ZN34_INTERNAL_be132935_4_k_cu_d1f289384cuda3std3__436_GLOBAL__N__be132935_4_k_cu_d1f289386ignoreE[1];
.global .align 1 .b8 _ZN34_INTERNAL_be132935_4_k_cu_d1f289384cuda3std3__419piecewise_constructE[1];
.global .align 1 .b8 _ZN34_INTERNAL_be132935_4_k_cu_d1f289384cuda3std3__48in_placeE[1];
.global .align 1 .b8 _ZN34_INTERNAL_be132935_4_k_cu_d1f289384cuda3std3__420unreachable_sentinelE[1];
.global .align 1 .b8 _ZN34_INTERNAL_be132935_4_k_cu_d1f289384cuda3std6ranges3__45__cpo4swapE[1];
.global .align 1 .b8 _ZN34_INTERNAL_be132935_4_k_cu_d1f289384cuda3std6ranges3__45__cpo9iter_moveE[1];
.global .align 1 .b8 _ZN34_INTERNAL_be132935_4_k_cu_d1f289384cuda3std6ranges3__45__cpo5beginE[1];
.global .align 1 .b8 _ZN34_INTERNAL_be132935_4_k_cu_d1f289384cuda3std6ranges3__45__cpo3endE[1];
.global .align 1 .b8 _ZN34_INTERNAL_be132935_4_k_cu_d1f289384cuda3std6ranges3__45__cpo6cbeginE[1];
.global .align 1 .b8 _ZN34_INTERNAL_be132935_4_k_cu_d1f289384cuda3std6ranges3__45__cpo4cendE[1];
.global .align 1 .b8 _ZN34_INTERNAL_be132935_4_k_cu_d1f289384cuda3std6ranges3__45__cpo7advanceE[1];
.global .align 1 .b8 _ZN34_INTERNAL_be132935_4_k_cu_d1f289384cuda3std6ranges3__45__cpo9iter_swapE[1];
.global .align 1 .b8 _ZN34_INTERNAL_be132935_4_k_cu_d1f289384cuda3std6ranges3__45__cpo4nextE[1];
.global .align 1 .b8 _ZN34_INTERNAL_be132935_4_k_cu_d1f289384cuda3std6ranges3__45__cpo4prevE[1];
.global .align 1 .b8 _ZN34_INTERNAL_be132935_4_k_cu_d1f289384cuda3std6ranges3__45__cpo4dataE[1];
.global .align 1 .b8 _ZN34_INTERNAL_be132935_4_k_cu_d1f289384cuda3std6ranges3__45__cpo5cdataE[1];
.global .align 1 .b8 _ZN34_INTERNAL_be132935_4_k_cu_d1f289384cuda3std6ranges3__45__cpo4sizeE[1];
.global .align 1 .b8 _ZN34_INTERNAL_be132935_4_k_cu_d1f289384cuda3std6ranges3__45__cpo5ssizeE[1];
.global .align 1 .b8 _ZN34_INTERNAL_be132935_4_k_cu_d1f289384cuda3std6ranges3__45__cpo8distanceE[1];
.global .align 1 .b8 _ZN34_INTERNAL_be132935_4_k_cu_d1f289386thrust24THRUST_300001_SM_1000_NS6system6detail10sequential3seqE[1];

.visible .entry _Z20BlockPrefixSumKernelILi1024ELi1ELN3cub18CUB_300001_SM_100018BlockScanAlgorithmE0EEvPKiPi(
	.param .u64 .ptr .align 1 _Z20BlockPrefixSumKernelILi1024ELi1ELN3cub18CUB_300001_SM_100018BlockScanAlgorithmE0EEvPKiPi_param_0,
	.param .u64 .ptr .align 1 _Z20BlockPrefixSumKernelILi1024ELi1ELN3cub18CUB_300001_SM_100018BlockScanAlgorithmE0EEvPKiPi_param_1
)
{
	.reg .pred 	%p<5>;
	.reg .b32 	%r<182>;
	.reg .b64 	%rd<10>;
	// demoted variable
	.shared .align 16 .b8 _ZZ20BlockPrefixSumKernelILi1024ELi1ELN3cub18CUB_300001_SM_100018BlockScanAlgorithmE0EEvPKiPiE12temp_storage[4256];
	ld.param.u64 	%rd3, [_Z20BlockPrefixSumKernelILi1024ELi1ELN3cub18CUB_300001_SM_100018BlockScanAlgorithmE0EEvPKiPi_param_0];
	cvta.to.global.u64 	%rd4, %rd3;
	mov.u32 	%r5, %tid.x;
	and.b32  	%r6, %r5, 992;
	mul.wide.u32 	%rd5, %r5, 4;
	add.s64 	%rd6, %rd4, %rd5;
	ld.global.u32 	%r7, [%rd6];
	// begin inline asm
	mov.u32 %r4, %laneid;
	// end inline asm
	add.s32 	%r8, %r4, %r6;
	shl.b32 	%r9, %r8, 2;
	mov.u32 	%r10, _ZZ20BlockPrefixSumKernelILi1024ELi1ELN3cub18CUB_300001_SM_100018BlockScanAlgorithmE0EEvPKiPiE12temp_storage;
	add.s32 	%r1, %r10, %r9;
	st.shared.u32 	[%r1], %r7;
	bar.warp.sync 	-1;
	ld.shared.u32 	%r11, [%r1];
	bar.sync 	0;
	shr.u32 	%r12, %r5, 5;
	add.s32 	%r13, %r12, %r5;
	shl.b32 	%r14, %r13, 2;
	add.s32 	%r15, %r10, %r14;
	st.shared.u32 	[%r15+16], %r11;
	bar.sync 	0;
	setp.gt.u32 	%p1, %r5, 31;
	@%p1 bra 	$L__BB0_3;
	mov.u32 	%r46, %tid.x;
	mov.u32 	%r47, _ZZ20BlockPrefixSumKernelILi1024ELi1ELN3cub18CUB_300001_SM_100018BlockScanAlgorithmE0EEvPKiPiE12temp_storage;
	mad.lo.s32 	%r48, %r46, 132, %r47;
	ld.shared.u32 	%r49, [%r48+16];
	ld.shared.u32 	%r50, [%r48+20];
	ld.shared.u32 	%r51, [%r48+24];
	ld.shared.u32 	%r52, [%r48+28];
	ld.shared.u32 	%r53, [%r48+32];
	ld.shared.u32 	%r54, [%r48+36];
	ld.shared.u32 	%r55, [%r48+40];
	ld.shared.u32 	%r56, [%r48+44];
	ld.shared.u32 	%r57, [%r48+48];
	ld.shared.u32 	%r58, [%r48+52];
	ld.shared.u32 	%r59, [%r48+56];
	ld.shared.u32 	%r60, [%r48+60];
	ld.shared.u32 	%r61, [%r48+64];
	ld.shared.u32 	%r62, [%r48+68];
	ld.shared.u32 	%r63, [%r48+72];
	ld.shared.u32 	%r64, [%r48+76];
	ld.shared.u32 	%r65, [%r48+80];
	ld.shared.u32 	%r66, [%r48+84];
	ld.shared.u32 	%r67, [%r48+88];
	ld.shared.u32 	%r68, [%r48+92];
	ld.shared.u32 	%r69, [%r48+96];
	ld.shared.u32 	%r70, [%r48+100];
	ld.shared.u32 	%r71, [%r48+104];
	ld.shared.u32 	%r72, [%r48+108];
	ld.shared.u32 	%r73, [%r48+112];
	ld.shared.u32 	%r74, [%r48+116];
	ld.shared.u32 	%r75, [%r48+120];
	ld.shared.u32 	%r76, [%r48+124];
	ld.shared.u32 	%r77, [%r48+128];
	ld.shared.u32 	%r78, [%r48+132];
	ld.shared.u32 	%r79, [%r48+136];
	ld.shared.u32 	%r80, [%r48+140];
	add.s32 	%r81, %r50, %r49;
	add.s32 	%r82, %r81, %r51;
	add.s32 	%r83, %r82, %r52;
	add.s32 	%r84, %r83, %r53;
	add.s32 	%r85, %r84, %r54;
	add.s32 	%r86, %r85, %r55;
	add.s32 	%r87, %r86, %r56;
	add.s32 	%r88, %r87, %r57;
	add.s32 	%r89, %r88, %r58;
	add.s32 	%r90, %r89, %r59;
	add.s32 	%r91, %r90, %r60;
	add.s32 	%r92, %r91, %r61;
	add.s32 	%r93, %r92, %r62;
	add.s32 	%r94, %r93, %r63;
	add.s32 	%r95, %r94, %r64;
	add.s32 	%r96, %r95, %r65;
	add.s32 	%r97, %r96, %r66;
	add.s32 	%r98, %r97, %r67;
	add.s32 	%r99, %r98, %r68;
	add.s32 	%r100, %r99, %r69;
	add.s32 	%r101, %r100, %r70;
	add.s32 	%r102, %r101, %r71;
	add.s32 	%r103, %r102, %r72;
	add.s32 	%r104, %r103, %r73;
	add.s32 	%r105, %r104, %r74;
	add.s32 	%r106, %r105, %r75;
	add.s32 	%r107, %r106, %r76;
	add.s32 	%r108, %r107, %r77;
	add.s32 	%r109, %r108, %r78;
	add.s32 	%r110, %r109, %r79;
	add.s32 	%r20, %r110, %r80;
	mov.b32 	%r18, 1;
	mov.b32 	%r43, 0;
	mov.b32 	%r45, -1;
	// begin inline asm
	{  .reg .s32 r0;  .reg .pred p;  shfl.sync.up.b32 r0|p, %r20, %r18, %r43, %r45;  @p add.s32 r0, r0, %r20;  mov.s32 %r16, r0;}
	// end inline asm
	mov.b32 	%r24, 2;
	// begin inline asm
	{  .reg .s32 r0;  .reg .pred p;  shfl.sync.up.b32 r0|p, %r16, %r24, %r43, %r45;  @p add.s32 r0, r0, %r16;  mov.s32 %r22, r0;}
	// end inline asm
	mov.b32 	%r30, 4;
	// begin inline asm
	{  .reg .s32 r0;  .reg .pred p;  shfl.sync.up.b32 r0|p, %r22, %r30, %r43, %r45;  @p add.s32 r0, r0, %r22;  mov.s32 %r28, r0;}
	// end inline asm
	mov.b32 	%r36, 8;
	// begin inline asm
	{  .reg .s32 r0;  .reg .pred p;  shfl.sync.up.b32 r0|p, %r28, %r36, %r43, %r45;  @p add.s32 r0, r0, %r28;  mov.s32 %r34, r0;}
	// end inline asm
	mov.b32 	%r42, 16;
	// begin inline asm
	{  .reg .s32 r0;  .reg .pred p;  shfl.sync.up.b32 r0|p, %r34, %r42, %r43, %r45;  @p add.s32 r0, r0, %r34;  mov.s32 %r40, r0;}
	// end inline asm
	shfl.sync.idx.b32	%r2|%p2, %r40, 31, 31, -1;
	sub.s32 	%r111, %r40, %r20;
	ld.shared.u32 	%r112, [%r48+16];
	ld.shared.u32 	%r113, [%r48+20];
	ld.shared.u32 	%r114, [%r48+24];
	ld.shared.u32 	%r115, [%r48+28];
	ld.shared.u32 	%r116, [%r48+32];
	ld.shared.u32 	%r117, [%r48+36];
	ld.shared.u32 	%r118, [%r48+40];
	ld.shared.u32 	%r119, [%r48+44];
	ld.shared.u32 	%r120, [%r48+48];
	ld.shared.u32 	%r121, [%r48+52];
	ld.shared.u32 	%r122, [%r48+56];
	ld.shared.u32 	%r123, [%r48+60];
	ld.shared.u32 	%r124, [%r48+64];
	ld.shared.u32 	%r125, [%r48+68];
	ld.shared.u32 	%r126, [%r48+72];
	ld.shared.u32 	%r127, [%r48+76];
	ld.shared.u32 	%r128, [%r48+80];
	ld.shared.u32 	%r129, [%r48+84];
	ld.shared.u32 	%r130, [%r48+88];
	ld.shared.u32 	%r131, [%r48+92];
	ld.shared.u32 	%r132, [%r48+96];
	ld.shared.u32 	%r133, [%r48+100];
	ld.shared.u32 	%r134, [%r48+104];
	ld.shared.u32 	%r135, [%r48+108];
	ld.shared.u32 	%r136, [%r48+112];
	ld.shared.u32 	%r137, [%r48+116];
	ld.shared.u32 	%r138, [%r48+120];
	ld.shared.u32 	%r139, [%r48+124];
	ld.shared.u32 	%r140, [%r48+128];
	ld.shared.u32 	%r141, [%r48+132];
	ld.shared.u32 	%r142, [%r48+136];
	add.s32 	%r143, %r112, %r111;
	add.s32 	%r144, %r113, %r143;
	add.s32 	%r145, %r114, %r144;
	add.s32 	%r146, %r115, %r145;
	add.s32 	%r147, %r116, %r146;
	add.s32 	%r148, %r117, %r147;
	add.s32 	%r149, %r118, %r148;
	add.s32 	%r150, %r119, %r149;
	add.s32 	%r151, %r120, %r150;
	add.s32 	%r152, %r121, %r151;
	add.s32 	%r153, %r122, %r152;
	add.s32 	%r154, %r123, %r153;
	add.s32 	%r155, %r124, %r154;
	add.s32 	%r156, %r125, %r155;
	add.s32 	%r157, %r126, %r156;
	add.s32 	%r158, %r127, %r157;
	add.s32 	%r159, %r128, %r158;
	add.s32 	%r160, %r129, %r159;
	add.s32 	%r161, %r130, %r160;
	add.s32 	%r162, %r131, %r161;
	add.s32 	%r163, %r132, %r162;
	add.s32 	%r164, %r133, %r163;
	add.s32 	%r165, %r134, %r164;
	add.s32 	%r166, %r135, %r165;
	add.s32 	%r167, %r136, %r166;
	add.s32 	%r168, %r137, %r167;
	add.s32 	%r169, %r138, %r168;
	add.s32 	%r170, %r139, %r169;
	add.s32 	%r171, %r140, %r170;
	add.s32 	%r172, %r141, %r171;
	add.s32 	%r173, %r142, %r172;
	st.shared.u32 	[%r48+16], %r111;
	st.shared.u32 	[%r48+20], %r143;
	st.shared.u32 	[%r48+24], %r144;
	st.shared.u32 	[%r48+28], %r145;
	st.shared.u32 	[%r48+32], %r146;
	st.shared.u32 	[%r48+36], %r147;
	st.shared.u32 	[%r48+40], %r148;
	st.shared.u32 	[%r48+44], %r149;
	st.shared.u32 	[%r48+48], %r150;
	st.shared.u32 	[%r48+52], %r151;
	st.shared.u32 	[%r48+56], %r152;
	st.shared.u32 	[%r48+60], %r153;
	st.shared.u32 	[%r48+64], %r154;
	st.shared.u32 	[%r48+68], %r155;
	st.shared.u32 	[%r48+72], %r156;
	st.shared.u32 	[%r48+76], %r157;
	st.shared.u32 	[%r48+80], %r158;
	st.shared.u32 	[%r48+84], %r159;
	st.shared.u32 	[%r48+88], %r160;
	st.shared.u32 	[%r48+92], %r161;
	st.shared.u32 	[%r48+96], %r162;
	st.shared.u32 	[%r48+100], %r163;
	st.shared.u32 	[%r48+104], %r164;
	st.shared.u32 	[%r48+108], %r165;
	st.shared.u32 	[%r48+112], %r166;
	st.shared.u32 	[%r48+116], %r167;
	st.shared.u32 	[%r48+120], %r168;
	st.shared.u32 	[%r48+124], %r169;
	st.shared.u32 	[%r48+128], %r170;
	st.shared.u32 	[%r48+132], %r171;
	st.shared.u32 	[%r48+136], %r172;
	st.shared.u32 	[%r48+140], %r173;
	setp.ne.s32 	%p3, %r46, 0;
	@%p3 bra 	$L__BB0_3;
	st.shared.u32 	[_ZZ20BlockPrefixSumKernelILi1024ELi1ELN3cub18CUB_300001_SM_100018BlockScanAlgorithmE0EEvPKiPiE12temp_storage+4240], %r2;
$L__BB0_3:
	ld.param.u64 	%rd9, [_Z20BlockPrefixSumKernelILi1024ELi1ELN3cub18CUB_300001_SM_100018BlockScanAlgorithmE0EEvPKiPi_param_1];
	mov.u32 	%r174, %tid.x;
	bar.sync 	0;
	shr.u32 	%r175, %r174, 5;
	add.s32 	%r176, %r175, %r174;
	shl.b32 	%r177, %r176, 2;
	mov.u32 	%r178, _ZZ20BlockPrefixSumKernelILi1024ELi1ELN3cub18CUB_300001_SM_100018BlockScanAlgorithmE0EEvPKiPiE12temp_storage;
	add.s32 	%r179, %r178, %r177;
	ld.shared.u32 	%r180, [%r179+16];
	ld.shared.u32 	%r3, [_ZZ20BlockPrefixSumKernelILi1024ELi1ELN3cub18CUB_300001_SM_100018BlockScanAlgorithmE0EEvPKiPiE12temp_storage+4240];
	bar.sync 	0;
	st.shared.u32 	[%r1], %r180;
	bar.warp.sync 	-1;
	ld.shared.u32 	%r181, [%r1];
	cvta.to.global.u64 	%rd1, %rd9;
	mul.wide.u32 	%rd7, %r174, 4;
	add.s64 	%rd8, %rd1, %rd7;
	st.global.u32 	[%rd8], %r181;
	setp.ne.s32 	%p4, %r174, 0;
	@%p4 bra 	$L__BB0_5;
	st.global.u32 	[%rd1+4096], %r3;
$L__BB0_5:
	ret;

}
	// .globl	_Z20BlockPrefixSumKernelILi512ELi2ELN3cub18CUB_300001_SM_100018BlockScanAlgorithmE0EEvPKiPi
.visible .entry _Z20BlockPrefixSumKernelILi512ELi2ELN3cub18CUB_300001_SM_100018BlockScanAlgorithmE0EEvPKiPi(
	.param .u64 .ptr .align 1 _Z20BlockPrefixSumKernelILi512ELi2ELN3cub18CUB_300001_SM_100018BlockScanAlgorithmE0EEvPKiPi_param_0,
	.param .u64 .ptr .align 1 _Z20BlockPrefixSumKernelILi512ELi2ELN3cub18CUB_300001_SM_100018BlockScanAlgorithmE0EEvPKiPi_param_1
)
{
	.reg .pred 	%p<5>;
	.reg .b32 	%r<134>;
	.reg .b64 	%rd<10>;
	// demoted variable
	.shared .align 16 .b8 _ZZ20BlockPrefixSumKernelILi512ELi2ELN3cub18CUB_300001_SM_100018BlockScanAlgorithmE0EEvPKiPiE12temp_storage[4112];
	ld.param.u64 	%rd3, [_Z20BlockPrefixSumKernelILi512ELi2ELN3cub18CUB_300001_SM_100018BlockScanAlgorithmE0EEvPKiPi_param_0];
	mov.u32 	%r7, %tid.x;
	and.b32  	%r8, %r7, 31;
	and.b32  	%r9, %r7, 992;
	shl.b32 	%r10, %r7, 1;
	and.b32  	%r11, %r10, 1984;
	or.b32  	%r12, %r11, %r8;
	cvta.to.global.u64 	%rd4, %rd3;
	mul.wide.u32 	%rd5, %r12, 4;
	add.s64 	%rd6, %rd4, %rd5;
	ld.global.u32 	%r13, [%rd6];
	ld.global.u32 	%r14, [%rd6+128];
	// begin inline asm
	mov.u32 %r6, %laneid;
	// end inline asm
	add.s32 	%r15, %r6, %r11;
	shl.b32 	%r16, %r15, 2;
	mov.u32 	%r17, _ZZ20BlockPrefixSumKernelILi512ELi2ELN3cub18CUB_300001_SM_100018BlockScanAlgorithmE0EEvPKiPiE12temp_storage;
	add.s32 	%r1, %r17, %r16;
	st.shared.u32 	[%r1], %r13;
	st.shared.u32 	[%r1+128], %r14;
	bar.warp.sync 	-1;
	add.s32 	%r18, %r6, %r9;
	shl.b32 	%r19, %r18, 3;
	add.s32 	%r2, %r17, %r19;
	ld.shared.v2.u32 	{%r3, %r20}, [%r2];
	bar.sync 	0;
	add.s32 	%r21, %r20, %r3;
	shr.u32 	%r22, %r7, 4;
	add.s32 	%r23, %r22, %r7;
	shl.b32 	%r24, %r23, 2;
	add.s32 	%r25, %r17, %r24;
	st.shared.u32 	[%r25+16], %r21;
	bar.sync 	0;
	setp.gt.u32 	%p1, %r7, 31;
	@%p1 bra 	$L__BB1_3;
	mad.lo.s32 	%r58, %r7, 68, %r17;
	ld.shared.u32 	%r59, [%r58+16];
	ld.shared.u32 	%r60, [%r58+20];
	ld.shared.u32 	%r61, [%r58+24];
	ld.shared.u32 	%r62, [%r58+28];
	ld.shared.u32 	%r63, [%r58+32];
	ld.shared.u32 	%r64, [%r58+36];
	ld.shared.u32 	%r65, [%r58+40];
	ld.shared.u32 	%r66, [%r58+44];
	ld.shared.u32 	%r67, [%r58+48];
	ld.shared.u32 	%r68, [%r58+52];
	ld.shared.u32 	%r69, [%r58+56];
	ld.shared.u32 	%r70, [%r58+60];
	ld.shared.u32 	%r71, [%r58+64];
	ld.shared.u32 	%r72, [%r58+68];
	ld.shared.u32 	%r73, [%r58+72];
	ld.shared.u32 	%r74, [%r58+76];
	add.s32 	%r75, %r60, %r59;
	add.s32 	%r76, %r75, %r61;
	add.s32 	%r77, %r76, %r62;
	add.s32 	%r78, %r77, %r63;
	add.s32 	%r79, %r78, %r64;
	add.s32 	%r80, %r79, %r65;
	add.s32 	%r81, %r80, %r66;
	add.s32 	%r82, %r81, %r67;
	add.s32 	%r83, %r82, %r68;
	add.s32 	%r84, %r83, %r69;
	add.s32 	%r85, %r84, %r70;
	add.s32 	%r86, %r85, %r71;
	add.s32 	%r87, %r86, %r72;
	add.s32 	%r88, %r87, %r73;
	add.s32 	%r30, %r88, %r74;
	mov.b32 	%r28, 1;
	mov.b32 	%r53, 0;
	mov.b32 	%r55, -1;
	// begin inline asm
	{  .reg .s32 r0;  .reg .pred p;  shfl.sync.up.b32 r0|p, %r30, %r28, %r53, %r55;  @p add.s32 r0, r0, %r30;  mov.s32 %r26, r0;}
	// end inline asm
	mov.b32 	%r34, 2;
	// begin inline asm
	{  .reg .s32 r0;  .reg .pred p;  shfl.sync.up.b32 r0|p, %r26, %r34, %r53, %r55;  @p add.s32 r0, r0, %r26;  mov.s32 %r32, r0;}
	// end inline asm
	mov.b32 	%r40, 4;
	// begin inline asm
	{  .reg .s32 r0;  .reg .pred p;  shfl.sync.up.b32 r0|p, %r32, %r40, %r53, %r55;  @p add.s32 r0, r0, %r32;  mov.s32 %r38, r0;}
	// end inline asm
	mov.b32 	%r46, 8;
	// begin inline asm
	{  .reg .s32 r0;  .reg .pred p;  shfl.sync.up.b32 r0|p, %r38, %r46, %r53, %r55;  @p add.s32 r0, r0, %r38;  mov.s32 %r44, r0;}
	// end inline asm
	mov.b32 	%r52, 16;
	// begin inline asm
	{  .reg .s32 r0;  .reg .pred p;  shfl.sync.up.b32 r0|p, %r44, %r52, %r53, %r55;  @p add.s32 r0, r0, %r44;  mov.s32 %r50, r0;}
	// end inline asm
	shfl.sync.idx.b32	%r4|%p2, %r50, 31, 31, -1;
	sub.s32 	%r89, %r50, %r30;
	ld.shared.u32 	%r90, [%r58+16];
	ld.shared.u32 	%r91, [%r58+20];
	ld.shared.u32 	%r92, [%r58+24];
	ld.shared.u32 	%r93, [%r58+28];
	ld.shared.u32 	%r94, [%r58+32];
	ld.shared.u32 	%r95, [%r58+36];
	ld.shared.u32 	%r96, [%r58+40];
	ld.shared.u32 	%r97, [%r58+44];
	ld.shared.u32 	%r98, [%r58+48];
	ld.shared.u32 	%r99, [%r58+52];
	ld.shared.u32 	%r100, [%r58+56];
	ld.shared.u32 	%r101, [%r58+60];
	ld.shared.u32 	%r102, [%r58+64];
	ld.shared.u32 	%r103, [%r58+68];
	ld.shared.u32 	%r104, [%r58+72];
	add.s32 	%r105, %r90, %r89;
	add.s32 	%r106, %r91, %r105;
	add.s32 	%r107, %r92, %r106;
	add.s32 	%r108, %r93, %r107;
	add.s32 	%r109, %r94, %r108;
	add.s32 	%r110, %r95, %r109;
	add.s32 	%r111, %r96, %r110;
	add.s32 	%r112, %r97, %r111;
	add.s32 	%r113, %r98, %r112;
	add.s32 	%r114, %r99, %r113;
	add.s32 	%r115, %r100, %r114;
	add.s32 	%r116, %r101, %r115;
	add.s32 	%r117, %r102, %r116;
	add.s32 	%r118, %r103, %r117;
	add.s32 	%r119, %r104, %r118;
	st.shared.u32 	[%r58+16], %r89;
	st.shared.u32 	[%r58+20], %r105;
	st.shared.u32 	[%r58+24], %r106;
	st.shared.u32 	[%r58+28], %r107;
	st.shared.u32 	[%r58+32], %r108;
	st.shared.u32 	[%r58+36], %r109;
	st.shared.u32 	[%r58+40], %r110;
	st.shared.u32 	[%r58+44], %r111;
	st.shared.u32 	[%r58+48], %r112;
	st.shared.u32 	[%r58+52], %r113;
	st.shared.u32 	[%r58+56], %r114;
	st.shared.u32 	[%r58+60], %r115;
	st.shared.u32 	[%r58+64], %r116;
	st.shared.u32 	[%r58+68], %r117;
	st.shared.u32 	[%r58+72], %r118;
	st.shared.u32 	[%r58+76], %r119;
	setp.ne.s32 	%p3, %r7, 0;
	@%p3 bra 	$L__BB1_3;
	st.shared.u32 	[_ZZ20BlockPrefixSumKernelILi512ELi2ELN3cub18CUB_300001_SM_100018BlockScanAlgorithmE0EEvPKiPiE12temp_storage+2192], %r4;
$L__BB1_3:
	ld.param.u64 	%rd9, [_Z20BlockPrefixSumKernelILi512ELi2ELN3cub18CUB_300001_SM_100018BlockScanAlgorithmE0EEvPKiPi_param_1];
	bar.sync 	0;
	ld.shared.u32 	%r130, [%r25+16];
	ld.shared.u32 	%r5, [_ZZ20BlockPrefixSumKernelILi512ELi2ELN3cub18CUB_300001_SM_100018BlockScanAlgorithmE0EEvPKiPiE12temp_storage+2192];
	add.s32 	%r131, %r3, %r130;
	bar.sync 	0;
	st.shared.v2.u32 	[%r2], {%r130, %r131};
	bar.warp.sync 	-1;
	ld.shared.u32 	%r132, [%r1];
	ld.shared.u32 	%r133, [%r1+128];
	cvta.to.global.u64 	%rd1, %rd9;
	add.s64 	%rd8, %rd1, %rd5;
	st.global.u32 	[%rd8], %r132;
	st.global.u32 	[%rd8+128], %r133;
	setp.ne.s32 	%p4, %r7, 0;
	@%p4 bra 	$L__BB1_5;
	st.global.u32 	[%rd1+4096], %r5;
$L__BB1_5:
	ret;

}
	// .globl	_Z20BlockPrefixSumKernelILi256ELi4ELN3cub18CUB_300001_SM_100018BlockScanAlgorithmE0EEvPKiPi
.visible .entry _Z20BlockPrefixSumKernelILi256ELi4ELN3cub18CUB_300001_SM_100018BlockScanAlgorithmE0EEvPKiPi(
	.param .u64 .ptr .align 1 _Z20BlockPrefixSumKernelILi256ELi4ELN3cub18CUB_300001_SM_100018BlockScanAlgorithmE0EEvPKiPi_param_0,
	.param .u64 .ptr .align 1 _Z20BlockPrefixSumKernelILi256ELi4ELN3cub18CUB_300001_SM_100018BlockScanAlgorithmE0EEvPKiPi_param_1
)
{
	.reg .pred 	%p<5>;
	.reg .b32 	%r<102>;
	.reg .b64 	%rd<9>;
	// demoted variable
	.shared .align 16 .b8 _ZZ20BlockPrefixSumKernelILi256ELi4ELN3cub18CUB_300001_SM_100018BlockScanAlgorithmE0EEvPKiPiE12temp_storage[4112];
	ld.param.u64 	%rd2, [_Z20BlockPrefixSumKernelILi256ELi4ELN3cub18CUB_300001_SM_100018BlockScanAlgorithmE0EEvPKiPi_param_0];
	ld.param.u64 	%rd3, [_Z20BlockPrefixSumKernelILi256ELi4ELN3cub18CUB_300001_SM_100018BlockScanAlgorithmE0EEvPKiPi_param_1];
	cvta.to.global.u64 	%rd1, %rd3;
	mov.u32 	%r1, %tid.x;
	and.b32  	%r12, %r1, 31;
	and.b32  	%r13, %r1, 992;
	shl.b32 	%r14, %r1, 2;
	and.b32  	%r15, %r14, 3968;
	or.b32  	%r2, %r15, %r12;
	cvta.to.global.u64 	%rd4, %rd2;
	mul.wide.u32 	%rd5, %r2, 4;
	add.s64 	%rd6, %rd4, %rd5;
	ld.global.u32 	%r16, [%rd6];
	ld.global.u32 	%r17, [%rd6+128];
	ld.global.u32 	%r18, [%rd6+256];
	ld.global.u32 	%r19, [%rd6+384];
	// begin inline asm
	mov.u32 %r11, %laneid;
	// end inline asm
	add.s32 	%r20, %r11, %r15;
	shl.b32 	%r21, %r20, 2;
	mov.u32 	%r22, _ZZ20BlockPrefixSumKernelILi256ELi4ELN3cub18CUB_300001_SM_100018BlockScanAlgorithmE0EEvPKiPiE12temp_storage;
	add.s32 	%r3, %r22, %r21;
	st.shared.u32 	[%r3], %r16;
	st.shared.u32 	[%r3+128], %r17;
	st.shared.u32 	[%r3+256], %r18;
	st.shared.u32 	[%r3+384], %r19;
	bar.warp.sync 	-1;
	add.s32 	%r23, %r11, %r13;
	shl.b32 	%r24, %r23, 4;
	add.s32 	%r4, %r22, %r24;
	ld.shared.v4.u32 	{%r5, %r25, %r26, %r27}, [%r4];
	bar.sync 	0;
	add.s32 	%r6, %r25, %r5;
	add.s32 	%r7, %r26, %r6;
	add.s32 	%r28, %r27, %r7;
	shr.u32 	%r29, %r1, 3;
	add.s32 	%r30, %r29, %r1;
	shl.b32 	%r31, %r30, 2;
	add.s32 	%r32, %r22, %r31;
	add.s32 	%r8, %r32, 16;
	st.shared.u32 	[%r32+16], %r28;
	bar.sync 	0;
	setp.gt.u32 	%p1, %r1, 31;
	@%p1 bra 	$L__BB2_3;
	mad.lo.s32 	%r64, %r1, 36, %r22;
	ld.shared.u32 	%r65, [%r64+16];
	ld.shared.u32 	%r66, [%r64+20];
	ld.shared.u32 	%r67, [%r64+24];
	ld.shared.u32 	%r68, [%r64+28];
	ld.shared.u32 	%r69, [%r64+32];
	ld.shared.u32 	%r70, [%r64+36];
	ld.shared.u32 	%r71, [%r64+40];
	ld.shared.u32 	%r72, [%r64+44];
	add.s32 	%r73, %r66, %r65;
	add.s32 	%r74, %r73, %r67;
	add.s32 	%r75, %r74, %r68;
	add.s32 	%r76, %r75, %r69;
	add.s32 	%r77, %r76, %r70;
	add.s32 	%r78, %r77, %r71;
	add.s32 	%r37, %r78, %r72;
	mov.b32 	%r35, 1;
	mov.b32 	%r60, 0;
	mov.b32 	%r62, -1;
	// begin inline asm
	{  .reg .s32 r0;  .reg .pred p;  shfl.sync.up.b32 r0|p, %r37, %r35, %r60, %r62;  @p add.s32 r0, r0, %r37;  mov.s32 %r33, r0;}
	// end inline asm
	mov.b32 	%r41, 2;
	// begin inline asm
	{  .reg .s32 r0;  .reg .pred p;  shfl.sync.up.b32 r0|p, %r33, %r41, %r60, %r62;  @p add.s32 r0, r0, %r33;  mov.s32 %r39, r0;}
	// end inline asm
	mov.b32 	%r47, 4;
	// begin inline asm
	{  .reg .s32 r0;  .reg .pred p;  shfl.sync.up.b32 r0|p, %r39, %r47, %r60, %r62;  @p add.s32 r0, r0, %r39;  mov.s32 %r45, r0;}
	// end inline asm
	mov.b32 	%r53, 8;
	// begin inline asm
	{  .reg .s32 r0;  .reg .pred p;  shfl.sync.up.b32 r0|p, %r45, %r53, %r60, %r62;  @p add.s32 r0, r0, %r45;  mov.s32 %r51, r0;}
	// end inline asm
	mov.b32 	%r59, 16;
	// begin inline asm
	{  .reg .s32 r0;  .reg .pred p;  shfl.sync.up.b32 r0|p, %r51, %r59, %r60, %r62;  @p add.s32 r0, r0, %r51;  mov.s32 %r57, r0;}
	// end inline asm
	shfl.sync.idx.b32	%r9|%p2, %r57, 31, 31, -1;
	sub.s32 	%r79, %r57, %r37;
	ld.shared.u32 	%r80, [%r64+16];
	ld.shared.u32 	%r81, [%r64+20];
	ld.shared.u32 	%r82, [%r64+24];
	ld.shared.u32 	%r83, [%r64+28];
	ld.shared.u32 	%r84, [%r64+32];
	ld.shared.u32 	%r85, [%r64+36];
	ld.shared.u32 	%r86, [%r64+40];
	add.s32 	%r87, %r80, %r79;
	add.s32 	%r88, %r81, %r87;
	add.s32 	%r89, %r82, %r88;
	add.s32 	%r90, %r83, %r89;
	add.s32 	%r91, %r84, %r90;
	add.s32 	%r92, %r85, %r91;
	add.s32 	%r93, %r86, %r92;
	st.shared.u32 	[%r64+16], %r79;
	st.shared.u32 	[%r64+20], %r87;
	st.shared.u32 	[%r64+24], %r88;
	st.shared.u32 	[%r64+28], %r89;
	st.shared.u32 	[%r64+32], %r90;
	st.shared.u32 	[%r64+36], %r91;
	st.shared.u32 	[%r64+40], %r92;
	st.shared.u32 	[%r64+44], %r93;
	setp.ne.s32 	%p3, %r1, 0;
	@%p3 bra 	$L__BB2_3;
	st.shared.u32 	[_ZZ20BlockPrefixSumKernelILi256ELi4ELN3cub18CUB_300001_SM_100018BlockScanAlgorithmE0EEvPKiPiE12temp_storage+1168], %r9;
$L__BB2_3:
	bar.sync 	0;
	ld.shared.u32 	%r94, [%r8];
	ld.shared.u32 	%r10, [_ZZ20BlockPrefixSumKernelILi256ELi4ELN3cub18CUB_300001_SM_100018BlockScanAlgorithmE0EEvPKiPiE12temp_storage+1168];
	add.s32 	%r95, %r5, %r94;
	add.s32 	%r96, %r6, %r94;
	add.s32 	%r97, %r7, %r94;
	bar.sync 	0;
	st.shared.v4.u32 	[%r4], {%r94, %r95, %r96, %r97};
	bar.warp.sync 	-1;
	ld.shared.u32 	%r98, [%r3];
	ld.shared.u32 	%r99, [%r3+128];
	ld.shared.u32 	%r100, [%r3+256];
	ld.shared.u32 	%r101, [%r3+384];
	add.s64 	%rd8, %rd1, %rd5;
	st.global.u32 	[%rd8], %r98;
	st.global.u32 	[%rd8+128], %r99;
	st.global.u32 	[%rd8+256], %r100;
	st.global.u32 	[%rd8+384], %r101;
	setp.ne.s32 	%p4, %r1, 0;
	@%p4 bra 	$L__BB2_5;
	st.global.u32 	[%rd1+4096], %r10;
$L__BB2_5:
	ret;

}
	// .globl	_Z20BlockPrefixSumKernelILi128ELi8ELN3cub18CUB_300001_SM_100018BlockScanAlgorithmE0EEvPKiPi
.visible .entry _Z20BlockPrefixSumKernelILi128ELi8ELN3cub18CUB_300001_SM_100018BlockScanAlgorithmE0EEvPKiPi(
	.param .u64 .ptr .align 1 _Z20BlockPrefixSumKernelILi128ELi8ELN3cub18CUB_300001_SM_100018BlockScanAlgorithmE0EEvPKiPi_param_0,
	.param .u64 .ptr .align 1 _Z20BlockPrefixSumKernelILi128ELi8ELN3cub18CUB_300001_SM_100018BlockScanAlgorithmE0EEvPKiPi_param_1
)
{
	.reg .pred 	%p<5>;
	.reg .b32 	%r<163>;
	.reg .b64 	%rd<10>;
	// demoted variable
	.shared .align 16 .b8 _ZZ20BlockPrefixSumKernelILi128ELi8ELN3cub18CUB_300001_SM_100018BlockScanAlgorithmE0EEvPKiPiE12temp_storage[4240];
	ld.param.u64 	%rd3, [_Z20BlockPrefixSumKernelILi128ELi8ELN3cub18CUB_300001_SM_100018BlockScanAlgorithmE0EEvPKiPi_param_0];
	mov.u32 	%r27, %tid.x;
	and.b32  	%r28, %r27, 31;
	and.b32  	%r29, %r27, 992;
	shl.b32 	%r30, %r27, 3;
	and.b32  	%r31, %r30, 7936;
	or.b32  	%r32, %r31, %r28;
	cvta.to.global.u64 	%rd4, %rd3;
	mul.wide.u32 	%rd5, %r32, 4;
	add.s64 	%rd6, %rd4, %rd5;
	ld.global.u32 	%r33, [%rd6];
	ld.global.u32 	%r34, [%rd6+128];
	ld.global.u32 	%r35, [%rd6+256];
	ld.global.u32 	%r36, [%rd6+384];
	ld.global.u32 	%r37, [%rd6+512];
	ld.global.u32 	%r38, [%rd6+640];
	ld.global.u32 	%r39, [%rd6+768];
	ld.global.u32 	%r40, [%rd6+896];
	// begin inline asm
	mov.u32 %r26, %laneid;
	// end inline asm
	add.s32 	%r41, %r26, %r31;
	shr.s32 	%r42, %r41, 5;
	add.s32 	%r43, %r42, %r41;
	shl.b32 	%r44, %r43, 2;
	mov.u32 	%r45, _ZZ20BlockPrefixSumKernelILi128ELi8ELN3cub18CUB_300001_SM_100018BlockScanAlgorithmE0EEvPKiPiE12temp_storage;
	add.s32 	%r1, %r45, %r44;
	st.shared.u32 	[%r1], %r33;
	add.s32 	%r46, %r41, 32;
	shr.s32 	%r47, %r46, 5;
	add.s32 	%r48, %r47, %r41;
	shl.b32 	%r49, %r48, 2;
	add.s32 	%r2, %r45, %r49;
	st.shared.u32 	[%r2+128], %r34;
	add.s32 	%r50, %r41, 64;
	shr.s32 	%r51, %r50, 5;
	add.s32 	%r52, %r51, %r41;
	shl.b32 	%r53, %r52, 2;
	add.s32 	%r3, %r45, %r53;
	st.shared.u32 	[%r3+256], %r35;
	add.s32 	%r54, %r41, 96;
	shr.s32 	%r55, %r54, 5;
	add.s32 	%r56, %r55, %r41;
	shl.b32 	%r57, %r56, 2;
	add.s32 	%r4, %r45, %r57;
	st.shared.u32 	[%r4+384], %r36;
	add.s32 	%r58, %r41, 128;
	shr.s32 	%r59, %r58, 5;
	add.s32 	%r60, %r59, %r41;
	shl.b32 	%r61, %r60, 2;
	add.s32 	%r5, %r45, %r61;
	st.shared.u32 	[%r5+512], %r37;
	add.s32 	%r62, %r41, 160;
	shr.s32 	%r63, %r62, 5;
	add.s32 	%r64, %r63, %r41;
	shl.b32 	%r65, %r64, 2;
	add.s32 	%r6, %r45, %r65;
	st.shared.u32 	[%r6+640], %r38;
	add.s32 	%r66, %r41, 192;
	shr.s32 	%r67, %r66, 5;
	add.s32 	%r68, %r67, %r41;
	shl.b32 	%r69, %r68, 2;
	add.s32 	%r7, %r45, %r69;
	st.shared.u32 	[%r7+768], %r39;
	add.s32 	%r70, %r41, 224;
	shr.s32 	%r71, %r70, 5;
	add.s32 	%r72, %r71, %r41;
	shl.b32 	%r73, %r72, 2;
	add.s32 	%r8, %r45, %r73;
	st.shared.u32 	[%r8+896], %r40;
	bar.warp.sync 	-1;
	add.s32 	%r74, %r26, %r29;
	shl.b32 	%r75, %r74, 3;
	shr.s32 	%r76, %r75, 5;
	add.s32 	%r77, %r76, %r75;
	shl.b32 	%r78, %r77, 2;
	add.s32 	%r11, %r45, %r78;
	ld.shared.u32 	%r10, [%r11];
	ld.shared.u32 	%r79, [%r11+4];
	ld.shared.u32 	%r80, [%r11+8];
	ld.shared.u32 	%r81, [%r11+12];
	ld.shared.u32 	%r82, [%r11+16];
	ld.shared.u32 	%r83, [%r11+20];
	ld.shared.u32 	%r84, [%r11+24];
	ld.shared.u32 	%r85, [%r11+28];
	bar.sync 	0;
	add.s32 	%r18, %r79, %r10;
	add.s32 	%r19, %r80, %r18;
	add.s32 	%r20, %r81, %r19;
	add.s32 	%r21, %r82, %r20;
	add.s32 	%r22, %r83, %r21;
	add.s32 	%r23, %r84, %r22;
	add.s32 	%r86, %r85, %r23;
	shr.u32 	%r87, %r27, 2;
	add.s32 	%r88, %r87, %r27;
	shl.b32 	%r89, %r88, 2;
	add.s32 	%r90, %r45, %r89;
	st.shared.u32 	[%r90+16], %r86;
	bar.sync 	0;
	setp.gt.u32 	%p1, %r27, 31;
	@%p1 bra 	$L__BB3_3;
	mad.lo.s32 	%r123, %r27, 20, %r45;
	ld.shared.u32 	%r124, [%r123+16];
	ld.shared.u32 	%r125, [%r123+20];
	ld.shared.u32 	%r126, [%r123+24];
	ld.shared.u32 	%r127, [%r123+28];
	add.s32 	%r128, %r124, %r127;
	add.s32 	%r129, %r128, %r125;
	add.s32 	%r95, %r129, %r126;
	mov.b32 	%r93, 1;
	mov.b32 	%r118, 0;
	mov.b32 	%r120, -1;
	// begin inline asm
	{  .reg .s32 r0;  .reg .pred p;  shfl.sync.up.b32 r0|p, %r95, %r93, %r118, %r120;  @p add.s32 r0, r0, %r95;  mov.s32 %r91, r0;}
	// end inline asm
	mov.b32 	%r99, 2;
	// begin inline asm
	{  .reg .s32 r0;  .reg .pred p;  shfl.sync.up.b32 r0|p, %r91, %r99, %r118, %r120;  @p add.s32 r0, r0, %r91;  mov.s32 %r97, r0;}
	// end inline asm
	mov.b32 	%r105, 4;
	// begin inline asm
	{  .reg .s32 r0;  .reg .pred p;  shfl.sync.up.b32 r0|p, %r97, %r105, %r118, %r120;  @p add.s32 r0, r0, %r97;  mov.s32 %r103, r0;}
	// end inline asm
	mov.b32 	%r111, 8;
	// begin inline asm
	{  .reg .s32 r0;  .reg .pred p;  shfl.sync.up.b32 r0|p, %r103, %r111, %r118, %r120;  @p add.s32 r0, r0, %r103;  mov.s32 %r109, r0;}
	// end inline asm
	mov.b32 	%r117, 16;
	// begin inline asm
	{  .reg .s32 r0;  .reg .pred p;  shfl.sync.up.b32 r0|p, %r109, %r117, %r118, %r120;  @p add.s32 r0, r0, %r109;  mov.s32 %r115, r0;}
	// end inline asm
	shfl.sync.idx.b32	%r24|%p2, %r115, 31, 31, -1;
	sub.s32 	%r130, %r115, %r95;
	ld.shared.u32 	%r131, [%r123+16];
	ld.shared.u32 	%r132, [%r123+20];
	ld.shared.u32 	%r133, [%r123+24];
	add.s32 	%r134, %r131, %r130;
	add.s32 	%r135, %r132, %r134;
	add.s32 	%r136, %r133, %r135;
	st.shared.u32 	[%r123+16], %r130;
	st.shared.u32 	[%r123+20], %r134;
	st.shared.u32 	[%r123+24], %r135;
	st.shared.u32 	[%r123+28], %r136;
	setp.ne.s32 	%p3, %r27, 0;
	@%p3 bra 	$L__BB3_3;
	st.shared.u32 	[_ZZ20BlockPrefixSumKernelILi128ELi8ELN3cub18CUB_300001_SM_100018BlockScanAlgorithmE0EEvPKiPiE12temp_storage+656], %r24;
$L__BB3_3:
	ld.param.u64 	%rd9, [_Z20BlockPrefixSumKernelILi128ELi8ELN3cub18CUB_300001_SM_100018BlockScanAlgorithmE0EEvPKiPi_param_1];
	bar.sync 	0;
	ld.shared.u32 	%r147, [%r90+16];
	ld.shared.u32 	%r25, [_ZZ20BlockPrefixSumKernelILi128ELi8ELN3cub18CUB_300001_SM_100018BlockScanAlgorithmE0EEvPKiPiE12temp_storage+656];
	add.s32 	%r148, %r10, %r147;
	add.s32 	%r149, %r18, %r147;
	add.s32 	%r150, %r19, %r147;
	add.s32 	%r151, %r20, %r147;
	add.s32 	%r152, %r21, %r147;
	add.s32 	%r153, %r22, %r147;
	add.s32 	%r154, %r23, %r147;
	bar.sync 	0;
	st.shared.u32 	[%r11], %r147;
	st.shared.u32 	[%r11+4], %r148;
	st.shared.u32 	[%r11+8], %r149;
	st.shared.u32 	[%r11+12], %r150;
	st.shared.u32 	[%r11+16], %r151;
	st.shared.u32 	[%r11+20], %r152;
	st.shared.u32 	[%r11+24], %r153;
	st.shared.u32 	[%r11+28], %r154;
	bar.warp.sync 	-1;
	ld.shared.u32 	%r155, [%r1];
	ld.shared.u32 	%r156, [%r2+128];
	ld.shared.u32 	%r157, [%r3+256];
	ld.shared.u32 	%r158, [%r4+384];
	ld.shared.u32 	%r159, [%r5+512];
	ld.shared.u32 	%r160, [%r6+640];
	ld.shared.u32 	%r161, [%r7+768];
	ld.shared.u32 	%r162, [%r8+896];
	cvta.to.global.u64 	%rd1, %rd9;
	add.s64 	%rd8, %rd1, %rd5;
	st.global.u32 	[%rd8], %r155;
	st.global.u32 	[%rd8+128], %r156;
	st.global.u32 	[%rd8+256], %r157;
	st.global.u32 	[%rd8+384], %r158;
	st.global.u32 	[%rd8+512], %r159;
	st.global.u32 	[%rd8+640], %r160;
	st.global.u32 	[%rd8+768], %r161;
	st.global.u32 	[%rd8+896], %r162;
	setp.ne.s32 	%p4, %r27, 0;
	@%p4 bra 	$L__BB3_5;
	st.global.u32 	[%rd1+4096], %r25;
$L__BB3_5:
	ret;

}
	// .globl	_Z20BlockPrefixSumKernelILi64ELi16ELN3cub18CUB_300001_SM_100018BlockScanAlgorithmE0EEvPKiPi
.visible .entry _Z20BlockPrefixSumKernelILi64ELi16ELN3cub18CUB_300001_SM_100018BlockScanAlgorithmE0EEvPKiPi(
	.param .u64 .ptr .align 1 _Z20BlockPrefixSumKernelILi64ELi16ELN3cub18CUB_300001_SM_100018BlockScanAlgorithmE0EEvPKiPi_param_0,
	.param .u64 .ptr .align 1 _Z20BlockPrefixSumKernelILi64ELi16ELN3cub18CUB_300001_SM_100018BlockScanAlgorithmE0EEvPKiPi_param_1
)
{
	.reg .pred 	%p<5>;
	.reg .b32 	%r<241>;
	.reg .b64 	%rd<10>;
	// demoted variable
	.shared .align 16 .b8 _ZZ20BlockPrefixSumKernelILi64ELi16ELN3cub18CUB_300001_SM_100018BlockScanAlgorithmE0EEvPKiPiE12temp_storage[4240];
	ld.param.u64 	%rd3, [_Z20BlockPrefixSumKernelILi64ELi16ELN3cub18CUB_300001_SM_100018BlockScanAlgorithmE0EEvPKiPi_param_0];
	mov.u32 	%r51, %tid.x;
	and.b32  	%r52, %r51, 31;
	and.b32  	%r53, %r51, 992;
	shl.b32 	%r54, %r51, 4;
	and.b32  	%r55, %r54, 15872;
	or.b32  	%r56, %r55, %r52;
	cvta.to.global.u64 	%rd4, %rd3;
	mul.wide.u32 	%rd5, %r56, 4;
	add.s64 	%rd6, %rd4, %rd5;
	ld.global.u32 	%r57, [%rd6];
	ld.global.u32 	%r58, [%rd6+128];
	ld.global.u32 	%r59, [%rd6+256];
	ld.global.u32 	%r60, [%rd6+384];
	ld.global.u32 	%r61, [%rd6+512];
	ld.global.u32 	%r62, [%rd6+640];
	ld.global.u32 	%r63, [%rd6+768];
	ld.global.u32 	%r64, [%rd6+896];
	ld.global.u32 	%r65, [%rd6+1024];
	ld.global.u32 	%r66, [%rd6+1152];
	ld.global.u32 	%r67, [%rd6+1280];
	ld.global.u32 	%r68, [%rd6+1408];
	ld.global.u32 	%r69, [%rd6+1536];
	ld.global.u32 	%r70, [%rd6+1664];
	ld.global.u32 	%r71, [%rd6+1792];
	ld.global.u32 	%r72, [%rd6+1920];
	// begin inline asm
	mov.u32 %r50, %laneid;
	// end inline asm
	add.s32 	%r73, %r50, %r55;
	shr.s32 	%r74, %r73, 5;
	add.s32 	%r75, %r74, %r73;
	shl.b32 	%r76, %r75, 2;
	mov.u32 	%r77, _ZZ20BlockPrefixSumKernelILi64ELi16ELN3cub18CUB_300001_SM_100018BlockScanAlgorithmE0EEvPKiPiE12temp_storage;
	add.s32 	%r1, %r77, %r76;
	st.shared.u32 	[%r1], %r57;
	add.s32 	%r78, %r73, 32;
	shr.s32 	%r79, %r78, 5;
	add.s32 	%r80, %r79, %r73;
	shl.b32 	%r81, %r80, 2;
	add.s32 	%r2, %r77, %r81;
	st.shared.u32 	[%r2+128], %r58;
	add.s32 	%r82, %r73, 64;
	shr.s32 	%r83, %r82, 5;
	add.s32 	%r84, %r83, %r73;
	shl.b32 	%r85, %r84, 2;
	add.s32 	%r3, %r77, %r85;
	st.shared.u32 	[%r3+256], %r59;
	add.s32 	%r86, %r73, 96;
	shr.s32 	%r87, %r86, 5;
	add.s32 	%r88, %r87, %r73;
	shl.b32 	%r89, %r88, 2;
	add.s32 	%r4, %r77, %r89;
	st.shared.u32 	[%r4+384], %r60;
	add.s32 	%r90, %r73, 128;
	shr.s32 	%r91, %r90, 5;
	add.s32 	%r92, %r91, %r73;
	shl.b32 	%r93, %r92, 2;
	add.s32 	%r5, %r77, %r93;
	st.shared.u32 	[%r5+512], %r61;
	add.s32 	%r94, %r73, 160;
	shr.s32 	%r95, %r94, 5;
	add.s32 	%r96, %r95, %r73;
	shl.b32 	%r97, %r96, 2;
	add.s32 	%r6, %r77, %r97;
	st.shared.u32 	[%r6+640], %r62;
	add.s32 	%r98, %r73, 192;
	shr.s32 	%r99, %r98, 5;
	add.s32 	%r100, %r99, %r73;
	shl.b32 	%r101, %r100, 2;
	add.s32 	%r7, %r77, %r101;
	st.shared.u32 	[%r7+768], %r63;
	add.s32 	%r102, %r73, 224;
	shr.s32 	%r103, %r102, 5;
	add.s32 	%r104, %r103, %r73;
	shl.b32 	%r105, %r104, 2;
	add.s32 	%r8, %r77, %r105;
	st.shared.u32 	[%r8+896], %r64;
	add.s32 	%r106, %r73, 256;
	shr.s32 	%r107, %r106, 5;
	add.s32 	%r108, %r107, %r73;
	shl.b32 	%r109, %r108, 2;
	add.s32 	%r9, %r77, %r109;
	st.shared.u32 	[%r9+1024], %r65;
	add.s32 	%r110, %r73, 288;
	shr.s32 	%r111, %r110, 5;
	add.s32 	%r112, %r111, %r73;
	shl.b32 	%r113, %r112, 2;
	add.s32 	%r10, %r77, %r113;
	st.shared.u32 	[%r10+1152], %r66;
	add.s32 	%r114, %r73, 320;
	shr.s32 	%r115, %r114, 5;
	add.s32 	%r116, %r115, %r73;
	shl.b32 	%r117, %r116, 2;
	add.s32 	%r11, %r77, %r117;
	st.shared.u32 	[%r11+1280], %r67;
	add.s32 	%r118, %r73, 352;
	shr.s32 	%r119, %r118, 5;
	add.s32 	%r120, %r119, %r73;
	shl.b32 	%r121, %r120, 2;
	add.s32 	%r12, %r77, %r121;
	st.shared.u32 	[%r12+1408], %r68;
	add.s32 	%r122, %r73, 384;
	shr.s32 	%r123, %r122, 5;
	add.s32 	%r124, %r123, %r73;
	shl.b32 	%r125, %r124, 2;
	add.s32 	%r13, %r77, %r125;
	st.shared.u32 	[%r13+1536], %r69;
	add.s32 	%r126, %r73, 416;
	shr.s32 	%r127, %r126, 5;
	add.s32 	%r128, %r127, %r73;
	shl.b32 	%r129, %r128, 2;
	add.s32 	%r14, %r77, %r129;
	st.shared.u32 	[%r14+1664], %r70;
	add.s32 	%r130, %r73, 448;
	shr.s32 	%r131, %r130, 5;
	add.s32 	%r132, %r131, %r73;
	shl.b32 	%r133, %r132, 2;
	add.s32 	%r15, %r77, %r133;
	st.shared.u32 	[%r15+1792], %r71;
	add.s32 	%r134, %r73, 480;
	shr.s32 	%r135, %r134, 5;
	add.s32 	%r136, %r135, %r73;
	shl.b32 	%r137, %r136, 2;
	add.s32 	%r16, %r77, %r137;
	st.shared.u32 	[%r16+1920], %r72;
	bar.warp.sync 	-1;
	add.s32 	%r138, %r50, %r53;
	shl.b32 	%r139, %r138, 4;
	shr.s32 	%r140, %r139, 5;
	add.s32 	%r141, %r140, %r139;
	shl.b32 	%r142, %r141, 2;
	add.s32 	%r19, %r77, %r142;
	ld.shared.u32 	%r18, [%r19];
	ld.shared.u32 	%r143, [%r19+4];
	ld.shared.u32 	%r144, [%r19+8];
	ld.shared.u32 	%r145, [%r19+12];
	ld.shared.u32 	%r146, [%r19+16];
	ld.shared.u32 	%r147, [%r19+20];
	ld.shared.u32 	%r148, [%r19+24];
	ld.shared.u32 	%r149, [%r19+28];
	ld.shared.u32 	%r150, [%r19+32];
	ld.shared.u32 	%r151, [%r19+36];
	ld.shared.u32 	%r152, [%r19+40];
	ld.shared.u32 	%r153, [%r19+44];
	ld.shared.u32 	%r154, [%r19+48];
	ld.shared.u32 	%r155, [%r19+52];
	ld.shared.u32 	%r156, [%r19+56];
	ld.shared.u32 	%r157, [%r19+60];
	bar.sync 	0;
	add.s32 	%r34, %r143, %r18;
	add.s32 	%r35, %r144, %r34;
	add.s32 	%r36, %r145, %r35;
	add.s32 	%r37, %r146, %r36;
	add.s32 	%r38, %r147, %r37;
	add.s32 	%r39, %r148, %r38;
	add.s32 	%r40, %r149, %r39;
	add.s32 	%r41, %r150, %r40;
	add.s32 	%r42, %r151, %r41;
	add.s32 	%r43, %r152, %r42;
	add.s32 	%r44, %r153, %r43;
	add.s32 	%r45, %r154, %r44;
	add.s32 	%r46, %r155, %r45;
	add.s32 	%r47, %r156, %r46;
	add.s32 	%r158, %r157, %r47;
	shl.b32 	%r159, %r51, 2;
	add.s32 	%r160, %r77, %r159;
	st.shared.u32 	[%r160+16], %r158;
	bar.sync 	0;
	setp.gt.u32 	%p1, %r51, 31;
	@%p1 bra 	$L__BB4_3;
	mov.u32 	%r191, %tid.x;
	shl.b32 	%r192, %r191, 2;
	mov.u32 	%r193, _ZZ20BlockPrefixSumKernelILi64ELi16ELN3cub18CUB_300001_SM_100018BlockScanAlgorithmE0EEvPKiPiE12temp_storage;
	add.s32 	%r194, %r193, %r192;
	add.s32 	%r195, %r194, %r192;
	ld.shared.v2.u32 	{%r196, %r197}, [%r195+16];
	add.s32 	%r165, %r197, %r196;
	mov.b32 	%r163, 1;
	mov.b32 	%r188, 0;
	mov.b32 	%r190, -1;
	// begin inline asm
	{  .reg .s32 r0;  .reg .pred p;  shfl.sync.up.b32 r0|p, %r165, %r163, %r188, %r190;  @p add.s32 r0, r0, %r165;  mov.s32 %r161, r0;}
	// end inline asm
	mov.b32 	%r169, 2;
	// begin inline asm
	{  .reg .s32 r0;  .reg .pred p;  shfl.sync.up.b32 r0|p, %r161, %r169, %r188, %r190;  @p add.s32 r0, r0, %r161;  mov.s32 %r167, r0;}
	// end inline asm
	mov.b32 	%r175, 4;
	// begin inline asm
	{  .reg .s32 r0;  .reg .pred p;  shfl.sync.up.b32 r0|p, %r167, %r175, %r188, %r190;  @p add.s32 r0, r0, %r167;  mov.s32 %r173, r0;}
	// end inline asm
	mov.b32 	%r181, 8;
	// begin inline asm
	{  .reg .s32 r0;  .reg .pred p;  shfl.sync.up.b32 r0|p, %r173, %r181, %r188, %r190;  @p add.s32 r0, r0, %r173;  mov.s32 %r179, r0;}
	// end inline asm
	mov.b32 	%r187, 16;
	// begin inline asm
	{  .reg .s32 r0;  .reg .pred p;  shfl.sync.up.b32 r0|p, %r179, %r187, %r188, %r190;  @p add.s32 r0, r0, %r179;  mov.s32 %r185, r0;}
	// end inline asm
	shfl.sync.idx.b32	%r48|%p2, %r185, 31, 31, -1;
	sub.s32 	%r198, %r185, %r165;
	ld.shared.u32 	%r199, [%r195+16];
	add.s32 	%r200, %r199, %r198;
	st.shared.v2.u32 	[%r195+16], {%r198, %r200};
	setp.ne.s32 	%p3, %r191, 0;
	@%p3 bra 	$L__BB4_3;
	st.shared.u32 	[_ZZ20BlockPrefixSumKernelILi64ELi16ELN3cub18CUB_300001_SM_100018BlockScanAlgorithmE0EEvPKiPiE12temp_storage+272], %r48;
$L__BB4_3:
	ld.param.u64 	%rd9, [_Z20BlockPrefixSumKernelILi64ELi16ELN3cub18CUB_300001_SM_100018BlockScanAlgorithmE0EEvPKiPi_param_1];
	mov.u32 	%r201, %tid.x;
	shl.b32 	%r202, %r201, 4;
	and.b32  	%r203, %r202, 15872;
	and.b32  	%r204, %r201, 31;
	or.b32  	%r205, %r203, %r204;
	bar.sync 	0;
	shl.b32 	%r206, %r201, 2;
	mov.u32 	%r207, _ZZ20BlockPrefixSumKernelILi64ELi16ELN3cub18CUB_300001_SM_100018BlockScanAlgorithmE0EEvPKiPiE12temp_storage;
	add.s32 	%r208, %r207, %r206;
	ld.shared.u32 	%r209, [%r208+16];
	ld.shared.u32 	%r49, [_ZZ20BlockPrefixSumKernelILi64ELi16ELN3cub18CUB_300001_SM_100018BlockScanAlgorithmE0EEvPKiPiE12temp_storage+272];
	add.s32 	%r210, %r18, %r209;
	add.s32 	%r211, %r34, %r209;
	add.s32 	%r212, %r35, %r209;
	add.s32 	%r213, %r36, %r209;
	add.s32 	%r214, %r37, %r209;
	add.s32 	%r215, %r38, %r209;
	add.s32 	%r216, %r39, %r209;
	add.s32 	%r217, %r40, %r209;
	add.s32 	%r218, %r41, %r209;
	add.s32 	%r219, %r42, %r209;
	add.s32 	%r220, %r43, %r209;
	add.s32 	%r221, %r44, %r209;
	add.s32 	%r222, %r45, %r209;
	add.s32 	%r223, %r46, %r209;
	add.s32 	%r224, %r47, %r209;
	bar.sync 	0;
	st.shared.u32 	[%r19], %r209;
	st.shared.u32 	[%r19+4], %r210;
	st.shared.u32 	[%r19+8], %r211;
	st.shared.u32 	[%r19+12], %r212;
	st.shared.u32 	[%r19+16], %r213;
	st.shared.u32 	[%r19+20], %r214;
	st.shared.u32 	[%r19+24], %r215;
	st.shared.u32 	[%r19+28], %r216;
	st.shared.u32 	[%r19+32], %r217;
	st.shared.u32 	[%r19+36], %r218;
	st.shared.u32 	[%r19+40], %r219;
	st.shared.u32 	[%r19+44], %r220;
	st.shared.u32 	[%r19+48], %r221;
	st.shared.u32 	[%r19+52], %r222;
	st.shared.u32 	[%r19+56], %r223;
	st.shared.u32 	[%r19+60], %r224;
	bar.warp.sync 	-1;
	ld.shared.u32 	%r225, [%r1];
	ld.shared.u32 	%r226, [%r2+128];
	ld.shared.u32 	%r227, [%r3+256];
	ld.shared.u32 	%r228, [%r4+384];
	ld.shared.u32 	%r229, [%r5+512];
	ld.shared.u32 	%r230, [%r6+640];
	ld.shared.u32 	%r231, [%r7+768];
	ld.shared.u32 	%r232, [%r8+896];
	ld.shared.u32 	%r233, [%r9+1024];
	ld.shared.u32 	%r234, [%r10+1152];
	ld.shared.u32 	%r235, [%r11+1280];
	ld.shared.u32 	%r236, [%r12+1408];
	ld.shared.u32 	%r237, [%r13+1536];
	ld.shared.u32 	%r238, [%r14+1664];
	ld.shared.u32 	%r239, [%r15+1792];
	ld.shared.u32 	%r240, [%r16+1920];
	cvta.to.global.u64 	%rd1, %rd9;
	mul.wide.u32 	%rd7, %r205, 4;
	add.s64 	%rd8, %rd1, %rd7;
	st.global.u32 	[%rd8], %r225;
	st.global.u32 	[%rd8+128], %r226;
	st.global.u32 	[%rd8+256], %r227;
	st.global.u32 	[%rd8+384], %r228;
	st.global.u32 	[%rd8+512], %r229;
	st.global.u32 	[%rd8+640], %r230;
	st.global.u32 	[%rd8+768], %r231;
	st.global.u32 	[%rd8+896], %r232;
	st.global.u32 	[%rd8+1024], %r233;
	st.global.u32 	[%rd8+1152], %r234;
	st.global.u32 	[%rd8+1280], %r235;
	st.global.u32 	[%rd8+1408], %r236;
	st.global.u32 	[%rd8+1536], %r237;
	st.global.u32 	[%rd8+1664], %r238;
	st.global.u32 	[%rd8+1792], %r239;
	st.global.u32 	[%rd8+1920], %r240;
	setp.ne.s32 	%p4, %r201, 0;
	@%p4 bra 	$L__BB4_5;
	st.global.u32 	[%rd1+4096], %r49;
$L__BB4_5:
	ret;

}
	// .globl	_Z20BlockPrefixSumKernelILi32ELi32ELN3cub18CUB_300001_SM_100018BlockScanAlgorithmE0EEvPKiPi
.visible .entry _Z20BlockPrefixSumKernelILi32ELi32ELN3cub18CUB_300001_SM_100018BlockScanAlgorithmE0EEvPKiPi(
	.param .u64 .ptr .align 1 _Z20BlockPrefixSumKernelILi32ELi32ELN3cub18CUB_300001_SM_100018BlockScanAlgorithmE0EEvPKiPi_param_0,
	.param .u64 .ptr .align 1 _Z20BlockPrefixSumKernelILi32ELi32ELN3cub18CUB_300001_SM_100018BlockScanAlgorithmE0EEvPKiPi_param_1
)
{
	.reg .pred 	%p<3>;
	.reg .b32 	%r<360>;
	.reg .b64 	%rd<8>;
	// demoted variable
	.shared .align 16 .b8 _ZZ20BlockPrefixSumKernelILi32ELi32ELN3cub18CUB_300001_SM_100018BlockScanAlgorithmE0EEvPKiPiE12temp_storage[4240];
	ld.param.u64 	%rd2, [_Z20BlockPrefixSumKernelILi32ELi32ELN3cub18CUB_300001_SM_100018BlockScanAlgorithmE0EEvPKiPi_param_0];
	ld.param.u64 	%rd3, [_Z20BlockPrefixSumKernelILi32ELi32ELN3cub18CUB_300001_SM_100018BlockScanAlgorithmE0EEvPKiPi_param_1];
	cvta.to.global.u64 	%rd1, %rd3;
	mov.u32 	%r33, %tid.x;
	cvta.to.global.u64 	%rd4, %rd2;
	shl.b32 	%r34, %r33, 5;
	or.b32  	%r35, %r34, %r33;
	and.b32  	%r36, %r35, 31775;
	mul.wide.u32 	%rd5, %r36, 4;
	add.s64 	%rd6, %rd4, %rd5;
	ld.global.u32 	%r37, [%rd6];
	ld.global.u32 	%r38, [%rd6+128];
	ld.global.u32 	%r39, [%rd6+256];
	ld.global.u32 	%r40, [%rd6+384];
	ld.global.u32 	%r41, [%rd6+512];
	ld.global.u32 	%r42, [%rd6+640];
	ld.global.u32 	%r43, [%rd6+768];
	ld.global.u32 	%r44, [%rd6+896];
	ld.global.u32 	%r45, [%rd6+1024];
	ld.global.u32 	%r46, [%rd6+1152];
	ld.global.u32 	%r47, [%rd6+1280];
	ld.global.u32 	%r48, [%rd6+1408];
	ld.global.u32 	%r49, [%rd6+1536];
	ld.global.u32 	%r50, [%rd6+1664];
	ld.global.u32 	%r51, [%rd6+1792];
	ld.global.u32 	%r52, [%rd6+1920];
	ld.global.u32 	%r53, [%rd6+2048];
	ld.global.u32 	%r54, [%rd6+2176];
	ld.global.u32 	%r55, [%rd6+2304];
	ld.global.u32 	%r56, [%rd6+2432];
	ld.global.u32 	%r57, [%rd6+2560];
	ld.global.u32 	%r58, [%rd6+2688];
	ld.global.u32 	%r59, [%rd6+2816];
	ld.global.u32 	%r60, [%rd6+2944];
	ld.global.u32 	%r61, [%rd6+3072];
	ld.global.u32 	%r62, [%rd6+3200];
	ld.global.u32 	%r63, [%rd6+3328];
	ld.global.u32 	%r64, [%rd6+3456];
	ld.global.u32 	%r65, [%rd6+3584];
	ld.global.u32 	%r66, [%rd6+3712];
	ld.global.u32 	%r67, [%rd6+3840];
	ld.global.u32 	%r68, [%rd6+3968];
	// begin inline asm
	mov.u32 %r2, %laneid;
	// end inline asm
	shr.s32 	%r69, %r2, 5;
	add.s32 	%r70, %r69, %r2;
	shl.b32 	%r71, %r70, 2;
	mov.u32 	%r72, _ZZ20BlockPrefixSumKernelILi32ELi32ELN3cub18CUB_300001_SM_100018BlockScanAlgorithmE0EEvPKiPiE12temp_storage;
	add.s32 	%r73, %r72, %r71;
	st.shared.u32 	[%r73], %r37;
	add.s32 	%r74, %r2, 32;
	shr.s32 	%r75, %r74, 5;
	add.s32 	%r76, %r75, %r2;
	shl.b32 	%r77, %r76, 2;
	add.s32 	%r78, %r72, %r77;
	st.shared.u32 	[%r78+128], %r38;
	add.s32 	%r79, %r2, 64;
	shr.s32 	%r80, %r79, 5;
	add.s32 	%r81, %r80, %r2;
	shl.b32 	%r82, %r81, 2;
	add.s32 	%r83, %r72, %r82;
	st.shared.u32 	[%r83+256], %r39;
	add.s32 	%r84, %r2, 96;
	shr.s32 	%r85, %r84, 5;
	add.s32 	%r86, %r85, %r2;
	shl.b32 	%r87, %r86, 2;
	add.s32 	%r88, %r72, %r87;
	st.shared.u32 	[%r88+384], %r40;
	add.s32 	%r89, %r2, 128;
	shr.s32 	%r90, %r89, 5;
	add.s32 	%r91, %r90, %r2;
	shl.b32 	%r92, %r91, 2;
	add.s32 	%r93, %r72, %r92;
	st.shared.u32 	[%r93+512], %r41;
	add.s32 	%r94, %r2, 160;
	shr.s32 	%r95, %r94, 5;
	add.s32 	%r96, %r95, %r2;
	shl.b32 	%r97, %r96, 2;
	add.s32 	%r98, %r72, %r97;
	st.shared.u32 	[%r98+640], %r42;
	add.s32 	%r99, %r2, 192;
	shr.s32 	%r100, %r99, 5;
	add.s32 	%r101, %r100, %r2;
	shl.b32 	%r102, %r101, 2;
	add.s32 	%r103, %r72, %r102;
	st.shared.u32 	[%r103+768], %r43;
	add.s32 	%r104, %r2, 224;
	shr.s32 	%r105, %r104, 5;
	add.s32 	%r106, %r105, %r2;
	shl.b32 	%r107, %r106, 2;
	add.s32 	%r108, %r72, %r107;
	st.shared.u32 	[%r108+896], %r44;
	add.s32 	%r109, %r2, 256;
	shr.s32 	%r110, %r109, 5;
	add.s32 	%r111, %r110, %r2;
	shl.b32 	%r112, %r111, 2;
	add.s32 	%r113, %r72, %r112;
	st.shared.u32 	[%r113+1024], %r45;
	add.s32 	%r114, %r2, 288;
	shr.s32 	%r115, %r114, 5;
	add.s32 	%r116, %r115, %r2;
	shl.b32 	%r117, %r116, 2;
	add.s32 	%r118, %r72, %r117;
	st.shared.u32 	[%r118+1152], %r46;
	add.s32 	%r119, %r2, 320;
	shr.s32 	%r120, %r119, 5;
	add.s32 	%r121, %r120, %r2;
	shl.b32 	%r122, %r121, 2;
	add.s32 	%r123, %r72, %r122;
	st.shared.u32 	[%r123+1280], %r47;
	add.s32 	%r124, %r2, 352;
	shr.s32 	%r125, %r124, 5;
	add.s32 	%r126, %r125, %r2;
	shl.b32 	%r127, %r126, 2;
	add.s32 	%r128, %r72, %r127;
	st.shared.u32 	[%r128+1408], %r48;
	add.s32 	%r129, %r2, 384;
	shr.s32 	%r130, %r129, 5;
	add.s32 	%r131, %r130, %r2;
	shl.b32 	%r132, %r131, 2;
	add.s32 	%r133, %r72, %r132;
	st.shared.u32 	[%r133+1536], %r49;
	add.s32 	%r134, %r2, 416;
	shr.s32 	%r135, %r134, 5;
	add.s32 	%r136, %r135, %r2;
	shl.b32 	%r137, %r136, 2;
	add.s32 	%r138, %r72, %r137;
	st.shared.u32 	[%r138+1664], %r50;
	add.s32 	%r139, %r2, 448;
	shr.s32 	%r140, %r139, 5;
	add.s32 	%r141, %r140, %r2;
	shl.b32 	%r142, %r141, 2;
	add.s32 	%r143, %r72, %r142;
	st.shared.u32 	[%r143+1792], %r51;
	add.s32 	%r144, %r2, 480;
	shr.s32 	%r145, %r144, 5;
	add.s32 	%r146, %r145, %r2;
	shl.b32 	%r147, %r146, 2;
	add.s32 	%r148, %r72, %r147;
	st.shared.u32 	[%r148+1920], %r52;
	add.s32 	%r149, %r2, 512;
	shr.s32 	%r150, %r149, 5;
	add.s32 	%r151, %r150, %r2;
	shl.b32 	%r152, %r151, 2;
	add.s32 	%r153, %r72, %r152;
	st.shared.u32 	[%r153+2048], %r53;
	add.s32 	%r154, %r2, 544;
	shr.s32 	%r155, %r154, 5;
	add.s32 	%r156, %r155, %r2;
	shl.b32 	%r157, %r156, 2;
	add.s32 	%r158, %r72, %r157;
	st.shared.u32 	[%r158+2176], %r54;
	add.s32 	%r159, %r2, 576;
	shr.s32 	%r160, %r159, 5;
	add.s32 	%r161, %r160, %r2;
	shl.b32 	%r162, %r161, 2;
	add.s32 	%r163, %r72, %r162;
	st.shared.u32 	[%r163+2304], %r55;
	add.s32 	%r164, %r2, 608;
	shr.s32 	%r165, %r164, 5;
	add.s32 	%r166, %r165, %r2;
	shl.b32 	%r167, %r166, 2;
	add.s32 	%r168, %r72, %r167;
	st.shared.u32 	[%r168+2432], %r56;
	add.s32 	%r169, %r2, 640;
	shr.s32 	%r170, %r169, 5;
	add.s32 	%r171, %r170, %r2;
	shl.b32 	%r172, %r171, 2;
	add.s32 	%r173, %r72, %r172;
	st.shared.u32 	[%r173+2560], %r57;
	add.s32 	%r174, %r2, 672;
	shr.s32 	%r175, %r174, 5;
	add.s32 	%r176, %r175, %r2;
	shl.b32 	%r177, %r176, 2;
	add.s32 	%r178, %r72, %r177;
	st.shared.u32 	[%r178+2688], %r58;
	add.s32 	%r179, %r2, 704;
	shr.s32 	%r180, %r179, 5;
	add.s32 	%r181, %r180, %r2;
	shl.b32 	%r182, %r181, 2;
	add.s32 	%r183, %r72, %r182;
	st.shared.u32 	[%r183+2816], %r59;
	add.s32 	%r184, %r2, 736;
	shr.s32 	%r185, %r184, 5;
	add.s32 	%r186, %r185, %r2;
	shl.b32 	%r187, %r186, 2;
	add.s32 	%r188, %r72, %r187;
	st.shared.u32 	[%r188+2944], %r60;
	add.s32 	%r189, %r2, 768;
	shr.s32 	%r190, %r189, 5;
	add.s32 	%r191, %r190, %r2;
	shl.b32 	%r192, %r191, 2;
	add.s32 	%r193, %r72, %r192;
	st.shared.u32 	[%r193+3072], %r61;
	add.s32 	%r194, %r2, 800;
	shr.s32 	%r195, %r194, 5;
	add.s32 	%r196, %r195, %r2;
	shl.b32 	%r197, %r196, 2;
	add.s32 	%r198, %r72, %r197;
	st.shared.u32 	[%r198+3200], %r62;
	add.s32 	%r199, %r2, 832;
	shr.s32 	%r200, %r199, 5;
	add.s32 	%r201, %r200, %r2;
	shl.b32 	%r202, %r201, 2;
	add.s32 	%r203, %r72, %r202;
	st.shared.u32 	[%r203+3328], %r63;
	add.s32 	%r204, %r2, 864;
	shr.s32 	%r205, %r204, 5;
	add.s32 	%r206, %r205, %r2;
	shl.b32 	%r207, %r206, 2;
	add.s32 	%r208, %r72, %r207;
	st.shared.u32 	[%r208+3456], %r64;
	add.s32 	%r209, %r2, 896;
	shr.s32 	%r210, %r209, 5;
	add.s32 	%r211, %r210, %r2;
	shl.b32 	%r212, %r211, 2;
	add.s32 	%r213, %r72, %r212;
	st.shared.u32 	[%r213+3584], %r65;
	add.s32 	%r214, %r2, 928;
	shr.s32 	%r215, %r214, 5;
	add.s32 	%r216, %r215, %r2;
	shl.b32 	%r217, %r216, 2;
	add.s32 	%r218, %r72, %r217;
	st.shared.u32 	[%r218+3712], %r66;
	add.s32 	%r219, %r2, 960;
	shr.s32 	%r220, %r219, 5;
	add.s32 	%r221, %r220, %r2;
	shl.b32 	%r222, %r221, 2;
	add.s32 	%r223, %r72, %r222;
	st.shared.u32 	[%r223+3840], %r67;
	add.s32 	%r224, %r2, 992;
	shr.s32 	%r225, %r224, 5;
	add.s32 	%r226, %r225, %r2;
	shl.b32 	%r227, %r226, 2;
	add.s32 	%r228, %r72, %r227;
	st.shared.u32 	[%r228+3968], %r68;
	bar.warp.sync 	-1;
	shl.b32 	%r229, %r2, 5;
	shr.s32 	%r230, %r229, 5;
	add.s32 	%r231, %r230, %r229;
	shl.b32 	%r232, %r231, 2;
	add.s32 	%r233, %r72, %r232;
	ld.shared.u32 	%r234, [%r233];
	ld.shared.u32 	%r235, [%r233+4];
	ld.shared.u32 	%r236, [%r233+8];
	ld.shared.u32 	%r237, [%r233+12];
	ld.shared.u32 	%r238, [%r233+16];
	ld.shared.u32 	%r239, [%r233+20];
	ld.shared.u32 	%r240, [%r233+24];
	ld.shared.u32 	%r241, [%r233+28];
	ld.shared.u32 	%r242, [%r233+32];
	ld.shared.u32 	%r243, [%r233+36];
	ld.shared.u32 	%r244, [%r233+40];
	ld.shared.u32 	%r245, [%r233+44];
	ld.shared.u32 	%r246, [%r233+48];
	ld.shared.u32 	%r247, [%r233+52];
	ld.shared.u32 	%r248, [%r233+56];
	ld.shared.u32 	%r249, [%r233+60];
	ld.shared.u32 	%r250, [%r233+64];
	ld.shared.u32 	%r251, [%r233+68];
	ld.shared.u32 	%r252, [%r233+72];
	ld.shared.u32 	%r253, [%r233+76];
	ld.shared.u32 	%r254, [%r233+80];
	ld.shared.u32 	%r255, [%r233+84];
	ld.shared.u32 	%r256, [%r233+88];
	ld.shared.u32 	%r257, [%r233+92];
	ld.shared.u32 	%r258, [%r233+96];
	ld.shared.u32 	%r259, [%r233+100];
	ld.shared.u32 	%r260, [%r233+104];
	ld.shared.u32 	%r261, [%r233+108];
	ld.shared.u32 	%r262, [%r233+112];
	ld.shared.u32 	%r263, [%r233+116];
	ld.shared.u32 	%r264, [%r233+120];
	ld.shared.u32 	%r265, [%r233+124];
	bar.sync 	0;
	add.s32 	%r266, %r235, %r234;
	add.s32 	%r267, %r236, %r266;
	add.s32 	%r268, %r237, %r267;
	add.s32 	%r269, %r238, %r268;
	add.s32 	%r270, %r239, %r269;
	add.s32 	%r271, %r240, %r270;
	add.s32 	%r272, %r241, %r271;
	add.s32 	%r273, %r242, %r272;
	add.s32 	%r274, %r243, %r273;
	add.s32 	%r275, %r244, %r274;
	add.s32 	%r276, %r245, %r275;
	add.s32 	%r277, %r246, %r276;
	add.s32 	%r278, %r247, %r277;
	add.s32 	%r279, %r248, %r278;
	add.s32 	%r280, %r249, %r279;
	add.s32 	%r281, %r250, %r280;
	add.s32 	%r282, %r251, %r281;
	add.s32 	%r283, %r252, %r282;
	add.s32 	%r284, %r253, %r283;
	add.s32 	%r285, %r254, %r284;
	add.s32 	%r286, %r255, %r285;
	add.s32 	%r287, %r256, %r286;
	add.s32 	%r288, %r257, %r287;
	add.s32 	%r289, %r258, %r288;
	add.s32 	%r290, %r259, %r289;
	add.s32 	%r291, %r260, %r290;
	add.s32 	%r292, %r261, %r291;
	add.s32 	%r293, %r262, %r292;
	add.s32 	%r294, %r263, %r293;
	add.s32 	%r295, %r264, %r294;
	add.s32 	%r7, %r265, %r295;
	mov.b32 	%r5, 1;
	mov.b32 	%r30, 0;
	mov.b32 	%r32, -1;
	// begin inline asm
	{  .reg .s32 r0;  .reg .pred p;  shfl.sync.up.b32 r0|p, %r7, %r5, %r30, %r32;  @p add.s32 r0, r0, %r7;  mov.s32 %r3, r0;}
	// end inline asm
	mov.b32 	%r11, 2;
	// begin inline asm
	{  .reg .s32 r0;  .reg .pred p;  shfl.sync.up.b32 r0|p, %r3, %r11, %r30, %r32;  @p add.s32 r0, r0, %r3;  mov.s32 %r9, r0;}
	// end inline asm
	mov.b32 	%r17, 4;
	// begin inline asm
	{  .reg .s32 r0;  .reg .pred p;  shfl.sync.up.b32 r0|p, %r9, %r17, %r30, %r32;  @p add.s32 r0, r0, %r9;  mov.s32 %r15, r0;}
	// end inline asm
	mov.b32 	%r23, 8;
	// begin inline asm
	{  .reg .s32 r0;  .reg .pred p;  shfl.sync.up.b32 r0|p, %r15, %r23, %r30, %r32;  @p add.s32 r0, r0, %r15;  mov.s32 %r21, r0;}
	// end inline asm
	mov.b32 	%r29, 16;
	// begin inline asm
	{  .reg .s32 r0;  .reg .pred p;  shfl.sync.up.b32 r0|p, %r21, %r29, %r30, %r32;  @p add.s32 r0, r0, %r21;  mov.s32 %r27, r0;}
	// end inline asm
	shfl.sync.idx.b32	%r1|%p1, %r27, 31, 31, -1;
	sub.s32 	%r296, %r27, %r7;
	add.s32 	%r297, %r234, %r296;
	add.s32 	%r298, %r235, %r297;
	add.s32 	%r299, %r236, %r298;
	add.s32 	%r300, %r237, %r299;
	add.s32 	%r301, %r238, %r300;
	add.s32 	%r302, %r239, %r301;
	add.s32 	%r303, %r240, %r302;
	add.s32 	%r304, %r241, %r303;
	add.s32 	%r305, %r242, %r304;
	add.s32 	%r306, %r243, %r305;
	add.s32 	%r307, %r244, %r306;
	add.s32 	%r308, %r245, %r307;
	add.s32 	%r309, %r246, %r308;
	add.s32 	%r310, %r247, %r309;
	add.s32 	%r311, %r248, %r310;
	add.s32 	%r312, %r249, %r311;
	add.s32 	%r313, %r250, %r312;
	add.s32 	%r314, %r251, %r313;
	add.s32 	%r315, %r252, %r314;
	add.s32 	%r316, %r253, %r315;
	add.s32 	%r317, %r254, %r316;
	add.s32 	%r318, %r255, %r317;
	add.s32 	%r319, %r256, %r318;
	add.s32 	%r320, %r257, %r319;
	add.s32 	%r321, %r258, %r320;
	add.s32 	%r322, %r259, %r321;
	add.s32 	%r323, %r260, %r322;
	add.s32 	%r324, %r261, %r323;
	add.s32 	%r325, %r262, %r324;
	add.s32 	%r326, %r263, %r325;
	add.s32 	%r327, %r264, %r326;
	bar.sync 	0;
	st.shared.u32 	[%r233], %r296;
	st.shared.u32 	[%r233+4], %r297;
	st.shared.u32 	[%r233+8], %r298;
	st.shared.u32 	[%r233+12], %r299;
	st.shared.u32 	[%r233+16], %r300;
	st.shared.u32 	[%r233+20], %r301;
	st.shared.u32 	[%r233+24], %r302;
	st.shared.u32 	[%r233+28], %r303;
	st.shared.u32 	[%r233+32], %r304;
	st.shared.u32 	[%r233+36], %r305;
	st.shared.u32 	[%r233+40], %r306;
	st.shared.u32 	[%r233+44], %r307;
	st.shared.u32 	[%r233+48], %r308;
	st.shared.u32 	[%r233+52], %r309;
	st.shared.u32 	[%r233+56], %r310;
	st.shared.u32 	[%r233+60], %r311;
	st.shared.u32 	[%r233+64], %r312;
	st.shared.u32 	[%r233+68], %r313;
	st.shared.u32 	[%r233+72], %r314;
	st.shared.u32 	[%r233+76], %r315;
	st.shared.u32 	[%r233+80], %r316;
	st.shared.u32 	[%r233+84], %r317;
	st.shared.u32 	[%r233+88], %r318;
	st.shared.u32 	[%r233+92], %r319;
	st.shared.u32 	[%r233+96], %r320;
	st.shared.u32 	[%r233+100], %r321;
	st.shared.u32 	[%r233+104], %r322;
	st.shared.u32 	[%r233+108], %r323;
	st.shared.u32 	[%r233+112], %r324;
	st.shared.u32 	[%r233+116], %r325;
	st.shared.u32 	[%r233+120], %r326;
	st.shared.u32 	[%r233+124], %r327;
	bar.warp.sync 	-1;
	ld.shared.u32 	%r328, [%r73];
	ld.shared.u32 	%r329, [%r78+128];
	ld.shared.u32 	%r330, [%r83+256];
	ld.shared.u32 	%r331, [%r88+384];
	ld.shared.u32 	%r332, [%r93+512];
	ld.shared.u32 	%r333, [%r98+640];
	ld.shared.u32 	%r334, [%r103+768];
	ld.shared.u32 	%r335, [%r108+896];
	ld.shared.u32 	%r336, [%r113+1024];
	ld.shared.u32 	%r337, [%r118+1152];
	ld.shared.u32 	%r338, [%r123+1280];
	ld.shared.u32 	%r339, [%r128+1408];
	ld.shared.u32 	%r340, [%r133+1536];
	ld.shared.u32 	%r341, [%r138+1664];
	ld.shared.u32 	%r342, [%r143+1792];
	ld.shared.u32 	%r343, [%r148+1920];
	ld.shared.u32 	%r344, [%r153+2048];
	ld.shared.u32 	%r345, [%r158+2176];
	ld.shared.u32 	%r346, [%r163+2304];
	ld.shared.u32 	%r347, [%r168+2432];
	ld.shared.u32 	%r348, [%r173+2560];
	ld.shared.u32 	%r349, [%r178+2688];
	ld.shared.u32 	%r350, [%r183+2816];
	ld.shared.u32 	%r351, [%r188+2944];
	ld.shared.u32 	%r352, [%r193+3072];
	ld.shared.u32 	%r353, [%r198+3200];
	ld.shared.u32 	%r354, [%r203+3328];
	ld.shared.u32 	%r355, [%r208+3456];
	ld.shared.u32 	%r356, [%r213+3584];
	ld.shared.u32 	%r357, [%r218+3712];
	ld.shared.u32 	%r358, [%r223+3840];
	ld.shared.u32 	%r359, [%r228+3968];
	add.s64 	%rd7, %rd1, %rd5;
	st.global.u32 	[%rd7], %r328;
	st.global.u32 	[%rd7+128], %r329;
	st.global.u32 	[%rd7+256], %r330;
	st.global.u32 	[%rd7+384], %r331;
	st.global.u32 	[%rd7+512], %r332;
	st.global.u32 	[%rd7+640], %r333;
	st.global.u32 	[%rd7+768], %r334;
	st.global.u32 	[%rd7+896], %r335;
	st.global.u32 	[%rd7+1024], %r336;
	st.global.u32 	[%rd7+1152], %r337;
	st.global.u32 	[%rd7+1280], %r338;
	st.global.u32 	[%rd7+1408], %r339;
	st.global.u32 	[%rd7+1536], %r340;
	st.global.u32 	[%rd7+1664], %r341;
	st.global.u32 	[%rd7+1792], %r342;
	st.global.u32 	[%rd7+1920], %r343;
	st.global.u32 	[%rd7+2048], %r344;
	st.global.u32 	[%rd7+2176], %r345;
	st.global.u32 	[%rd7+2304], %r346;
	st.global.u32 	[%rd7+2432], %r347;
	st.global.u32 	[%rd7+2560], %r348;
	st.global.u32 	[%rd7+2688], %r349;
	st.global.u32 	[%rd7+2816], %r350;
	st.global.u32 	[%rd7+2944], %r351;
	st.global.u32 	[%rd7+3072], %r352;
	st.global.u32 	[%rd7+3200], %r353;
	st.global.u32 	[%rd7+3328], %r354;
	st.global.u32 	[%rd7+3456], %r355;
	st.global.u32 	[%rd7+3584], %r356;
	st.global.u32 	[%rd7+3712], %r357;
	st.global.u32 	[%rd7+3840], %r358;
	st.global.u32 	[%rd7+3968], %r359;
	setp.ne.s32 	%p2, %r33, 0;
	@%p2 bra 	$L__BB5_2;
	st.global.u32 	[%rd1+4096], %r1;
$L__BB5_2:
	ret;

}
	// .globl	_Z20BlockPrefixSumKernelILi1024ELi1ELN3cub18CUB_300001_SM_100018BlockScanAlgorithmE1EEvPKiPi
.visible .entry _Z20BlockPrefixSumKernelILi1024ELi1ELN3cub18CUB_300001_SM_100018BlockScanAlgorithmE1EEvPKiPi(
	.param .u64 .ptr .align 1 _Z20BlockPrefixSumKernelILi1024ELi1ELN3cub18CUB_300001_SM_100018BlockScanAlgorithmE1EEvPKiPi_param_0,
	.param .u64 .ptr .align 1 _Z20BlockPrefixSumKernelILi1024ELi1ELN3cub18CUB_300001_SM_100018BlockScanAlgorithmE1EEvPKiPi_param_1
)
{
	.reg .pred 	%p<5>;
	.reg .b32 	%r<151>;
	.reg .b64 	%rd<10>;
	// demoted variable
	.shared .align 16 .b8 _ZZ20BlockPrefixSumKernelILi1024ELi1ELN3cub18CUB_300001_SM_100018BlockScanAlgorithmE1EEvPKiPiE12temp_storage[4256];
	ld.param.u64 	%rd3, [_Z20BlockPrefixSumKernelILi1024ELi1ELN3cub18CUB_300001_SM_100018BlockScanAlgorithmE1EEvPKiPi_param_0];
	cvta.to.global.u64 	%rd4, %rd3;
	mov.u32 	%r5, %tid.x;
	and.b32  	%r6, %r5, 992;
	mul.wide.u32 	%rd5, %r5, 4;
	add.s64 	%rd6, %rd4, %rd5;
	ld.global.u32 	%r7, [%rd6];
	// begin inline asm
	mov.u32 %r4, %laneid;
	// end inline asm
	add.s32 	%r8, %r4, %r6;
	shl.b32 	%r9, %r8, 2;
	mov.u32 	%r10, _ZZ20BlockPrefixSumKernelILi1024ELi1ELN3cub18CUB_300001_SM_100018BlockScanAlgorithmE1EEvPKiPiE12temp_storage;
	add.s32 	%r1, %r10, %r9;
	st.shared.u32 	[%r1], %r7;
	bar.warp.sync 	-1;
	ld.shared.u32 	%r11, [%r1];
	bar.sync 	0;
	shr.u32 	%r12, %r5, 5;
	add.s32 	%r13, %r12, %r5;
	shl.b32 	%r14, %r13, 2;
	add.s32 	%r15, %r10, %r14;
	st.shared.u32 	[%r15+16], %r11;
	bar.sync 	0;
	setp.gt.u32 	%p1, %r5, 31;
	@%p1 bra 	$L__BB6_3;
	mov.u32 	%r46, %tid.x;
	mov.u32 	%r47, _ZZ20BlockPrefixSumKernelILi1024ELi1ELN3cub18CUB_300001_SM_100018BlockScanAlgorithmE1EEvPKiPiE12temp_storage;
	mad.lo.s32 	%r48, %r46, 132, %r47;
	ld.shared.u32 	%r49, [%r48+16];
	ld.shared.u32 	%r50, [%r48+20];
	ld.shared.u32 	%r51, [%r48+24];
	ld.shared.u32 	%r52, [%r48+28];
	ld.shared.u32 	%r53, [%r48+32];
	ld.shared.u32 	%r54, [%r48+36];
	ld.shared.u32 	%r55, [%r48+40];
	ld.shared.u32 	%r56, [%r48+44];
	ld.shared.u32 	%r57, [%r48+48];
	ld.shared.u32 	%r58, [%r48+52];
	ld.shared.u32 	%r59, [%r48+56];
	ld.shared.u32 	%r60, [%r48+60];
	ld.shared.u32 	%r61, [%r48+64];
	ld.shared.u32 	%r62, [%r48+68];
	ld.shared.u32 	%r63, [%r48+72];
	ld.shared.u32 	%r64, [%r48+76];
	ld.shared.u32 	%r65, [%r48+80];
	ld.shared.u32 	%r66, [%r48+84];
	ld.shared.u32 	%r67, [%r48+88];
	ld.shared.u32 	%r68, [%r48+92];
	ld.shared.u32 	%r69, [%r48+96];
	ld.shared.u32 	%r70, [%r48+100];
	ld.shared.u32 	%r71, [%r48+104];
	ld.shared.u32 	%r72, [%r48+108];
	ld.shared.u32 	%r73, [%r48+112];
	ld.shared.u32 	%r74, [%r48+116];
	ld.shared.u32 	%r75, [%r48+120];
	ld.shared.u32 	%r76, [%r48+124];
	ld.shared.u32 	%r77, [%r48+128];
	ld.shared.u32 	%r78, [%r48+132];
	ld.shared.u32 	%r79, [%r48+136];
	ld.shared.u32 	%r80, [%r48+140];
	add.s32 	%r81, %r50, %r49;
	add.s32 	%r82, %r81, %r51;
	add.s32 	%r83, %r82, %r52;
	add.s32 	%r84, %r83, %r53;
	add.s32 	%r85, %r84, %r54;
	add.s32 	%r86, %r85, %r55;
	add.s32 	%r87, %r86, %r56;
	add.s32 	%r88, %r87, %r57;
	add.s32 	%r89, %r88, %r58;
	add.s32 	%r90, %r89, %r59;
	add.s32 	%r91, %r90, %r60;
	add.s32 	%r92, %r91, %r61;
	add.s32 	%r93, %r92, %r62;
	add.s32 	%r94, %r93, %r63;
	add.s32 	%r95, %r94, %r64;
	add.s32 	%r96, %r95, %r65;
	add.s32 	%r97, %r96, %r66;
	add.s32 	%r98, %r97, %r67;
	add.s32 	%r99, %r98, %r68;
	add.s32 	%r100, %r99, %r69;
	add.s32 	%r101, %r100, %r70;
	add.s32 	%r102, %r101, %r71;
	add.s32 	%r103, %r102, %r72;
	add.s32 	%r104, %r103, %r73;
	add.s32 	%r105, %r104, %r74;
	add.s32 	%r106, %r105, %r75;
	add.s32 	%r107, %r106, %r76;
	add.s32 	%r108, %r107, %r77;
	add.s32 	%r109, %r108, %r78;
	add.s32 	%r110, %r109, %r79;
	add.s32 	%r20, %r110, %r80;
	mov.b32 	%r18, 1;
	mov.b32 	%r43, 0;
	mov.b32 	%r45, -1;
	// begin inline asm
	{  .reg .s32 r0;  .reg .pred p;  shfl.sync.up.b32 r0|p, %r20, %r18, %r43, %r45;  @p add.s32 r0, r0, %r20;  mov.s32 %r16, r0;}
	// end inline asm
	mov.b32 	%r24, 2;
	// begin inline asm
	{  .reg .s32 r0;  .reg .pred p;  shfl.sync.up.b32 r0|p, %r16, %r24, %r43, %r45;  @p add.s32 r0, r0, %r16;  mov.s32 %r22, r0;}
	// end inline asm
	mov.b32 	%r30, 4;
	// begin inline asm
	{  .reg .s32 r0;  .reg .pred p;  shfl.sync.up.b32 r0|p, %r22, %r30, %r43, %r45;  @p add.s32 r0, r0, %r22;  mov.s32 %r28, r0;}
	// end inline asm
	mov.b32 	%r36, 8;
	// begin inline asm
	{  .reg .s32 r0;  .reg .pred p;  shfl.sync.up.b32 r0|p, %r28, %r36, %r43, %r45;  @p add.s32 r0, r0, %r28;  mov.s32 %r34, r0;}
	// end inline asm
	mov.b32 	%r42, 16;
	// begin inline asm
	{  .reg .s32 r0;  .reg .pred p;  shfl.sync.up.b32 r0|p, %r34, %r42, %r43, %r45;  @p add.s32 r0, r0, %r34;  mov.s32 %r40, r0;}
	// end inline asm
	shfl.sync.idx.b32	%r2|%p2, %r40, 31, 31, -1;
	sub.s32 	%r111, %r40, %r20;
	add.s32 	%r112, %r49, %r111;
	add.s32 	%r113, %r50, %r112;
	add.s32 	%r114, %r51, %r113;
	add.s32 	%r115, %r52, %r114;
	add.s32 	%r116, %r53, %r115;
	add.s32 	%r117, %r54, %r116;
	add.s32 	%r118, %r55, %r117;
	add.s32 	%r119, %r56, %r118;
	add.s32 	%r120, %r57, %r119;
	add.s32 	%r121, %r58, %r120;
	add.s32 	%r122, %r59, %r121;
	add.s32 	%r123, %r60, %r122;
	add.s32 	%r124, %r61, %r123;
	add.s32 	%r125, %r62, %r124;
	add.s32 	%r126, %r63, %r125;
	add.s32 	%r127, %r64, %r126;
	add.s32 	%r128, %r65, %r127;
	add.s32 	%r129, %r66, %r128;
	add.s32 	%r130, %r67, %r129;
	add.s32 	%r131, %r68, %r130;
	add.s32 	%r132, %r69, %r131;
	add.s32 	%r133, %r70, %r132;
	add.s32 	%r134, %r71, %r133;
	add.s32 	%r135, %r72, %r134;
	add.s32 	%r136, %r73, %r135;
	add.s32 	%r137, %r74, %r136;
	add.s32 	%r138, %r75, %r137;
	add.s32 	%r139, %r76, %r138;
	add.s32 	%r140, %r77, %r139;
	add.s32 	%r141, %r78, %r140;
	add.s32 	%r142, %r79, %r141;
	st.shared.u32 	[%r48+16], %r111;
	st.shared.u32 	[%r48+20], %r112;
	st.shared.u32 	[%r48+24], %r113;
	st.shared.u32 	[%r48+28], %r114;
	st.shared.u32 	[%r48+32], %r115;
	st.shared.u32 	[%r48+36], %r116;
	st.shared.u32 	[%r48+40], %r117;
	st.shared.u32 	[%r48+44], %r118;
	st.shared.u32 	[%r48+48], %r119;
	st.shared.u32 	[%r48+52], %r120;
	st.shared.u32 	[%r48+56], %r121;
	st.shared.u32 	[%r48+60], %r122;
	st.shared.u32 	[%r48+64], %r123;
	st.shared.u32 	[%r48+68], %r124;
	st.shared.u32 	[%r48+72], %r125;
	st.shared.u32 	[%r48+76], %r126;
	st.shared.u32 	[%r48+80], %r127;
	st.shared.u32 	[%r48+84], %r128;
	st.shared.u32 	[%r48+88], %r129;
	st.shared.u32 	[%r48+92], %r130;
	st.shared.u32 	[%r48+96], %r131;
	st.shared.u32 	[%r48+100], %r132;
	st.shared.u32 	[%r48+104], %r133;
	st.shared.u32 	[%r48+108], %r134;
	st.shared.u32 	[%r48+112], %r135;
	st.shared.u32 	[%r48+116], %r136;
	st.shared.u32 	[%r48+120], %r137;
	st.shared.u32 	[%r48+124], %r138;
	st.shared.u32 	[%r48+128], %r139;
	st.shared.u32 	[%r48+132], %r140;
	st.shared.u32 	[%r48+136], %r141;
	st.shared.u32 	[%r48+140], %r142;
	setp.ne.s32 	%p3, %r46, 0;
	@%p3 bra 	$L__BB6_3;
	st.shared.u32 	[_ZZ20BlockPrefixSumKernelILi1024ELi1ELN3cub18CUB_300001_SM_100018BlockScanAlgorithmE1EEvPKiPiE12temp_storage+4240], %r2;
$L__BB6_3:
	ld.param.u64 	%rd9, [_Z20BlockPrefixSumKernelILi1024ELi1ELN3cub18CUB_300001_SM_100018BlockScanAlgorithmE1EEvPKiPi_param_1];
	mov.u32 	%r143, %tid.x;
	bar.sync 	0;
	shr.u32 	%r144, %r143, 5;
	add.s32 	%r145, %r144, %r143;
	shl.b32 	%r146, %r145, 2;
	mov.u32 	%r147, _ZZ20BlockPrefixSumKernelILi1024ELi1ELN3cub18CUB_300001_SM_100018BlockScanAlgorithmE1EEvPKiPiE12temp_storage;
	add.s32 	%r148, %r147, %r146;
	ld.shared.u32 	%r149, [%r148+16];
	ld.shared.u32 	%r3, [_ZZ20BlockPrefixSumKernelILi1024ELi1ELN3cub18CUB_300001_SM_100018BlockScanAlgorithmE1EEvPKiPiE12temp_storage+4240];
	bar.sync 	0;
	st.shared.u32 	[%r1], %r149;
	bar.warp.sync 	-1;
	ld.shared.u32 	%r150, [%r1];
	cvta.to.global.u64 	%rd1, %rd9;
	mul.wide.u32 	%rd7, %r143, 4;
	add.s64 	%rd8, %rd1, %rd7;
	st.global.u32 	[%rd8], %r150;
	setp.ne.s32 	%p4, %r143, 0;
	@%p4 bra 	$L__BB6_5;
	st.global.u32 	[%rd1+4096], %r3;
$L__BB6_5:
	ret;

}
	// .globl	_Z20BlockPrefixSumKernelILi512ELi2ELN3cub18CUB_300001_SM_100018BlockScanAlgorithmE1EEvPKiPi
.visible .entry _Z20BlockPrefixSumKernelILi512ELi2ELN3cub18CUB_300001_SM_100018BlockScanAlgorithmE1EEvPKiPi(
	.param .u64 .ptr .align 1 _Z20BlockPrefixSumKernelILi512ELi2ELN3cub18CUB_300001_SM_100018BlockScanAlgorithmE1EEvPKiPi_param_0,
	.param .u64 .ptr .align 1 _Z20BlockPrefixSumKernelILi512ELi2ELN3cub18CUB_300001_SM_100018BlockScanAlgorithmE1EEvPKiPi_param_1
)
{
	.reg .pred 	%p<5>;
	.reg .b32 	%r<109>;
	.reg .b64 	%rd<10>;
	// demoted variable
	.shared .align 16 .b8 _ZZ20BlockPrefixSumKernelILi512ELi2ELN3cub18CUB_300001_SM_100018BlockScanAlgorithmE1EEvPKiPiE12temp_storage[4112];
	ld.param.u64 	%rd3, [_Z20BlockPrefixSumKernelILi512ELi2ELN3cub18CUB_300001_SM_100018BlockScanAlgorithmE1EEvPKiPi_param_0];
	mov.u32 	%r1, %tid.x;
	and.b32  	%r10, %r1, 31;
	and.b32  	%r11, %r1, 992;
	shl.b32 	%r12, %r1, 1;
	and.b32  	%r13, %r12, 1984;
	or.b32  	%r2, %r13, %r10;
	cvta.to.global.u64 	%rd4, %rd3;
	mul.wide.u32 	%rd5, %r2, 4;
	add.s64 	%rd6, %rd4, %rd5;
	ld.global.u32 	%r14, [%rd6];
	ld.global.u32 	%r15, [%rd6+128];
	// begin inline asm
	mov.u32 %r9, %laneid;
	// end inline asm
	add.s32 	%r16, %r9, %r13;
	shl.b32 	%r17, %r16, 2;
	mov.u32 	%r18, _ZZ20BlockPrefixSumKernelILi512ELi2ELN3cub18CUB_300001_SM_100018BlockScanAlgorithmE1EEvPKiPiE12temp_storage;
	add.s32 	%r3, %r18, %r17;
	st.shared.u32 	[%r3], %r14;
	st.shared.u32 	[%r3+128], %r15;
	bar.warp.sync 	-1;
	add.s32 	%r19, %r9, %r11;
	shl.b32 	%r20, %r19, 3;
	add.s32 	%r4, %r18, %r20;
	ld.shared.v2.u32 	{%r5, %r21}, [%r4];
	bar.sync 	0;
	add.s32 	%r22, %r21, %r5;
	shr.u32 	%r23, %r1, 4;
	add.s32 	%r24, %r23, %r1;
	shl.b32 	%r25, %r24, 2;
	add.s32 	%r26, %r18, %r25;
	add.s32 	%r6, %r26, 16;
	st.shared.u32 	[%r26+16], %r22;
	bar.sync 	0;
	setp.gt.u32 	%p1, %r1, 31;
	@%p1 bra 	$L__BB7_3;
	mad.lo.s32 	%r58, %r1, 68, %r18;
	ld.shared.u32 	%r59, [%r58+16];
	ld.shared.u32 	%r60, [%r58+20];
	ld.shared.u32 	%r61, [%r58+24];
	ld.shared.u32 	%r62, [%r58+28];
	ld.shared.u32 	%r63, [%r58+32];
	ld.shared.u32 	%r64, [%r58+36];
	ld.shared.u32 	%r65, [%r58+40];
	ld.shared.u32 	%r66, [%r58+44];
	ld.shared.u32 	%r67, [%r58+48];
	ld.shared.u32 	%r68, [%r58+52];
	ld.shared.u32 	%r69, [%r58+56];
	ld.shared.u32 	%r70, [%r58+60];
	ld.shared.u32 	%r71, [%r58+64];
	ld.shared.u32 	%r72, [%r58+68];
	ld.shared.u32 	%r73, [%r58+72];
	ld.shared.u32 	%r74, [%r58+76];
	add.s32 	%r75, %r60, %r59;
	add.s32 	%r76, %r75, %r61;
	add.s32 	%r77, %r76, %r62;
	add.s32 	%r78, %r77, %r63;
	add.s32 	%r79, %r78, %r64;
	add.s32 	%r80, %r79, %r65;
	add.s32 	%r81, %r80, %r66;
	add.s32 	%r82, %r81, %r67;
	add.s32 	%r83, %r82, %r68;
	add.s32 	%r84, %r83, %r69;
	add.s32 	%r85, %r84, %r70;
	add.s32 	%r86, %r85, %r71;
	add.s32 	%r87, %r86, %r72;
	add.s32 	%r88, %r87, %r73;
	add.s32 	%r31, %r88, %r74;
	mov.b32 	%r29, 1;
	mov.b32 	%r54, 0;
	mov.b32 	%r56, -1;
	// begin inline asm
	{  .reg .s32 r0;  .reg .pred p;  shfl.sync.up.b32 r0|p, %r31, %r29, %r54, %r56;  @p add.s32 r0, r0, %r31;  mov.s32 %r27, r0;}
	// end inline asm
	mov.b32 	%r35, 2;
	// begin inline asm
	{  .reg .s32 r0;  .reg .pred p;  shfl.sync.up.b32 r0|p, %r27, %r35, %r54, %r56;  @p add.s32 r0, r0, %r27;  mov.s32 %r33, r0;}
	// end inline asm
	mov.b32 	%r41, 4;
	// begin inline asm
	{  .reg .s32 r0;  .reg .pred p;  shfl.sync.up.b32 r0|p, %r33, %r41, %r54, %r56;  @p add.s32 r0, r0, %r33;  mov.s32 %r39, r0;}
	// end inline asm
	mov.b32 	%r47, 8;
	// begin inline asm
	{  .reg .s32 r0;  .reg .pred p;  shfl.sync.up.b32 r0|p, %r39, %r47, %r54, %r56;  @p add.s32 r0, r0, %r39;  mov.s32 %r45, r0;}
	// end inline asm
	mov.b32 	%r53, 16;
	// begin inline asm
	{  .reg .s32 r0;  .reg .pred p;  shfl.sync.up.b32 r0|p, %r45, %r53, %r54, %r56;  @p add.s32 r0, r0, %r45;  mov.s32 %r51, r0;}
	// end inline asm
	shfl.sync.idx.b32	%r7|%p2, %r51, 31, 31, -1;
	sub.s32 	%r89, %r51, %r31;
	add.s32 	%r90, %r59, %r89;
	add.s32 	%r91, %r60, %r90;
	add.s32 	%r92, %r61, %r91;
	add.s32 	%r93, %r62, %r92;
	add.s32 	%r94, %r63, %r93;
	add.s32 	%r95, %r64, %r94;
	add.s32 	%r96, %r65, %r95;
	add.s32 	%r97, %r66, %r96;
	add.s32 	%r98, %r67, %r97;
	add.s32 	%r99, %r68, %r98;
	add.s32 	%r100, %r69, %r99;
	add.s32 	%r101, %r70, %r100;
	add.s32 	%r102, %r71, %r101;
	add.s32 	%r103, %r72, %r102;
	add.s32 	%r104, %r73, %r103;
	st.shared.u32 	[%r58+16], %r89;
	st.shared.u32 	[%r58+20], %r90;
	st.shared.u32 	[%r58+24], %r91;
	st.shared.u32 	[%r58+28], %r92;
	st.shared.u32 	[%r58+32], %r93;
	st.shared.u32 	[%r58+36], %r94;
	st.shared.u32 	[%r58+40], %r95;
	st.shared.u32 	[%r58+44], %r96;
	st.shared.u32 	[%r58+48], %r97;
	st.shared.u32 	[%r58+52], %r98;
	st.shared.u32 	[%r58+56], %r99;
	st.shared.u32 	[%r58+60], %r100;
	st.shared.u32 	[%r58+64], %r101;
	st.shared.u32 	[%r58+68], %r102;
	st.shared.u32 	[%r58+72], %r103;
	st.shared.u32 	[%r58+76], %r104;
	setp.ne.s32 	%p3, %r1, 0;
	@%p3 bra 	$L__BB7_3;
	st.shared.u32 	[_ZZ20BlockPrefixSumKernelILi512ELi2ELN3cub18CUB_300001_SM_100018BlockScanAlgorithmE1EEvPKiPiE12temp_storage+2192], %r7;
$L__BB7_3:
	ld.param.u64 	%rd9, [_Z20BlockPrefixSumKernelILi512ELi2ELN3cub18CUB_300001_SM_100018BlockScanAlgorithmE1EEvPKiPi_param_1];
	bar.sync 	0;
	ld.shared.u32 	%r105, [%r6];
	ld.shared.u32 	%r8, [_ZZ20BlockPrefixSumKernelILi512ELi2ELN3cub18CUB_300001_SM_100018BlockScanAlgorithmE1EEvPKiPiE12temp_storage+2192];
	add.s32 	%r106, %r5, %r105;
	bar.sync 	0;
	st.shared.v2.u32 	[%r4], {%r105, %r106};
	bar.warp.sync 	-1;
	ld.shared.u32 	%r107, [%r3];
	ld.shared.u32 	%r108, [%r3+128];
	cvta.to.global.u64 	%rd1, %rd9;
	add.s64 	%rd8, %rd1, %rd5;
	st.global.u32 	[%rd8], %r107;
	st.global.u32 	[%rd8+128], %r108;
	setp.ne.s32 	%p4, %r1, 0;
	@%p4 bra 	$L__BB7_5;
	st.global.u32 	[%rd1+4096], %r8;
$L__BB7_5:
	ret;

}
	// .globl	_Z20BlockPrefixSumKernelILi256ELi4ELN3cub18CUB_300001_SM_100018BlockScanAlgorithmE1EEvPKiPi
.visible .entry _Z20BlockPrefixSumKernelILi256ELi4ELN3cub18CUB_300001_SM_100018BlockScanAlgorithmE1EEvPKiPi(
	.param .u64 .ptr .align 1 _Z20BlockPrefixSumKernelILi256ELi4ELN3cub18CUB_300001_SM_100018BlockScanAlgorithmE1EEvPKiPi_param_0,
	.param .u64 .ptr .align 1 _Z20BlockPrefixSumKernelILi256ELi4ELN3cub18CUB_300001_SM_100018BlockScanAlgorithmE1EEvPKiPi_param_1
)
{
	.reg .pred 	%p<5>;
	.reg .b32 	%r<95>;
	.reg .b64 	%rd<9>;
	// demoted variable
	.shared .align 16 .b8 _ZZ20BlockPrefixSumKernelILi256ELi4ELN3cub18CUB_300001_SM_100018BlockScanAlgorithmE1EEvPKiPiE12temp_storage[4112];
	ld.param.u64 	%rd2, [_Z20BlockPrefixSumKernelILi256ELi4ELN3cub18CUB_300001_SM_100018BlockScanAlgorithmE1EEvPKiPi_param_0];
	ld.param.u64 	%rd3, [_Z20BlockPrefixSumKernelILi256ELi4ELN3cub18CUB_300001_SM_100018BlockScanAlgorithmE1EEvPKiPi_param_1];
	cvta.to.global.u64 	%rd1, %rd3;
	mov.u32 	%r1, %tid.x;
	and.b32  	%r12, %r1, 31;
	and.b32  	%r13, %r1, 992;
	shl.b32 	%r14, %r1, 2;
	and.b32  	%r15, %r14, 3968;
	or.b32  	%r2, %r15, %r12;
	cvta.to.global.u64 	%rd4, %rd2;
	mul.wide.u32 	%rd5, %r2, 4;
	add.s64 	%rd6, %rd4, %rd5;
	ld.global.u32 	%r16, [%rd6];
	ld.global.u32 	%r17, [%rd6+128];
	ld.global.u32 	%r18, [%rd6+256];
	ld.global.u32 	%r19, [%rd6+384];
	// begin inline asm
	mov.u32 %r11, %laneid;
	// end inline asm
	add.s32 	%r20, %r11, %r15;
	shl.b32 	%r21, %r20, 2;
	mov.u32 	%r22, _ZZ20BlockPrefixSumKernelILi256ELi4ELN3cub18CUB_300001_SM_100018BlockScanAlgorithmE1EEvPKiPiE12temp_storage;
	add.s32 	%r3, %r22, %r21;
	st.shared.u32 	[%r3], %r16;
	st.shared.u32 	[%r3+128], %r17;
	st.shared.u32 	[%r3+256], %r18;
	st.shared.u32 	[%r3+384], %r19;
	bar.warp.sync 	-1;
	add.s32 	%r23, %r11, %r13;
	shl.b32 	%r24, %r23, 4;
	add.s32 	%r4, %r22, %r24;
	ld.shared.v4.u32 	{%r5, %r25, %r26, %r27}, [%r4];
	bar.sync 	0;
	add.s32 	%r6, %r25, %r5;
	add.s32 	%r7, %r26, %r6;
	add.s32 	%r28, %r27, %r7;
	shr.u32 	%r29, %r1, 3;
	add.s32 	%r30, %r29, %r1;
	shl.b32 	%r31, %r30, 2;
	add.s32 	%r32, %r22, %r31;
	add.s32 	%r8, %r32, 16;
	st.shared.u32 	[%r32+16], %r28;
	bar.sync 	0;
	setp.gt.u32 	%p1, %r1, 31;
	@%p1 bra 	$L__BB8_3;
	mad.lo.s32 	%r64, %r1, 36, %r22;
	ld.shared.u32 	%r65, [%r64+16];
	ld.shared.u32 	%r66, [%r64+20];
	ld.shared.u32 	%r67, [%r64+24];
	ld.shared.u32 	%r68, [%r64+28];
	ld.shared.u32 	%r69, [%r64+32];
	ld.shared.u32 	%r70, [%r64+36];
	ld.shared.u32 	%r71, [%r64+40];
	ld.shared.u32 	%r72, [%r64+44];
	add.s32 	%r73, %r66, %r65;
	add.s32 	%r74, %r73, %r67;
	add.s32 	%r75, %r74, %r68;
	add.s32 	%r76, %r75, %r69;
	add.s32 	%r77, %r76, %r70;
	add.s32 	%r78, %r77, %r71;
	add.s32 	%r37, %r78, %r72;
	mov.b32 	%r35, 1;
	mov.b32 	%r60, 0;
	mov.b32 	%r62, -1;
	// begin inline asm
	{  .reg .s32 r0;  .reg .pred p;  shfl.sync.up.b32 r0|p, %r37, %r35, %r60, %r62;  @p add.s32 r0, r0, %r37;  mov.s32 %r33, r0;}
	// end inline asm
	mov.b32 	%r41, 2;
	// begin inline asm
	{  .reg .s32 r0;  .reg .pred p;  shfl.sync.up.b32 r0|p, %r33, %r41, %r60, %r62;  @p add.s32 r0, r0, %r33;  mov.s32 %r39, r0;}
	// end inline asm
	mov.b32 	%r47, 4;
	// begin inline asm
	{  .reg .s32 r0;  .reg .pred p;  shfl.sync.up.b32 r0|p, %r39, %r47, %r60, %r62;  @p add.s32 r0, r0, %r39;  mov.s32 %r45, r0;}
	// end inline asm
	mov.b32 	%r53, 8;
	// begin inline asm
	{  .reg .s32 r0;  .reg .pred p;  shfl.sync.up.b32 r0|p, %r45, %r53, %r60, %r62;  @p add.s32 r0, r0, %r45;  mov.s32 %r51, r0;}
	// end inline asm
	mov.b32 	%r59, 16;
	// begin inline asm
	{  .reg .s32 r0;  .reg .pred p;  shfl.sync.up.b32 r0|p, %r51, %r59, %r60, %r62;  @p add.s32 r0, r0, %r51;  mov.s32 %r57, r0;}
	// end inline asm
	shfl.sync.idx.b32	%r9|%p2, %r57, 31, 31, -1;
	sub.s32 	%r79, %r57, %r37;
	add.s32 	%r80, %r65, %r79;
	add.s32 	%r81, %r66, %r80;
	add.s32 	%r82, %r67, %r81;
	add.s32 	%r83, %r68, %r82;
	add.s32 	%r84, %r69, %r83;
	add.s32 	%r85, %r70, %r84;
	add.s32 	%r86, %r71, %r85;
	st.shared.u32 	[%r64+16], %r79;
	st.shared.u32 	[%r64+20], %r80;
	st.shared.u32 	[%r64+24], %r81;
	st.shared.u32 	[%r64+28], %r82;
	st.shared.u32 	[%r64+32], %r83;
	st.shared.u32 	[%r64+36], %r84;
	st.shared.u32 	[%r64+40], %r85;
	st.shared.u32 	[%r64+44], %r86;
	setp.ne.s32 	%p3, %r1, 0;
	@%p3 bra 	$L__BB8_3;
	st.shared.u32 	[_ZZ20BlockPrefixSumKernelILi256ELi4ELN3cub18CUB_300001_SM_100018BlockScanAlgorithmE1EEvPKiPiE12temp_storage+1168], %r9;
$L__BB8_3:
	bar.sync 	0;
	ld.shared.u32 	%r87, [%r8];
	ld.shared.u32 	%r10, [_ZZ20BlockPrefixSumKernelILi256ELi4ELN3cub18CUB_300001_SM_100018BlockScanAlgorithmE1EEvPKiPiE12temp_storage+1168];
	add.s32 	%r88, %r5, %r87;
	add.s32 	%r89, %r6, %r87;
	add.s32 	%r90, %r7, %r87;
	bar.sync 	0;
	st.shared.v4.u32 	[%r4], {%r87, %r88, %r89, %r90};
	bar.warp.sync 	-1;
	ld.shared.u32 	%r91, [%r3];
	ld.shared.u32 	%r92, [%r3+128];
	ld.shared.u32 	%r93, [%r3+256];
	ld.shared.u32 	%r94, [%r3+384];
	add.s64 	%rd8, %rd1, %rd5;
	st.global.u32 	[%rd8], %r91;
	st.global.u32 	[%rd8+128], %r92;
	st.global.u32 	[%rd8+256], %r93;
	st.global.u32 	[%rd8+384], %r94;
	setp.ne.s32 	%p4, %r1, 0;
	@%p4 bra 	$L__BB8_5;
	st.global.u32 	[%rd1+4096], %r10;
$L__BB8_5:
	ret;

}
	// .globl	_Z20BlockPrefixSumKernelILi128ELi8ELN3cub18CUB_300001_SM_100018BlockScanAlgorithmE1EEvPKiPi
.visible .entry _Z20BlockPrefixSumKernelILi128ELi8ELN3cub18CUB_300001_SM_100018BlockScanAlgorithmE1EEvPKiPi(
	.param .u64 .ptr .align 1 _Z20BlockPrefixSumKernelILi128ELi8ELN3cub18CUB_300001_SM_100018BlockScanAlgorithmE1EEvPKiPi_param_0,
	.param .u64 .ptr .align 1 _Z20BlockPrefixSumKernelILi128ELi8ELN3cub18CUB_300001_SM_100018BlockScanAlgorithmE1EEvPKiPi_param_1
)
{
	.reg .pred 	%p<5>;
	.reg .b32 	%r<160>;
	.reg .b64 	%rd<10>;
	// demoted variable
	.shared .align 16 .b8 _ZZ20BlockPrefixSumKernelILi128ELi8ELN3cub18CUB_300001_SM_100018BlockScanAlgorithmE1EEvPKiPiE12temp_storage[4240];
	ld.param.u64 	%rd3, [_Z20BlockPrefixSumKernelILi128ELi8ELN3cub18CUB_300001_SM_100018BlockScanAlgorithmE1EEvPKiPi_param_0];
	mov.u32 	%r27, %tid.x;
	and.b32  	%r28, %r27, 31;
	and.b32  	%r29, %r27, 992;
	shl.b32 	%r30, %r27, 3;
	and.b32  	%r31, %r30, 7936;
	or.b32  	%r32, %r31, %r28;
	cvta.to.global.u64 	%rd4, %rd3;
	mul.wide.u32 	%rd5, %r32, 4;
	add.s64 	%rd6, %rd4, %rd5;
	ld.global.u32 	%r33, [%rd6];
	ld.global.u32 	%r34, [%rd6+128];
	ld.global.u32 	%r35, [%rd6+256];
	ld.global.u32 	%r36, [%rd6+384];
	ld.global.u32 	%r37, [%rd6+512];
	ld.global.u32 	%r38, [%rd6+640];
	ld.global.u32 	%r39, [%rd6+768];
	ld.global.u32 	%r40, [%rd6+896];
	// begin inline asm
	mov.u32 %r26, %laneid;
	// end inline asm
	add.s32 	%r41, %r26, %r31;
	shr.s32 	%r42, %r41, 5;
	add.s32 	%r43, %r42, %r41;
	shl.b32 	%r44, %r43, 2;
	mov.u32 	%r45, _ZZ20BlockPrefixSumKernelILi128ELi8ELN3cub18CUB_300001_SM_100018BlockScanAlgorithmE1EEvPKiPiE12temp_storage;
	add.s32 	%r1, %r45, %r44;
	st.shared.u32 	[%r1], %r33;
	add.s32 	%r46, %r41, 32;
	shr.s32 	%r47, %r46, 5;
	add.s32 	%r48, %r47, %r41;
	shl.b32 	%r49, %r48, 2;
	add.s32 	%r2, %r45, %r49;
	st.shared.u32 	[%r2+128], %r34;
	add.s32 	%r50, %r41, 64;
	shr.s32 	%r51, %r50, 5;
	add.s32 	%r52, %r51, %r41;
	shl.b32 	%r53, %r52, 2;
	add.s32 	%r3, %r45, %r53;
	st.shared.u32 	[%r3+256], %r35;
	add.s32 	%r54, %r41, 96;
	shr.s32 	%r55, %r54, 5;
	add.s32 	%r56, %r55, %r41;
	shl.b32 	%r57, %r56, 2;
	add.s32 	%r4, %r45, %r57;
	st.shared.u32 	[%r4+384], %r36;
	add.s32 	%r58, %r41, 128;
	shr.s32 	%r59, %r58, 5;
	add.s32 	%r60, %r59, %r41;
	shl.b32 	%r61, %r60, 2;
	add.s32 	%r5, %r45, %r61;
	st.shared.u32 	[%r5+512], %r37;
	add.s32 	%r62, %r41, 160;
	shr.s32 	%r63, %r62, 5;
	add.s32 	%r64, %r63, %r41;
	shl.b32 	%r65, %r64, 2;
	add.s32 	%r6, %r45, %r65;
	st.shared.u32 	[%r6+640], %r38;
	add.s32 	%r66, %r41, 192;
	shr.s32 	%r67, %r66, 5;
	add.s32 	%r68, %r67, %r41;
	shl.b32 	%r69, %r68, 2;
	add.s32 	%r7, %r45, %r69;
	st.shared.u32 	[%r7+768], %r39;
	add.s32 	%r70, %r41, 224;
	shr.s32 	%r71, %r70, 5;
	add.s32 	%r72, %r71, %r41;
	shl.b32 	%r73, %r72, 2;
	add.s32 	%r8, %r45, %r73;
	st.shared.u32 	[%r8+896], %r40;
	bar.warp.sync 	-1;
	add.s32 	%r74, %r26, %r29;
	shl.b32 	%r75, %r74, 3;
	shr.s32 	%r76, %r75, 5;
	add.s32 	%r77, %r76, %r75;
	shl.b32 	%r78, %r77, 2;
	add.s32 	%r11, %r45, %r78;
	ld.shared.u32 	%r10, [%r11];
	ld.shared.u32 	%r79, [%r11+4];
	ld.shared.u32 	%r80, [%r11+8];
	ld.shared.u32 	%r81, [%r11+12];
	ld.shared.u32 	%r82, [%r11+16];
	ld.shared.u32 	%r83, [%r11+20];
	ld.shared.u32 	%r84, [%r11+24];
	ld.shared.u32 	%r85, [%r11+28];
	bar.sync 	0;
	add.s32 	%r18, %r79, %r10;
	add.s32 	%r19, %r80, %r18;
	add.s32 	%r20, %r81, %r19;
	add.s32 	%r21, %r82, %r20;
	add.s32 	%r22, %r83, %r21;
	add.s32 	%r23, %r84, %r22;
	add.s32 	%r86, %r85, %r23;
	shr.u32 	%r87, %r27, 2;
	add.s32 	%r88, %r87, %r27;
	shl.b32 	%r89, %r88, 2;
	add.s32 	%r90, %r45, %r89;
	st.shared.u32 	[%r90+16], %r86;
	bar.sync 	0;
	setp.gt.u32 	%p1, %r27, 31;
	@%p1 bra 	$L__BB9_3;
	mad.lo.s32 	%r123, %r27, 20, %r45;
	ld.shared.u32 	%r124, [%r123+16];
	ld.shared.u32 	%r125, [%r123+20];
	ld.shared.u32 	%r126, [%r123+24];
	ld.shared.u32 	%r127, [%r123+28];
	add.s32 	%r128, %r124, %r127;
	add.s32 	%r129, %r128, %r125;
	add.s32 	%r95, %r129, %r126;
	mov.b32 	%r93, 1;
	mov.b32 	%r118, 0;
	mov.b32 	%r120, -1;
	// begin inline asm
	{  .reg .s32 r0;  .reg .pred p;  shfl.sync.up.b32 r0|p, %r95, %r93, %r118, %r120;  @p add.s32 r0, r0, %r95;  mov.s32 %r91, r0;}
	// end inline asm
	mov.b32 	%r99, 2;
	// begin inline asm
	{  .reg .s32 r0;  .reg .pred p;  shfl.sync.up.b32 r0|p, %r91, %r99, %r118, %r120;  @p add.s32 r0, r0, %r91;  mov.s32 %r97, r0;}
	// end inline asm
	mov.b32 	%r105, 4;
	// begin inline asm
	{  .reg .s32 r0;  .reg .pred p;  shfl.sync.up.b32 r0|p, %r97, %r105, %r118, %r120;  @p add.s32 r0, r0, %r97;  mov.s32 %r103, r0;}
	// end inline asm
	mov.b32 	%r111, 8;
	// begin inline asm
	{  .reg .s32 r0;  .reg .pred p;  shfl.sync.up.b32 r0|p, %r103, %r111, %r118, %r120;  @p add.s32 r0, r0, %r103;  mov.s32 %r109, r0;}
	// end inline asm
	mov.b32 	%r117, 16;
	// begin inline asm
	{  .reg .s32 r0;  .reg .pred p;  shfl.sync.up.b32 r0|p, %r109, %r117, %r118, %r120;  @p add.s32 r0, r0, %r109;  mov.s32 %r115, r0;}
	// end inline asm
	shfl.sync.idx.b32	%r24|%p2, %r115, 31, 31, -1;
	sub.s32 	%r130, %r115, %r95;
	add.s32 	%r131, %r124, %r130;
	add.s32 	%r132, %r125, %r131;
	add.s32 	%r133, %r126, %r132;
	st.shared.u32 	[%r123+16], %r130;
	st.shared.u32 	[%r123+20], %r131;
	st.shared.u32 	[%r123+24], %r132;
	st.shared.u32 	[%r123+28], %r133;
	setp.ne.s32 	%p3, %r27, 0;
	@%p3 bra 	$L__BB9_3;
	st.shared.u32 	[_ZZ20BlockPrefixSumKernelILi128ELi8ELN3cub18CUB_300001_SM_100018BlockScanAlgorithmE1EEvPKiPiE12temp_storage+656], %r24;
$L__BB9_3:
	ld.param.u64 	%rd9, [_Z20BlockPrefixSumKernelILi128ELi8ELN3cub18CUB_300001_SM_100018BlockScanAlgorithmE1EEvPKiPi_param_1];
	bar.sync 	0;
	ld.shared.u32 	%r144, [%r90+16];
	ld.shared.u32 	%r25, [_ZZ20BlockPrefixSumKernelILi128ELi8ELN3cub18CUB_300001_SM_100018BlockScanAlgorithmE1EEvPKiPiE12temp_storage+656];
	add.s32 	%r145, %r10, %r144;
	add.s32 	%r146, %r18, %r144;
	add.s32 	%r147, %r19, %r144;
	add.s32 	%r148, %r20, %r144;
	add.s32 	%r149, %r21, %r144;
	add.s32 	%r150, %r22, %r144;
	add.s32 	%r151, %r23, %r144;
	bar.sync 	0;
	st.shared.u32 	[%r11], %r144;
	st.shared.u32 	[%r11+4], %r145;
	st.shared.u32 	[%r11+8], %r146;
	st.shared.u32 	[%r11+12], %r147;
	st.shared.u32 	[%r11+16], %r148;
	st.shared.u32 	[%r11+20], %r149;
	st.shared.u32 	[%r11+24], %r150;
	st.shared.u32 	[%r11+28], %r151;
	bar.warp.sync 	-1;
	ld.shared.u32 	%r152, [%r1];
	ld.shared.u32 	%r153, [%r2+128];
	ld.shared.u32 	%r154, [%r3+256];
	ld.shared.u32 	%r155, [%r4+384];
	ld.shared.u32 	%r156, [%r5+512];
	ld.shared.u32 	%r157, [%r6+640];
	ld.shared.u32 	%r158, [%r7+768];
	ld.shared.u32 	%r159, [%r8+896];
	cvta.to.global.u64 	%rd1, %rd9;
	add.s64 	%rd8, %rd1, %rd5;
	st.global.u32 	[%rd8], %r152;
	st.global.u32 	[%rd8+128], %r153;
	st.global.u32 	[%rd8+256], %r154;
	st.global.u32 	[%rd8+384], %r155;
	st.global.u32 	[%rd8+512], %r156;
	st.global.u32 	[%rd8+640], %r157;
	st.global.u32 	[%rd8+768], %r158;
	st.global.u32 	[%rd8+896], %r159;
	setp.ne.s32 	%p4, %r27, 0;
	@%p4 bra 	$L__BB9_5;
	st.global.u32 	[%rd1+4096], %r25;
$L__BB9_5:
	ret;

}
	// .globl	_Z20BlockPrefixSumKernelILi64ELi16ELN3cub18CUB_300001_SM_100018BlockScanAlgorithmE1EEvPKiPi
.visible .entry _Z20BlockPrefixSumKernelILi64ELi16ELN3cub18CUB_300001_SM_100018BlockScanAlgorithmE1EEvPKiPi(
	.param .u64 .ptr .align 1 _Z20BlockPrefixSumKernelILi64ELi16ELN3cub18CUB_300001_SM_100018BlockScanAlgorithmE1EEvPKiPi_param_0,
	.param .u64 .ptr .align 1 _Z20BlockPrefixSumKernelILi64ELi16ELN3cub18CUB_300001_SM_100018BlockScanAlgorithmE1EEvPKiPi_param_1
)
{
	.reg .pred 	%p<5>;
	.reg .b32 	%r<240>;
	.reg .b64 	%rd<10>;
	// demoted variable
	.shared .align 16 .b8 _ZZ20BlockPrefixSumKernelILi64ELi16ELN3cub18CUB_300001_SM_100018BlockScanAlgorithmE1EEvPKiPiE12temp_storage[4240];
	ld.param.u64 	%rd3, [_Z20BlockPrefixSumKernelILi64ELi16ELN3cub18CUB_300001_SM_100018BlockScanAlgorithmE1EEvPKiPi_param_0];
	mov.u32 	%r51, %tid.x;
	and.b32  	%r52, %r51, 31;
	and.b32  	%r53, %r51, 992;
	shl.b32 	%r54, %r51, 4;
	and.b32  	%r55, %r54, 15872;
	or.b32  	%r56, %r55, %r52;
	cvta.to.global.u64 	%rd4, %rd3;
	mul.wide.u32 	%rd5, %r56, 4;
	add.s64 	%rd6, %rd4, %rd5;
	ld.global.u32 	%r57, [%rd6];
	ld.global.u32 	%r58, [%rd6+128];
	ld.global.u32 	%r59, [%rd6+256];
	ld.global.u32 	%r60, [%rd6+384];
	ld.global.u32 	%r61, [%rd6+512];
	ld.global.u32 	%r62, [%rd6+640];
	ld.global.u32 	%r63, [%rd6+768];
	ld.global.u32 	%r64, [%rd6+896];
	ld.global.u32 	%r65, [%rd6+1024];
	ld.global.u32 	%r66, [%rd6+1152];
	ld.global.u32 	%r67, [%rd6+1280];
	ld.global.u32 	%r68, [%rd6+1408];
	ld.global.u32 	%r69, [%rd6+1536];
	ld.global.u32 	%r70, [%rd6+1664];
	ld.global.u32 	%r71, [%rd6+1792];
	ld.global.u32 	%r72, [%rd6+1920];
	// begin inline asm
	mov.u32 %r50, %laneid;
	// end inline asm
	add.s32 	%r73, %r50, %r55;
	shr.s32 	%r74, %r73, 5;
	add.s32 	%r75, %r74, %r73;
	shl.b32 	%r76, %r75, 2;
	mov.u32 	%r77, _ZZ20BlockPrefixSumKernelILi64ELi16ELN3cub18CUB_300001_SM_100018BlockScanAlgorithmE1EEvPKiPiE12temp_storage;
	add.s32 	%r1, %r77, %r76;
	st.shared.u32 	[%r1], %r57;
	add.s32 	%r78, %r73, 32;
	shr.s32 	%r79, %r78, 5;
	add.s32 	%r80, %r79, %r73;
	shl.b32 	%r81, %r80, 2;
	add.s32 	%r2, %r77, %r81;
	st.shared.u32 	[%r2+128], %r58;
	add.s32 	%r82, %r73, 64;
	shr.s32 	%r83, %r82, 5;
	add.s32 	%r84, %r83, %r73;
	shl.b32 	%r85, %r84, 2;
	add.s32 	%r3, %r77, %r85;
	st.shared.u32 	[%r3+256], %r59;
	add.s32 	%r86, %r73, 96;
	shr.s32 	%r87, %r86, 5;
	add.s32 	%r88, %r87, %r73;
	shl.b32 	%r89, %r88, 2;
	add.s32 	%r4, %r77, %r89;
	st.shared.u32 	[%r4+384], %r60;
	add.s32 	%r90, %r73, 128;
	shr.s32 	%r91, %r90, 5;
	add.s32 	%r92, %r91, %r73;
	shl.b32 	%r93, %r92, 2;
	add.s32 	%r5, %r77, %r93;
	st.shared.u32 	[%r5+512], %r61;
	add.s32 	%r94, %r73, 160;
	shr.s32 	%r95, %r94, 5;
	add.s32 	%r96, %r95, %r73;
	shl.b32 	%r97, %r96, 2;
	add.s32 	%r6, %r77, %r97;
	st.shared.u32 	[%r6+640], %r62;
	add.s32 	%r98, %r73, 192;
	shr.s32 	%r99, %r98, 5;
	add.s32 	%r100, %r99, %r73;
	shl.b32 	%r101, %r100, 2;
	add.s32 	%r7, %r77, %r101;
	st.shared.u32 	[%r7+768], %r63;
	add.s32 	%r102, %r73, 224;
	shr.s32 	%r103, %r102, 5;
	add.s32 	%r104, %r103, %r73;
	shl.b32 	%r105, %r104, 2;
	add.s32 	%r8, %r77, %r105;
	st.shared.u32 	[%r8+896], %r64;
	add.s32 	%r106, %r73, 256;
	shr.s32 	%r107, %r106, 5;
	add.s32 	%r108, %r107, %r73;
	shl.b32 	%r109, %r108, 2;
	add.s32 	%r9, %r77, %r109;
	st.shared.u32 	[%r9+1024], %r65;
	add.s32 	%r110, %r73, 288;
	shr.s32 	%r111, %r110, 5;
	add.s32 	%r112, %r111, %r73;
	shl.b32 	%r113, %r112, 2;
	add.s32 	%r10, %r77, %r113;
	st.shared.u32 	[%r10+1152], %r66;
	add.s32 	%r114, %r73, 320;
	shr.s32 	%r115, %r114, 5;
	add.s32 	%r116, %r115, %r73;
	shl.b32 	%r117, %r116, 2;
	add.s32 	%r11, %r77, %r117;
	st.shared.u32 	[%r11+1280], %r67;
	add.s32 	%r118, %r73, 352;
	shr.s32 	%r119, %r118, 5;
	add.s32 	%r120, %r119, %r73;
	shl.b32 	%r121, %r120, 2;
	add.s32 	%r12, %r77, %r121;
	st.shared.u32 	[%r12+1408], %r68;
	add.s32 	%r122, %r73, 384;
	shr.s32 	%r123, %r122, 5;
	add.s32 	%r124, %r123, %r73;
	shl.b32 	%r125, %r124, 2;
	add.s32 	%r13, %r77, %r125;
	st.shared.u32 	[%r13+1536], %r69;
	add.s32 	%r126, %r73, 416;
	shr.s32 	%r127, %r126, 5;
	add.s32 	%r128, %r127, %r73;
	shl.b32 	%r129, %r128, 2;
	add.s32 	%r14, %r77, %r129;
	st.shared.u32 	[%r14+1664], %r70;
	add.s32 	%r130, %r73, 448;
	shr.s32 	%r131, %r130, 5;
	add.s32 	%r132, %r131, %r73;
	shl.b32 	%r133, %r132, 2;
	add.s32 	%r15, %r77, %r133;
	st.shared.u32 	[%r15+1792], %r71;
	add.s32 	%r134, %r73, 480;
	shr.s32 	%r135, %r134, 5;
	add.s32 	%r136, %r135, %r73;
	shl.b32 	%r137, %r136, 2;
	add.s32 	%r16, %r77, %r137;
	st.shared.u32 	[%r16+1920], %r72;
	bar.warp.sync 	-1;
	add.s32 	%r138, %r50, %r53;
	shl.b32 	%r139, %r138, 4;
	shr.s32 	%r140, %r139, 5;
	add.s32 	%r141, %r140, %r139;
	shl.b32 	%r142, %r141, 2;
	add.s32 	%r19, %r77, %r142;
	ld.shared.u32 	%r18, [%r19];
	ld.shared.u32 	%r143, [%r19+4];
	ld.shared.u32 	%r144, [%r19+8];
	ld.shared.u32 	%r145, [%r19+12];
	ld.shared.u32 	%r146, [%r19+16];
	ld.shared.u32 	%r147, [%r19+20];
	ld.shared.u32 	%r148, [%r19+24];
	ld.shared.u32 	%r149, [%r19+28];
	ld.shared.u32 	%r150, [%r19+32];
	ld.shared.u32 	%r151, [%r19+36];
	ld.shared.u32 	%r152, [%r19+40];
	ld.shared.u32 	%r153, [%r19+44];
	ld.shared.u32 	%r154, [%r19+48];
	ld.shared.u32 	%r155, [%r19+52];
	ld.shared.u32 	%r156, [%r19+56];
	ld.shared.u32 	%r157, [%r19+60];
	bar.sync 	0;
	add.s32 	%r34, %r143, %r18;
	add.s32 	%r35, %r144, %r34;
	add.s32 	%r36, %r145, %r35;
	add.s32 	%r37, %r146, %r36;
	add.s32 	%r38, %r147, %r37;
	add.s32 	%r39, %r148, %r38;
	add.s32 	%r40, %r149, %r39;
	add.s32 	%r41, %r150, %r40;
	add.s32 	%r42, %r151, %r41;
	add.s32 	%r43, %r152, %r42;
	add.s32 	%r44, %r153, %r43;
	add.s32 	%r45, %r154, %r44;
	add.s32 	%r46, %r155, %r45;
	add.s32 	%r47, %r156, %r46;
	add.s32 	%r158, %r157, %r47;
	shl.b32 	%r159, %r51, 2;
	add.s32 	%r160, %r77, %r159;
	st.shared.u32 	[%r160+16], %r158;
	bar.sync 	0;
	setp.gt.u32 	%p1, %r51, 31;
	@%p1 bra 	$L__BB10_3;
	mov.u32 	%r191, %tid.x;
	shl.b32 	%r192, %r191, 2;
	mov.u32 	%r193, _ZZ20BlockPrefixSumKernelILi64ELi16ELN3cub18CUB_300001_SM_100018BlockScanAlgorithmE1EEvPKiPiE12temp_storage;
	add.s32 	%r194, %r193, %r192;
	add.s32 	%r195, %r194, %r192;
	ld.shared.v2.u32 	{%r196, %r197}, [%r195+16];
	add.s32 	%r165, %r197, %r196;
	mov.b32 	%r163, 1;
	mov.b32 	%r188, 0;
	mov.b32 	%r190, -1;
	// begin inline asm
	{  .reg .s32 r0;  .reg .pred p;  shfl.sync.up.b32 r0|p, %r165, %r163, %r188, %r190;  @p add.s32 r0, r0, %r165;  mov.s32 %r161, r0;}
	// end inline asm
	mov.b32 	%r169, 2;
	// begin inline asm
	{  .reg .s32 r0;  .reg .pred p;  shfl.sync.up.b32 r0|p, %r161, %r169, %r188, %r190;  @p add.s32 r0, r0, %r161;  mov.s32 %r167, r0;}
	// end inline asm
	mov.b32 	%r175, 4;
	// begin inline asm
	{  .reg .s32 r0;  .reg .pred p;  shfl.sync.up.b32 r0|p, %r167, %r175, %r188, %r190;  @p add.s32 r0, r0, %r167;  mov.s32 %r173, r0;}
	// end inline asm
	mov.b32 	%r181, 8;
	// begin inline asm
	{  .reg .s32 r0;  .reg .pred p;  shfl.sync.up.b32 r0|p, %r173, %r181, %r188, %r190;  @p add.s32 r0, r0, %r173;  mov.s32 %r179, r0;}
	// end inline asm
	mov.b32 	%r187, 16;
	// begin inline asm
	{  .reg .s32 r0;  .reg .pred p;  shfl.sync.up.b32 r0|p, %r179, %r187, %r188, %r190;  @p add.s32 r0, r0, %r179;  mov.s32 %r185, r0;}
	// end inline asm
	shfl.sync.idx.b32	%r48|%p2, %r185, 31, 31, -1;
	sub.s32 	%r198, %r185, %r165;
	add.s32 	%r199, %r198, %r196;
	st.shared.v2.u32 	[%r195+16], {%r198, %r199};
	setp.ne.s32 	%p3, %r191, 0;
	@%p3 bra 	$L__BB10_3;
	st.shared.u32 	[_ZZ20BlockPrefixSumKernelILi64ELi16ELN3cub18CUB_300001_SM_100018BlockScanAlgorithmE1EEvPKiPiE12temp_storage+272], %r48;
$L__BB10_3:
	ld.param.u64 	%rd9, [_Z20BlockPrefixSumKernelILi64ELi16ELN3cub18CUB_300001_SM_100018BlockScanAlgorithmE1EEvPKiPi_param_1];
	mov.u32 	%r200, %tid.x;
	shl.b32 	%r201, %r200, 4;
	and.b32  	%r202, %r201, 15872;
	and.b32  	%r203, %r200, 31;
	or.b32  	%r204, %r202, %r203;
	bar.sync 	0;
	shl.b32 	%r205, %r200, 2;
	mov.u32 	%r206, _ZZ20BlockPrefixSumKernelILi64ELi16ELN3cub18CUB_300001_SM_100018BlockScanAlgorithmE1EEvPKiPiE12temp_storage;
	add.s32 	%r207, %r206, %r205;
	ld.shared.u32 	%r208, [%r207+16];
	ld.shared.u32 	%r49, [_ZZ20BlockPrefixSumKernelILi64ELi16ELN3cub18CUB_300001_SM_100018BlockScanAlgorithmE1EEvPKiPiE12temp_storage+272];
	add.s32 	%r209, %r18, %r208;
	add.s32 	%r210, %r34, %r208;
	add.s32 	%r211, %r35, %r208;
	add.s32 	%r212, %r36, %r208;
	add.s32 	%r213, %r37, %r208;
	add.s32 	%r214, %r38, %r208;
	add.s32 	%r215, %r39, %r208;
	add.s32 	%r216, %r40, %r208;
	add.s32 	%r217, %r41, %r208;
	add.s32 	%r218, %r42, %r208;
	add.s32 	%r219, %r43, %r208;
	add.s32 	%r220, %r44, %r208;
	add.s32 	%r221, %r45, %r208;
	add.s32 	%r222, %r46, %r208;
	add.s32 	%r223, %r47, %r208;
	bar.sync 	0;
	st.shared.u32 	[%r19], %r208;
	st.shared.u32 	[%r19+4], %r209;
	st.shared.u32 	[%r19+8], %r210;
	st.shared.u32 	[%r19+12], %r211;
	st.shared.u32 	[%r19+16], %r212;
	st.shared.u32 	[%r19+20], %r213;
	st.shared.u32 	[%r19+24], %r214;
	st.shared.u32 	[%r19+28], %r215;
	st.shared.u32 	[%r19+32], %r216;
	st.shared.u32 	[%r19+36], %r217;
	st.shared.u32 	[%r19+40], %r218;
	st.shared.u32 	[%r19+44], %r219;
	st.shared.u32 	[%r19+48], %r220;
	st.shared.u32 	[%r19+52], %r221;
	st.shared.u32 	[%r19+56], %r222;
	st.shared.u32 	[%r19+60], %r223;
	bar.warp.sync 	-1;
	ld.shared.u32 	%r224, [%r1];
	ld.shared.u32 	%r225, [%r2+128];
	ld.shared.u32 	%r226, [%r3+256];
	ld.shared.u32 	%r227, [%r4+384];
	ld.shared.u32 	%r228, [%r5+512];
	ld.shared.u32 	%r229, [%r6+640];
	ld.shared.u32 	%r230, [%r7+768];
	ld.shared.u32 	%r231, [%r8+896];
	ld.shared.u32 	%r232, [%r9+1024];
	ld.shared.u32 	%r233, [%r10+1152];
	ld.shared.u32 	%r234, [%r11+1280];
	ld.shared.u32 	%r235, [%r12+1408];
	ld.shared.u32 	%r236, [%r13+1536];
	ld.shared.u32 	%r237, [%r14+1664];
	ld.shared.u32 	%r238, [%r15+1792];
	ld.shared.u32 	%r239, [%r16+1920];
	cvta.to.global.u64 	%rd1, %rd9;
	mul.wide.u32 	%rd7, %r204, 4;
	add.s64 	%rd8, %rd1, %rd7;
	st.global.u32 	[%rd8], %r224;
	st.global.u32 	[%rd8+128], %r225;
	st.global.u32 	[%rd8+256], %r226;
	st.global.u32 	[%rd8+384], %r227;
	st.global.u32 	[%rd8+512], %r228;
	st.global.u32 	[%rd8+640], %r229;
	st.global.u32 	[%rd8+768], %r230;
	st.global.u32 	[%rd8+896], %r231;
	st.global.u32 	[%rd8+1024], %r232;
	st.global.u32 	[%rd8+1152], %r233;
	st.global.u32 	[%rd8+1280], %r234;
	st.global.u32 	[%rd8+1408], %r235;
	st.global.u32 	[%rd8+1536], %r236;
	st.global.u32 	[%rd8+1664], %r237;
	st.global.u32 	[%rd8+1792], %r238;
	st.global.u32 	[%rd8+1920], %r239;
	setp.ne.s32 	%p4, %r200, 0;
	@%p4 bra 	$L__BB10_5;
	st.global.u32 	[%rd1+4096], %r49;
$L__BB10_5:
	ret;

}
	// .globl	_Z20BlockPrefixSumKernelILi32ELi32ELN3cub18CUB_300001_SM_100018BlockScanAlgorithmE1EEvPKiPi
.visible .entry _Z20BlockPrefixSumKernelILi32ELi32ELN3cub18CUB_300001_SM_100018BlockScanAlgorithmE1EEvPKiPi(
	.param .u64 .ptr .align 1 _Z20BlockPrefixSumKernelILi32ELi32ELN3cub18CUB_300001_SM_100018BlockScanAlgorithmE1EEvPKiPi_param_0,
	.param .u64 .ptr .align 1 _Z20BlockPrefixSumKernelILi32ELi32ELN3cub18CUB_300001_SM_100018BlockScanAlgorithmE1EEvPKiPi_param_1
)
{
	.reg .pred 	%p<3>;
	.reg .b32 	%r<360>;
	.reg .b64 	%rd<8>;
	// demoted variable
	.shared .align 16 .b8 _ZZ20BlockPrefixSumKernelILi32ELi32ELN3cub18CUB_300001_SM_100018BlockScanAlgorithmE1EEvPKiPiE12temp_storage[4240];
	ld.param.u64 	%rd2, [_Z20BlockPrefixSumKernelILi32ELi32ELN3cub18CUB_300001_SM_100018BlockScanAlgorithmE1EEvPKiPi_param_0];
	ld.param.u64 	%rd3, [_Z20BlockPrefixSumKernelILi32ELi32ELN3cub18CUB_300001_SM_100018BlockScanAlgorithmE1EEvPKiPi_param_1];
	cvta.to.global.u64 	%rd1, %rd3;
	mov.u32 	%r33, %tid.x;
	cvta.to.global.u64 	%rd4, %rd2;
	shl.b32 	%r34, %r33, 5;
	or.b32  	%r35, %r34, %r33;
	and.b32  	%r36, %r35, 31775;
	mul.wide.u32 	%rd5, %r36, 4;
	add.s64 	%rd6, %rd4, %rd5;
	ld.global.u32 	%r37, [%rd6];
	ld.global.u32 	%r38, [%rd6+128];
	ld.global.u32 	%r39, [%rd6+256];
	ld.global.u32 	%r40, [%rd6+384];
	ld.global.u32 	%r41, [%rd6+512];
	ld.global.u32 	%r42, [%rd6+640];
	ld.global.u32 	%r43, [%rd6+768];
	ld.global.u32 	%r44, [%rd6+896];
	ld.global.u32 	%r45, [%rd6+1024];
	ld.global.u32 	%r46, [%rd6+1152];
	ld.global.u32 	%r47, [%rd6+1280];
	ld.global.u32 	%r48, [%rd6+1408];
	ld.global.u32 	%r49, [%rd6+1536];
	ld.global.u32 	%r50, [%rd6+1664];
	ld.global.u32 	%r51, [%rd6+1792];
	ld.global.u32 	%r52, [%rd6+1920];
	ld.global.u32 	%r53, [%rd6+2048];
	ld.global.u32 	%r54, [%rd6+2176];
	ld.global.u32 	%r55, [%rd6+2304];
	ld.global.u32 	%r56, [%rd6+2432];
	ld.global.u32 	%r57, [%rd6+2560];
	ld.global.u32 	%r58, [%rd6+2688];
	ld.global.u32 	%r59, [%rd6+2816];
	ld.global.u32 	%r60, [%rd6+2944];
	ld.global.u32 	%r61, [%rd6+3072];
	ld.global.u32 	%r62, [%rd6+3200];
	ld.global.u32 	%r63, [%rd6+3328];
	ld.global.u32 	%r64, [%rd6+3456];
	ld.global.u32 	%r65, [%rd6+3584];
	ld.global.u32 	%r66, [%rd6+3712];
	ld.global.u32 	%r67, [%rd6+3840];
	ld.global.u32 	%r68, [%rd6+3968];
	// begin inline asm
	mov.u32 %r2, %laneid;
	// end inline asm
	shr.s32 	%r69, %r2, 5;
	add.s32 	%r70, %r69, %r2;
	shl.b32 	%r71, %r70, 2;
	mov.u32 	%r72, _ZZ20BlockPrefixSumKernelILi32ELi32ELN3cub18CUB_300001_SM_100018BlockScanAlgorithmE1EEvPKiPiE12temp_storage;
	add.s32 	%r73, %r72, %r71;
	st.shared.u32 	[%r73], %r37;
	add.s32 	%r74, %r2, 32;
	shr.s32 	%r75, %r74, 5;
	add.s32 	%r76, %r75, %r2;
	shl.b32 	%r77, %r76, 2;
	add.s32 	%r78, %r72, %r77;
	st.shared.u32 	[%r78+128], %r38;
	add.s32 	%r79, %r2, 64;
	shr.s32 	%r80, %r79, 5;
	add.s32 	%r81, %r80, %r2;
	shl.b32 	%r82, %r81, 2;
	add.s32 	%r83, %r72, %r82;
	st.shared.u32 	[%r83+256], %r39;
	add.s32 	%r84, %r2, 96;
	shr.s32 	%r85, %r84, 5;
	add.s32 	%r86, %r85, %r2;
	shl.b32 	%r87, %r86, 2;
	add.s32 	%r88, %r72, %r87;
	st.shared.u32 	[%r88+384], %r40;
	add.s32 	%r89, %r2, 128;
	shr.s32 	%r90, %r89, 5;
	add.s32 	%r91, %r90, %r2;
	shl.b32 	%r92, %r91, 2;
	add.s32 	%r93, %r72, %r92;
	st.shared.u32 	[%r93+512], %r41;
	add.s32 	%r94, %r2, 160;
	shr.s32 	%r95, %r94, 5;
	add.s32 	%r96, %r95, %r2;
	shl.b32 	%r97, %r96, 2;
	add.s32 	%r98, %r72, %r97;
	st.shared.u32 	[%r98+640], %r42;
	add.s32 	%r99, %r2, 192;
	shr.s32 	%r100, %r99, 5;
	add.s32 	%r101, %r100, %r2;
	shl.b32 	%r102, %r101, 2;
	add.s32 	%r103, %r72, %r102;
	st.shared.u32 	[%r103+768], %r43;
	add.s32 	%r104, %r2, 224;
	shr.s32 	%r105, %r104, 5;
	add.s32 	%r106, %r105, %r2;
	shl.b32 	%r107, %r106, 2;
	add.s32 	%r108, %r72, %r107;
	st.shared.u32 	[%r108+896], %r44;
	add.s32 	%r109, %r2, 256;
	shr.s32 	%r110, %r109, 5;
	add.s32 	%r111, %r110, %r2;
	shl.b32 	%r112, %r111, 2;
	add.s32 	%r113, %r72, %r112;
	st.shared.u32 	[%r113+1024], %r45;
	add.s32 	%r114, %r2, 288;
	shr.s32 	%r115, %r114, 5;
	add.s32 	%r116, %r115, %r2;
	shl.b32 	%r117, %r116, 2;
	add.s32 	%r118, %r72, %r117;
	st.shared.u32 	[%r118+1152], %r46;
	add.s32 	%r119, %r2, 320;
	shr.s32 	%r120, %r119, 5;
	add.s32 	%r121, %r120, %r2;
	shl.b32 	%r122, %r121, 2;
	add.s32 	%r123, %r72, %r122;
	st.shared.u32 	[%r123+1280], %r47;
	add.s32 	%r124, %r2, 352;
	shr.s32 	%r125, %r124, 5;
	add.s32 	%r126, %r125, %r2;
	shl.b32 	%r127, %r126, 2;
	add.s32 	%r128, %r72, %r127;
	st.shared.u32 	[%r128+1408], %r48;
	add.s32 	%r129, %r2, 384;
	shr.s32 	%r130, %r129, 5;
	add.s32 	%r131, %r130, %r2;
	shl.b32 	%r132, %r131, 2;
	add.s32 	%r133, %r72, %r132;
	st.shared.u32 	[%r133+1536], %r49;
	add.s32 	%r134, %r2, 416;
	shr.s32 	%r135, %r134, 5;
	add.s32 	%r136, %r135, %r2;
	shl.b32 	%r137, %r136, 2;
	add.s32 	%r138, %r72, %r137;
	st.shared.u32 	[%r138+1664], %r50;
	add.s32 	%r139, %r2, 448;
	shr.s32 	%r140, %r139, 5;
	add.s32 	%r141, %r140, %r2;
	shl.b32 	%r142, %r141, 2;
	add.s32 	%r143, %r72, %r142;
	st.shared.u32 	[%r143+1792], %r51;
	add.s32 	%r144, %r2, 480;
	shr.s32 	%r145, %r144, 5;
	add.s32 	%r146, %r145, %r2;
	shl.b32 	%r147, %r146, 2;
	add.s32 	%r148, %r72, %r147;
	st.shared.u32 	[%r148+1920], %r52;
	add.s32 	%r149, %r2, 512;
	shr.s32 	%r150, %r149, 5;
	add.s32 	%r151, %r150, %r2;
	shl.b32 	%r152, %r151, 2;
	add.s32 	%r153, %r72, %r152;
	st.shared.u32 	[%r153+2048], %r53;
	add.s32 	%r154, %r2, 544;
	shr.s32 	%r155, %r154, 5;
	add.s32 	%r156, %r155, %r2;
	shl.b32 	%r157, %r156, 2;
	add.s32 	%r158, %r72, %r157;
	st.shared.u32 	[%r158+2176], %r54;
	add.s32 	%r159, %r2, 576;
	shr.s32 	%r160, %r159, 5;
	add.s32 	%r161, %r160, %r2;
	shl.b32 	%r162, %r161, 2;
	add.s32 	%r163, %r72, %r162;
	st.shared.u32 	[%r163+2304], %r55;
	add.s32 	%r164, %r2, 608;
	shr.s32 	%r165, %r164, 5;
	add.s32 	%r166, %r165, %r2;
	shl.b32 	%r167, %r166, 2;
	add.s32 	%r168, %r72, %r167;
	st.shared.u32 	[%r168+2432], %r56;
	add.s32 	%r169, %r2, 640;
	shr.s32 	%r170, %r169, 5;
	add.s32 	%r171, %r170, %r2;
	shl.b32 	%r172, %r171, 2;
	add.s32 	%r173, %r72, %r172;
	st.shared.u32 	[%r173+2560], %r57;
	add.s32 	%r174, %r2, 672;
	shr.s32 	%r175, %r174, 5;
	add.s32 	%r176, %r175, %r2;
	shl.b32 	%r177, %r176, 2;
	add.s32 	%r178, %r72, %r177;
	st.shared.u32 	[%r178+2688], %r58;
	add.s32 	%r179, %r2, 704;
	shr.s32 	%r180, %r179, 5;
	add.s32 	%r181, %r180, %r2;
	shl.b32 	%r182, %r181, 2;
	add.s32 	%r183, %r72, %r182;
	st.shared.u32 	[%r183+2816], %r59;
	add.s32 	%r184, %r2, 736;
	shr.s32 	%r185, %r184, 5;
	add.s32 	%r186, %r185, %r2;
	shl.b32 	%r187, %r186, 2;
	add.s32 	%r188, %r72, %r187;
	st.shared.u32 	[%r188+2944], %r60;
	add.s32 	%r189, %r2, 768;
	shr.s32 	%r190, %r189, 5;
	add.s32 	%r191, %r190, %r2;
	shl.b32 	%r192, %r191, 2;
	add.s32 	%r193, %r72, %r192;
	st.shared.u32 	[%r193+3072], %r61;
	add.s32 	%r194, %r2, 800;
	shr.s32 	%r195, %r194, 5;
	add.s32 	%r196, %r195, %r2;
	shl.b32 	%r197, %r196, 2;
	add.s32 	%r198, %r72, %r197;
	st.shared.u32 	[%r198+3200], %r62;
	add.s32 	%r199, %r2, 832;
	shr.s32 	%r200, %r199, 5;
	add.s32 	%r201, %r200, %r2;
	shl.b32 	%r202, %r201, 2;
	add.s32 	%r203, %r72, %r202;
	st.shared.u32 	[%r203+3328], %r63;
	add.s32 	%r204, %r2, 864;
	shr.s32 	%r205, %r204, 5;
	add.s32 	%r206, %r205, %r2;
	shl.b32 	%r207, %r206, 2;
	add.s32 	%r208, %r72, %r207;
	st.shared.u32 	[%r208+3456], %r64;
	add.s32 	%r209, %r2, 896;
	shr.s32 	%r210, %r209, 5;
	add.s32 	%r211, %r210, %r2;
	shl.b32 	%r212, %r211, 2;
	add.s32 	%r213, %r72, %r212;
	st.shared.u32 	[%r213+3584], %r65;
	add.s32 	%r214, %r2, 928;
	shr.s32 	%r215, %r214, 5;
	add.s32 	%r216, %r215, %r2;
	shl.b32 	%r217, %r216, 2;
	add.s32 	%r218, %r72, %r217;
	st.shared.u32 	[%r218+3712], %r66;
	add.s32 	%r219, %r2, 960;
	shr.s32 	%r220, %r219, 5;
	add.s32 	%r221, %r220, %r2;
	shl.b32 	%r222, %r221, 2;
	add.s32 	%r223, %r72, %r222;
	st.shared.u32 	[%r223+3840], %r67;
	add.s32 	%r224, %r2, 992;
	shr.s32 	%r225, %r224, 5;
	add.s32 	%r226, %r225, %r2;
	shl.b32 	%r227, %r226, 2;
	add.s32 	%r228, %r72, %r227;
	st.shared.u32 	[%r228+3968], %r68;
	bar.warp.sync 	-1;
	shl.b32 	%r229, %r2, 5;
	shr.s32 	%r230, %r229, 5;
	add.s32 	%r231, %r230, %r229;
	shl.b32 	%r232, %r231, 2;
	add.s32 	%r233, %r72, %r232;
	ld.shared.u32 	%r234, [%r233];
	ld.shared.u32 	%r235, [%r233+4];
	ld.shared.u32 	%r236, [%r233+8];
	ld.shared.u32 	%r237, [%r233+12];
	ld.shared.u32 	%r238, [%r233+16];
	ld.shared.u32 	%r239, [%r233+20];
	ld.shared.u32 	%r240, [%r233+24];
	ld.shared.u32 	%r241, [%r233+28];
	ld.shared.u32 	%r242, [%r233+32];
	ld.shared.u32 	%r243, [%r233+36];
	ld.shared.u32 	%r244, [%r233+40];
	ld.shared.u32 	%r245, [%r233+44];
	ld.shared.u32 	%r246, [%r233+48];
	ld.shared.u32 	%r247, [%r233+52];
	ld.shared.u32 	%r248, [%r233+56];
	ld.shared.u32 	%r249, [%r233+60];
	ld.shared.u32 	%r250, [%r233+64];
	ld.shared.u32 	%r251, [%r233+68];
	ld.shared.u32 	%r252, [%r233+72];
	ld.shared.u32 	%r253, [%r233+76];
	ld.shared.u32 	%r254, [%r233+80];
	ld.shared.u32 	%r255, [%r233+84];
	ld.shared.u32 	%r256, [%r233+88];
	ld.shared.u32 	%r257, [%r233+92];
	ld.shared.u32 	%r258, [%r233+96];
	ld.shared.u32 	%r259, [%r233+100];
	ld.shared.u32 	%r260, [%r233+104];
	ld.shared.u32 	%r261, [%r233+108];
	ld.shared.u32 	%r262, [%r233+112];
	ld.shared.u32 	%r263, [%r233+116];
	ld.shared.u32 	%r264, [%r233+120];
	ld.shared.u32 	%r265, [%r233+124];
	bar.sync 	0;
	add.s32 	%r266, %r235, %r234;
	add.s32 	%r267, %r236, %r266;
	add.s32 	%r268, %r237, %r267;
	add.s32 	%r269, %r238, %r268;
	add.s32 	%r270, %r239, %r269;
	add.s32 	%r271, %r240, %r270;
	add.s32 	%r272, %r241, %r271;
	add.s32 	%r273, %r242, %r272;
	add.s32 	%r274, %r243, %r273;
	add.s32 	%r275, %r244, %r274;
	add.s32 	%r276, %r245, %r275;
	add.s32 	%r277, %r246, %r276;
	add.s32 	%r278, %r247, %r277;
	add.s32 	%r279, %r248, %r278;
	add.s32 	%r280, %r249, %r279;
	add.s32 	%r281, %r250, %r280;
	add.s32 	%r282, %r251, %r281;
	add.s32 	%r283, %r252, %r282;
	add.s32 	%r284, %r253, %r283;
	add.s32 	%r285, %r254, %r284;
	add.s32 	%r286, %r255, %r285;
	add.s32 	%r287, %r256, %r286;
	add.s32 	%r288, %r257, %r287;
	add.s32 	%r289, %r258, %r288;
	add.s32 	%r290, %r259, %r289;
	add.s32 	%r291, %r260, %r290;
	add.s32 	%r292, %r261, %r291;
	add.s32 	%r293, %r262, %r292;
	add.s32 	%r294, %r263, %r293;
	add.s32 	%r295, %r264, %r294;
	add.s32 	%r7, %r265, %r295;
	mov.b32 	%r5, 1;
	mov.b32 	%r30, 0;
	mov.b32 	%r32, -1;
	// begin inline asm
	{  .reg .s32 r0;  .reg .pred p;  shfl.sync.up.b32 r0|p, %r7, %r5, %r30, %r32;  @p add.s32 r0, r0, %r7;  mov.s32 %r3, r0;}
	// end inline asm
	mov.b32 	%r11, 2;
	// begin inline asm
	{  .reg .s32 r0;  .reg .pred p;  shfl.sync.up.b32 r0|p, %r3, %r11, %r30, %r32;  @p add.s32 r0, r0, %r3;  mov.s32 %r9, r0;}
	// end inline asm
	mov.b32 	%r17, 4;
	// begin inline asm
	{  .reg .s32 r0;  .reg .pred p;  shfl.sync.up.b32 r0|p, %r9, %r17, %r30, %r32;  @p add.s32 r0, r0, %r9;  mov.s32 %r15, r0;}
	// end inline asm
	mov.b32 	%r23, 8;
	// begin inline asm
	{  .reg .s32 r0;  .reg .pred p;  shfl.sync.up.b32 r0|p, %r15, %r23, %r30, %r32;  @p add.s32 r0, r0, %r15;  mov.s32 %r21, r0;}
	// end inline asm
	mov.b32 	%r29, 16;
	// begin inline asm
	{  .reg .s32 r0;  .reg .pred p;  shfl.sync.up.b32 r0|p, %r21, %r29, %r30, %r32;  @p add.s32 r0, r0, %r21;  mov.s32 %r27, r0;}
	// end inline asm
	shfl.sync.idx.b32	%r1|%p1, %r27, 31, 31, -1;
	sub.s32 	%r296, %r27, %r7;
	add.s32 	%r297, %r234, %r296;
	add.s32 	%r298, %r235, %r297;
	add.s32 	%r299, %r236, %r298;
	add.s32 	%r300, %r237, %r299;
	add.s32 	%r301, %r238, %r300;
	add.s32 	%r302, %r239, %r301;
	add.s32 	%r303, %r240, %r302;
	add.s32 	%r304, %r241, %r303;
	add.s32 	%r305, %r242, %r304;
	add.s32 	%r306, %r243, %r305;
	add.s32 	%r307, %r244, %r306;
	add.s32 	%r308, %r245, %r307;
	add.s32 	%r309, %r246, %r308;
	add.s32 	%r310, %r247, %r309;
	add.s32 	%r311, %r248, %r310;
	add.s32 	%r312, %r249, %r311;
	add.s32 	%r313, %r250, %r312;
	add.s32 	%r314, %r251, %r313;
	add.s32 	%r315, %r252, %r314;
	add.s32 	%r316, %r253, %r315;
	add.s32 	%r317, %r254, %r316;
	add.s32 	%r318, %r255, %r317;
	add.s32 	%r319, %r256, %r318;
	add.s32 	%r320, %r257, %r319;
	add.s32 	%r321, %r258, %r320;
	add.s32 	%r322, %r259, %r321;
	add.s32 	%r323, %r260, %r322;
	add.s32 	%r324, %r261, %r323;
	add.s32 	%r325, %r262, %r324;
	add.s32 	%r326, %r263, %r325;
	add.s32 	%r327, %r264, %r326;
	bar.sync 	0;
	st.shared.u32 	[%r233], %r296;
	st.shared.u32 	[%r233+4], %r297;
	st.shared.u32 	[%r233+8], %r298;
	st.shared.u32 	[%r233+12], %r299;
	st.shared.u32 	[%r233+16], %r300;
	st.shared.u32 	[%r233+20], %r301;
	st.shared.u32 	[%r233+24], %r302;
	st.shared.u32 	[%r233+28], %r303;
	st.shared.u32 	[%r233+32], %r304;
	st.shared.u32 	[%r233+36], %r305;
	st.shared.u32 	[%r233+40], %r306;
	st.shared.u32 	[%r233+44], %r307;
	st.shared.u32 	[%r233+48], %r308;
	st.shared.u32 	[%r233+52], %r309;
	st.shared.u32 	[%r233+56], %r310;
	st.shared.u32 	[%r233+60], %r311;
	st.shared.u32 	[%r233+64], %r312;
	st.shared.u32 	[%r233+68], %r313;
	st.shared.u32 	[%r233+72], %r314;
	st.shared.u32 	[%r233+76], %r315;
	st.shared.u32 	[%r233+80], %r316;
	st.shared.u32 	[%r233+84], %r317;
	st.shared.u32 	[%r233+88], %r318;
	st.shared.u32 	[%r233+92], %r319;
	st.shared.u32 	[%r233+96], %r320;
	st.shared.u32 	[%r233+100], %r321;
	st.shared.u32 	[%r233+104], %r322;
	st.shared.u32 	[%r233+108], %r323;
	st.shared.u32 	[%r233+112], %r324;
	st.shared.u32 	[%r233+116], %r325;
	st.shared.u32 	[%r233+120], %r326;
	st.shared.u32 	[%r233+124], %r327;
	bar.warp.sync 	-1;
	ld.shared.u32 	%r328, [%r73];
	ld.shared.u32 	%r329, [%r78+128];
	ld.shared.u32 	%r330, [%r83+256];
	ld.shared.u32 	%r331, [%r88+384];
	ld.shared.u32 	%r332, [%r93+512];
	ld.shared.u32 	%r333, [%r98+640];
	ld.shared.u32 	%r334, [%r103+768];
	ld.shared.u32 	%r335, [%r108+896];
	ld.shared.u32 	%r336, [%r113+1024];
	ld.shared.u32 	%r337, [%r118+1152];
	ld.shared.u32 	%r338, [%r123+1280];
	ld.shared.u32 	%r339, [%r128+1408];
	ld.shared.u32 	%r340, [%r133+1536];
	ld.shared.u32 	%r341, [%r138+1664];
	ld.shared.u32 	%r342, [%r143+1792];
	ld.shared.u32 	%r343, [%r148+1920];
	ld.shared.u32 	%r344, [%r153+2048];
	ld.shared.u32 	%r345, [%r158+2176];
	ld.shared.u32 	%r346, [%r163+2304];
	ld.shared.u32 	%r347, [%r168+2432];
	ld.shared.u32 	%r348, [%r173+2560];
	ld.shared.u32 	%r349, [%r178+2688];
	ld.shared.u32 	%r350, [%r183+2816];
	ld.shared.u32 	%r351, [%r188+2944];
	ld.shared.u32 	%r352, [%r193+3072];
	ld.shared.u32 	%r353, [%r198+3200];
	ld.shared.u32 	%r354, [%r203+3328];
	ld.shared.u32 	%r355, [%r208+3456];
	ld.shared.u32 	%r356, [%r213+3584];
	ld.shared.u32 	%r357, [%r218+3712];
	ld.shared.u32 	%r358, [%r223+3840];
	ld.shared.u32 	%r359, [%r228+3968];
	add.s64 	%rd7, %rd1, %rd5;
	st.global.u32 	[%rd7], %r328;
	st.global.u32 	[%rd7+128], %r329;
	st.global.u32 	[%rd7+256], %r330;
	st.global.u32 	[%rd7+384], %r331;
	st.global.u32 	[%rd7+512], %r332;
	st.global.u32 	[%rd7+640], %r333;
	st.global.u32 	[%rd7+768], %r334;
	st.global.u32 	[%rd7+896], %r335;
	st.global.u32 	[%rd7+1024], %r336;
	st.global.u32 	[%rd7+1152], %r337;
	st.global.u32 	[%rd7+1280], %r338;
	st.global.u32 	[%rd7+1408], %r339;
	st.global.u32 	[%rd7+1536], %r340;
	st.global.u32 	[%rd7+1664], %r341;
	st.global.u32 	[%rd7+1792], %r342;
	st.global.u32 	[%rd7+1920], %r343;
	st.global.u32 	[%rd7+2048], %r344;
	st.global.u32 	[%rd7+2176], %r345;
	st.global.u32 	[%rd7+2304], %r346;
	st.global.u32 	[%rd7+2432], %r347;
	st.global.u32 	[%rd7+2560], %r348;
	st.global.u32 	[%rd7+2688], %r349;
	st.global.u32 	[%rd7+2816], %r350;
	st.global.u32 	[%rd7+2944], %r351;
	st.global.u32 	[%rd7+3072], %r352;
	st.global.u32 	[%rd7+3200], %r353;
	st.global.u32 	[%rd7+3328], %r354;
	st.global.u32 	[%rd7+3456], %r355;
	st.global.u32 	[%rd7+3584], %r356;
	st.global.u32 	[%rd7+3712], %r357;
	st.global.u32 	[%rd7+3840], %r358;
	st.global.u32 	[%rd7+3968], %r359;
	setp.ne.s32 	%p2, %r33, 0;
	@%p2 bra 	$L__BB11_2;
	st.global.u32 	[%rd1+4096], %r1;
$L__BB11_2:
	ret;

}
	// .globl	_Z20BlockPrefixSumKernelILi1024ELi1ELN3cub18CUB_300001_SM_100018BlockScanAlgorithmE2EEvPKiPi
.visible .entry _Z20BlockPrefixSumKernelILi1024ELi1ELN3cub18CUB_300001_SM_100018BlockScanAlgorithmE2EEvPKiPi(
	.param .u64 .ptr .align 1 _Z20BlockPrefixSumKernelILi1024ELi1ELN3cub18CUB_300001_SM_100018BlockScanAlgorithmE2EEvPKiPi_param_0,
	.param .u64 .ptr .align 1 _Z20BlockPrefixSumKernelILi1024ELi1ELN3cub18CUB_300001_SM_100018BlockScanAlgorithmE2EEvPKiPi_param_1
)
{
	.reg .pred 	%p<35>;
	.reg .b32 	%r<145>;
	.reg .b64 	%rd<9>;
	// demoted variable
	.shared .align 16 .b8 _ZZ20BlockPrefixSumKernelILi1024ELi1ELN3cub18CUB_300001_SM_100018BlockScanAlgorithmE2EEvPKiPiE12temp_storage[4112];
	ld.param.u64 	%rd2, [_Z20BlockPrefixSumKernelILi1024ELi1ELN3cub18CUB_300001_SM_100018BlockScanAlgorithmE2EEvPKiPi_param_0];
	ld.param.u64 	%rd3, [_Z20BlockPrefixSumKernelILi1024ELi1ELN3cub18CUB_300001_SM_100018BlockScanAlgorithmE2EEvPKiPi_param_1];
	cvta.to.global.u64 	%rd4, %rd2;
	cvta.to.global.u64 	%rd1, %rd3;
	mov.u32 	%r1, %tid.x;
	and.b32  	%r40, %r1, 992;
	mul.wide.u32 	%rd5, %r1, 4;
	add.s64 	%rd6, %rd4, %rd5;
	ld.global.u32 	%r41, [%rd6];
	// begin inline asm
	mov.u32 %r9, %laneid;
	// end inline asm
	add.s32 	%r42, %r9, %r40;
	shl.b32 	%r43, %r42, 2;
	mov.u32 	%r44, _ZZ20BlockPrefixSumKernelILi1024ELi1ELN3cub18CUB_300001_SM_100018BlockScanAlgorithmE2EEvPKiPiE12temp_storage;
	add.s32 	%r4, %r44, %r43;
	st.shared.u32 	[%r4], %r41;
	bar.warp.sync 	-1;
	ld.shared.u32 	%r5, [%r4];
	bar.sync 	0;
	shr.u32 	%r6, %r1, 5;
	mov.b32 	%r12, 1;
	mov.b32 	%r37, 0;
	mov.b32 	%r39, -1;
	// begin inline asm
	{  .reg .s32 r0;  .reg .pred p;  shfl.sync.up.b32 r0|p, %r5, %r12, %r37, %r39;  @p add.s32 r0, r0, %r5;  mov.s32 %r10, r0;}
	// end inline asm
	mov.b32 	%r18, 2;
	// begin inline asm
	{  .reg .s32 r0;  .reg .pred p;  shfl.sync.up.b32 r0|p, %r10, %r18, %r37, %r39;  @p add.s32 r0, r0, %r10;  mov.s32 %r16, r0;}
	// end inline asm
	mov.b32 	%r24, 4;
	// begin inline asm
	{  .reg .s32 r0;  .reg .pred p;  shfl.sync.up.b32 r0|p, %r16, %r24, %r37, %r39;  @p add.s32 r0, r0, %r16;  mov.s32 %r22, r0;}
	// end inline asm
	mov.b32 	%r30, 8;
	// begin inline asm
	{  .reg .s32 r0;  .reg .pred p;  shfl.sync.up.b32 r0|p, %r22, %r30, %r37, %r39;  @p add.s32 r0, r0, %r22;  mov.s32 %r28, r0;}
	// end inline asm
	mov.b32 	%r36, 16;
	// begin inline asm
	{  .reg .s32 r0;  .reg .pred p;  shfl.sync.up.b32 r0|p, %r28, %r36, %r37, %r39;  @p add.s32 r0, r0, %r28;  mov.s32 %r34, r0;}
	// end inline asm
	setp.ne.s32 	%p1, %r9, 31;
	@%p1 bra 	$L__BB12_2;
	shl.b32 	%r45, %r6, 2;
	add.s32 	%r47, %r44, %r45;
	st.shared.u32 	[%r47], %r34;
$L__BB12_2:
	bar.sync 	0;
	ld.shared.v4.u32 	{%r48, %r49, %r50, %r51}, [_ZZ20BlockPrefixSumKernelILi1024ELi1ELN3cub18CUB_300001_SM_100018BlockScanAlgorithmE2EEvPKiPiE12temp_storage];
	add.s32 	%r52, %r49, %r48;
	setp.eq.s32 	%p2, %r6, 2;
	selp.b32 	%r53, %r52, %r48, %p2;
	add.s32 	%r54, %r52, %r50;
	setp.eq.s32 	%p3, %r6, 3;
	selp.b32 	%r55, %r54, %r53, %p3;
	add.s32 	%r56, %r54, %r51;
	setp.eq.s32 	%p4, %r6, 4;
	selp.b32 	%r57, %r56, %r55, %p4;
	ld.shared.v4.u32 	{%r58, %r59, %r60, %r61}, [_ZZ20BlockPrefixSumKernelILi1024ELi1ELN3cub18CUB_300001_SM_100018BlockScanAlgorithmE2EEvPKiPiE12temp_storage+16];
	add.s32 	%r62, %r56, %r58;
	setp.eq.s32 	%p5, %r6, 5;
	selp.b32 	%r63, %r62, %r57, %p5;
	add.s32 	%r64, %r62, %r59;
	setp.eq.s32 	%p6, %r6, 6;
	selp.b32 	%r65, %r64, %r63, %p6;
	add.s32 	%r66, %r64, %r60;
	setp.eq.s32 	%p7, %r6, 7;
	selp.b32 	%r67, %r66, %r65, %p7;
	add.s32 	%r68, %r66, %r61;
	setp.eq.s32 	%p8, %r6, 8;
	selp.b32 	%r69, %r68, %r67, %p8;
	ld.shared.v4.u32 	{%r70, %r71, %r72, %r73}, [_ZZ20BlockPrefixSumKernelILi1024ELi1ELN3cub18CUB_300001_SM_100018BlockScanAlgorithmE2EEvPKiPiE12temp_storage+32];
	add.s32 	%r74, %r68, %r70;
	setp.eq.s32 	%p9, %r6, 9;
	selp.b32 	%r75, %r74, %r69, %p9;
	add.s32 	%r76, %r74, %r71;
	setp.eq.s32 	%p10, %r6, 10;
	selp.b32 	%r77, %r76, %r75, %p10;
	add.s32 	%r78, %r76, %r72;
	setp.eq.s32 	%p11, %r6, 11;
	selp.b32 	%r79, %r78, %r77, %p11;
	add.s32 	%r80, %r78, %r73;
	setp.eq.s32 	%p12, %r6, 12;
	selp.b32 	%r81, %r80, %r79, %p12;
	ld.shared.v4.u32 	{%r82, %r83, %r84, %r85}, [_ZZ20BlockPrefixSumKernelILi1024ELi1ELN3cub18CUB_300001_SM_100018BlockScanAlgorithmE2EEvPKiPiE12temp_storage+48];
	add.s32 	%r86, %r80, %r82;
	setp.eq.s32 	%p13, %r6, 13;
	selp.b32 	%r87, %r86, %r81, %p13;
	add.s32 	%r88, %r86, %r83;
	setp.eq.s32 	%p14, %r6, 14;
	selp.b32 	%r89, %r88, %r87, %p14;
	add.s32 	%r90, %r88, %r84;
	setp.eq.s32 	%p15, %r6, 15;
	selp.b32 	%r91, %r90, %r89, %p15;
	add.s32 	%r92, %r90, %r85;
	setp.eq.s32 	%p16, %r6, 16;
	selp.b32 	%r93, %r92, %r91, %p16;
	ld.shared.v4.u32 	{%r94, %r95, %r96, %r97}, [_ZZ20BlockPrefixSumKernelILi1024ELi1ELN3cub18CUB_300001_SM_100018BlockScanAlgorithmE2EEvPKiPiE12temp_storage+64];
	add.s32 	%r98, %r92, %r94;
	setp.eq.s32 	%p17, %r6, 17;
	selp.b32 	%r99, %r98, %r93, %p17;
	add.s32 	%r100, %r98, %r95;
	setp.eq.s32 	%p18, %r6, 18;
	selp.b32 	%r101, %r100, %r99, %p18;
	add.s32 	%r102, %r100, %r96;
	setp.eq.s32 	%p19, %r6, 19;
	selp.b32 	%r103, %r102, %r101, %p19;
	add.s32 	%r104, %r102, %r97;
	setp.eq.s32 	%p20, %r6, 20;
	selp.b32 	%r105, %r104, %r103, %p20;
	ld.shared.v4.u32 	{%r106, %r107, %r108, %r109}, [_ZZ20BlockPrefixSumKernelILi1024ELi1ELN3cub18CUB_300001_SM_100018BlockScanAlgorithmE2EEvPKiPiE12temp_storage+80];
	add.s32 	%r110, %r104, %r106;
	setp.eq.s32 	%p21, %r6, 21;
	selp.b32 	%r111, %r110, %r105, %p21;
	add.s32 	%r112, %r110, %r107;
	setp.eq.s32 	%p22, %r6, 22;
	selp.b32 	%r113, %r112, %r111, %p22;
	add.s32 	%r114, %r112, %r108;
	setp.eq.s32 	%p23, %r6, 23;
	selp.b32 	%r115, %r114, %r113, %p23;
	add.s32 	%r116, %r114, %r109;
	setp.eq.s32 	%p24, %r6, 24;
	selp.b32 	%r117, %r116, %r115, %p24;
	ld.shared.v4.u32 	{%r118, %r119, %r120, %r121}, [_ZZ20BlockPrefixSumKernelILi1024ELi1ELN3cub18CUB_300001_SM_100018BlockScanAlgorithmE2EEvPKiPiE12temp_storage+96];
	add.s32 	%r122, %r116, %r118;
	setp.eq.s32 	%p25, %r6, 25;
	selp.b32 	%r123, %r122, %r117, %p25;
	add.s32 	%r124, %r122, %r119;
	setp.eq.s32 	%p26, %r6, 26;
	selp.b32 	%r125, %r124, %r123, %p26;
	add.s32 	%r126, %r124, %r120;
	setp.eq.s32 	%p27, %r6, 27;
	selp.b32 	%r127, %r126, %r125, %p27;
	add.s32 	%r128, %r126, %r121;
	setp.eq.s32 	%p28, %r6, 28;
	selp.b32 	%r129, %r128, %r127, %p28;
	ld.shared.v4.u32 	{%r130, %r131, %r132, %r133}, [_ZZ20BlockPrefixSumKernelILi1024ELi1ELN3cub18CUB_300001_SM_100018BlockScanAlgorithmE2EEvPKiPiE12temp_storage+112];
	add.s32 	%r134, %r128, %r130;
	setp.eq.s32 	%p29, %r6, 29;
	selp.b32 	%r135, %r134, %r129, %p29;
	add.s32 	%r136, %r134, %r131;
	setp.eq.s32 	%p30, %r6, 30;
	selp.b32 	%r137, %r136, %r135, %p30;
	add.s32 	%r138, %r136, %r132;
	setp.eq.s32 	%p31, %r6, 31;
	selp.b32 	%r139, %r138, %r137, %p31;
	add.s32 	%r8, %r138, %r133;
	setp.lt.u32 	%p32, %r1, 32;
	selp.b32 	%r140, 0, %r139, %p32;
	setp.eq.s32 	%p33, %r9, 0;
	sub.s32 	%r141, %r34, %r5;
	selp.b32 	%r142, 0, %r141, %p33;
	add.s32 	%r143, %r140, %r142;
	bar.sync 	0;
	st.shared.u32 	[%r4], %r143;
	bar.warp.sync 	-1;
	ld.shared.u32 	%r144, [%r4];
	add.s64 	%rd8, %rd1, %rd5;
	st.global.u32 	[%rd8], %r144;
	setp.ne.s32 	%p34, %r1, 0;
	@%p34 bra 	$L__BB12_4;
	st.global.u32 	[%rd1+4096], %r8;
$L__BB12_4:
	ret;

}
	// .globl	_Z20BlockPrefixSumKernelILi512ELi2ELN3cub18CUB_300001_SM_100018BlockScanAlgorithmE2EEvPKiPi
.visible .entry _Z20BlockPrefixSumKernelILi512ELi2ELN3cub18CUB_300001_SM_100018BlockScanAlgorithmE2EEvPKiPi(
	.param .u64 .ptr .align 1 _Z20BlockPrefixSumKernelILi512ELi2ELN3cub18CUB_300001_SM_100018BlockScanAlgorithmE2EEvPKiPi_param_0,
	.param .u64 .ptr .align 1 _Z20BlockPrefixSumKernelILi512ELi2ELN3cub18CUB_300001_SM_100018BlockScanAlgorithmE2EEvPKiPi_param_1
)
{
	.reg .pred 	%p<19>;
	.reg .b32 	%r<108>;
	.reg .b64 	%rd<9>;
	// demoted variable
	.shared .align 16 .b8 _ZZ20BlockPrefixSumKernelILi512ELi2ELN3cub18CUB_300001_SM_100018BlockScanAlgorithmE2EEvPKiPiE12temp_storage[4112];
	ld.param.u64 	%rd2, [_Z20BlockPrefixSumKernelILi512ELi2ELN3cub18CUB_300001_SM_100018BlockScanAlgorithmE2EEvPKiPi_param_0];
	ld.param.u64 	%rd3, [_Z20BlockPrefixSumKernelILi512ELi2ELN3cub18CUB_300001_SM_100018BlockScanAlgorithmE2EEvPKiPi_param_1];
	cvta.to.global.u64 	%rd1, %rd3;
	mov.u32 	%r1, %tid.x;
	and.b32  	%r42, %r1, 31;
	and.b32  	%r43, %r1, 992;
	shl.b32 	%r44, %r1, 1;
	and.b32  	%r45, %r44, 1984;
	or.b32  	%r2, %r45, %r42;
	cvta.to.global.u64 	%rd4, %rd2;
	mul.wide.u32 	%rd5, %r2, 4;
	add.s64 	%rd6, %rd4, %rd5;
	ld.global.u32 	%r46, [%rd6];
	ld.global.u32 	%r47, [%rd6+128];
	// begin inline asm
	mov.u32 %r11, %laneid;
	// end inline asm
	add.s32 	%r48, %r11, %r45;
	shl.b32 	%r49, %r48, 2;
	mov.u32 	%r50, _ZZ20BlockPrefixSumKernelILi512ELi2ELN3cub18CUB_300001_SM_100018BlockScanAlgorithmE2EEvPKiPiE12temp_storage;
	add.s32 	%r4, %r50, %r49;
	st.shared.u32 	[%r4], %r46;
	st.shared.u32 	[%r4+128], %r47;
	bar.warp.sync 	-1;
	add.s32 	%r51, %r11, %r43;
	shl.b32 	%r52, %r51, 3;
	add.s32 	%r5, %r50, %r52;
	ld.shared.v2.u32 	{%r6, %r53}, [%r5];
	bar.sync 	0;
	add.s32 	%r16, %r53, %r6;
	shr.u32 	%r8, %r1, 5;
	mov.b32 	%r14, 1;
	mov.b32 	%r39, 0;
	mov.b32 	%r41, -1;
	// begin inline asm
	{  .reg .s32 r0;  .reg .pred p;  shfl.sync.up.b32 r0|p, %r16, %r14, %r39, %r41;  @p add.s32 r0, r0, %r16;  mov.s32 %r12, r0;}
	// end inline asm
	mov.b32 	%r20, 2;
	// begin inline asm
	{  .reg .s32 r0;  .reg .pred p;  shfl.sync.up.b32 r0|p, %r12, %r20, %r39, %r41;  @p add.s32 r0, r0, %r12;  mov.s32 %r18, r0;}
	// end inline asm
	mov.b32 	%r26, 4;
	// begin inline asm
	{  .reg .s32 r0;  .reg .pred p;  shfl.sync.up.b32 r0|p, %r18, %r26, %r39, %r41;  @p add.s32 r0, r0, %r18;  mov.s32 %r24, r0;}
	// end inline asm
	mov.b32 	%r32, 8;
	// begin inline asm
	{  .reg .s32 r0;  .reg .pred p;  shfl.sync.up.b32 r0|p, %r24, %r32, %r39, %r41;  @p add.s32 r0, r0, %r24;  mov.s32 %r30, r0;}
	// end inline asm
	mov.b32 	%r38, 16;
	// begin inline asm
	{  .reg .s32 r0;  .reg .pred p;  shfl.sync.up.b32 r0|p, %r30, %r38, %r39, %r41;  @p add.s32 r0, r0, %r30;  mov.s32 %r36, r0;}
	// end inline asm
	setp.ne.s32 	%p1, %r11, 31;
	@%p1 bra 	$L__BB13_2;
	shl.b32 	%r54, %r8, 2;
	add.s32 	%r56, %r50, %r54;
	st.shared.u32 	[%r56], %r36;
$L__BB13_2:
	bar.sync 	0;
	ld.shared.v4.u32 	{%r57, %r58, %r59, %r60}, [_ZZ20BlockPrefixSumKernelILi512ELi2ELN3cub18CUB_300001_SM_100018BlockScanAlgorithmE2EEvPKiPiE12temp_storage];
	add.s32 	%r61, %r58, %r57;
	setp.eq.s32 	%p2, %r8, 2;
	selp.b32 	%r62, %r61, %r57, %p2;
	add.s32 	%r63, %r61, %r59;
	setp.eq.s32 	%p3, %r8, 3;
	selp.b32 	%r64, %r63, %r62, %p3;
	add.s32 	%r65, %r63, %r60;
	setp.eq.s32 	%p4, %r8, 4;
	selp.b32 	%r66, %r65, %r64, %p4;
	ld.shared.v4.u32 	{%r67, %r68, %r69, %r70}, [_ZZ20BlockPrefixSumKernelILi512ELi2ELN3cub18CUB_300001_SM_100018BlockScanAlgorithmE2EEvPKiPiE12temp_storage+16];
	add.s32 	%r71, %r65, %r67;
	setp.eq.s32 	%p5, %r8, 5;
	selp.b32 	%r72, %r71, %r66, %p5;
	add.s32 	%r73, %r71, %r68;
	setp.eq.s32 	%p6, %r8, 6;
	selp.b32 	%r74, %r73, %r72, %p6;
	add.s32 	%r75, %r73, %r69;
	setp.eq.s32 	%p7, %r8, 7;
	selp.b32 	%r76, %r75, %r74, %p7;
	add.s32 	%r77, %r75, %r70;
	setp.eq.s32 	%p8, %r8, 8;
	selp.b32 	%r78, %r77, %r76, %p8;
	ld.shared.v4.u32 	{%r79, %r80, %r81, %r82}, [_ZZ20BlockPrefixSumKernelILi512ELi2ELN3cub18CUB_300001_SM_100018BlockScanAlgorithmE2EEvPKiPiE12temp_storage+32];
	add.s32 	%r83, %r77, %r79;
	setp.eq.s32 	%p9, %r8, 9;
	selp.b32 	%r84, %r83, %r78, %p9;
	add.s32 	%r85, %r83, %r80;
	setp.eq.s32 	%p10, %r8, 10;
	selp.b32 	%r86, %r85, %r84, %p10;
	add.s32 	%r87, %r85, %r81;
	setp.eq.s32 	%p11, %r8, 11;
	selp.b32 	%r88, %r87, %r86, %p11;
	add.s32 	%r89, %r87, %r82;
	setp.eq.s32 	%p12, %r8, 12;
	selp.b32 	%r90, %r89, %r88, %p12;
	ld.shared.v4.u32 	{%r91, %r92, %r93, %r94}, [_ZZ20BlockPrefixSumKernelILi512ELi2ELN3cub18CUB_300001_SM_100018BlockScanAlgorithmE2EEvPKiPiE12temp_storage+48];
	add.s32 	%r95, %r89, %r91;
	setp.eq.s32 	%p13, %r8, 13;
	selp.b32 	%r96, %r95, %r90, %p13;
	add.s32 	%r97, %r95, %r92;
	setp.eq.s32 	%p14, %r8, 14;
	selp.b32 	%r98, %r97, %r96, %p14;
	add.s32 	%r99, %r97, %r93;
	setp.eq.s32 	%p15, %r8, 15;
	selp.b32 	%r100, %r99, %r98, %p15;
	add.s32 	%r10, %r99, %r94;
	setp.lt.u32 	%p16, %r1, 32;
	selp.b32 	%r101, 0, %r100, %p16;
	setp.eq.s32 	%p17, %r11, 0;
	sub.s32 	%r102, %r36, %r16;
	selp.b32 	%r103, 0, %r102, %p17;
	add.s32 	%r104, %r101, %r103;
	add.s32 	%r105, %r104, %r6;
	bar.sync 	0;
	st.shared.v2.u32 	[%r5], {%r104, %r105};
	bar.warp.sync 	-1;
	ld.shared.u32 	%r106, [%r4];
	ld.shared.u32 	%r107, [%r4+128];
	add.s64 	%rd8, %rd1, %rd5;
	st.global.u32 	[%rd8], %r106;
	st.global.u32 	[%rd8+128], %r107;
	setp.ne.s32 	%p18, %r1, 0;
	@%p18 bra 	$L__BB13_4;
	st.global.u32 	[%rd1+4096], %r10;
$L__BB13_4:
	ret;

}
	// .globl	_Z20BlockPrefixSumKernelILi256ELi4ELN3cub18CUB_300001_SM_100018BlockScanAlgorithmE2EEvPKiPi
.visible .entry _Z20BlockPrefixSumKernelILi256ELi4ELN3cub18CUB_300001_SM_100018BlockScanAlgorithmE2EEvPKiPi(
	.param .u64 .ptr .align 1 _Z20BlockPrefixSumKernelILi256ELi4ELN3cub18CUB_300001_SM_100018BlockScanAlgorithmE2EEvPKiPi_param_0,
	.param .u64 .ptr .align 1 _Z20BlockPrefixSumKernelILi256ELi4ELN3cub18CUB_300001_SM_100018BlockScanAlgorithmE2EEvPKiPi_param_1
)
{
	.reg .pred 	%p<11>;
	.reg .b32 	%r<94>;
	.reg .b64 	%rd<9>;
	// demoted variable
	.shared .align 16 .b8 _ZZ20BlockPrefixSumKernelILi256ELi4ELN3cub18CUB_300001_SM_100018BlockScanAlgorithmE2EEvPKiPiE12temp_storage[4112];
	ld.param.u64 	%rd2, [_Z20BlockPrefixSumKernelILi256ELi4ELN3cub18CUB_300001_SM_100018BlockScanAlgorithmE2EEvPKiPi_param_0];
	ld.param.u64 	%rd3, [_Z20BlockPrefixSumKernelILi256ELi4ELN3cub18CUB_300001_SM_100018BlockScanAlgorithmE2EEvPKiPi_param_1];
	cvta.to.global.u64 	%rd1, %rd3;
	mov.u32 	%r1, %tid.x;
	and.b32  	%r44, %r1, 31;
	and.b32  	%r45, %r1, 992;
	shl.b32 	%r46, %r1, 2;
	and.b32  	%r47, %r46, 3968;
	or.b32  	%r2, %r47, %r44;
	cvta.to.global.u64 	%rd4, %rd2;
	mul.wide.u32 	%rd5, %r2, 4;
	add.s64 	%rd6, %rd4, %rd5;
	ld.global.u32 	%r48, [%rd6];
	ld.global.u32 	%r49, [%rd6+128];
	ld.global.u32 	%r50, [%rd6+256];
	ld.global.u32 	%r51, [%rd6+384];
	// begin inline asm
	mov.u32 %r13, %laneid;
	// end inline asm
	add.s32 	%r52, %r13, %r47;
	shl.b32 	%r53, %r52, 2;
	mov.u32 	%r54, _ZZ20BlockPrefixSumKernelILi256ELi4ELN3cub18CUB_300001_SM_100018BlockScanAlgorithmE2EEvPKiPiE12temp_storage;
	add.s32 	%r4, %r54, %r53;
	st.shared.u32 	[%r4], %r48;
	st.shared.u32 	[%r4+128], %r49;
	st.shared.u32 	[%r4+256], %r50;
	st.shared.u32 	[%r4+384], %r51;
	bar.warp.sync 	-1;
	add.s32 	%r55, %r13, %r45;
	shl.b32 	%r56, %r55, 4;
	add.s32 	%r5, %r54, %r56;
	ld.shared.v4.u32 	{%r6, %r57, %r58, %r59}, [%r5];
	bar.sync 	0;
	add.s32 	%r7, %r57, %r6;
	add.s32 	%r8, %r58, %r7;
	add.s32 	%r18, %r59, %r8;
	shr.u32 	%r10, %r1, 5;
	mov.b32 	%r16, 1;
	mov.b32 	%r41, 0;
	mov.b32 	%r43, -1;
	// begin inline asm
	{  .reg .s32 r0;  .reg .pred p;  shfl.sync.up.b32 r0|p, %r18, %r16, %r41, %r43;  @p add.s32 r0, r0, %r18;  mov.s32 %r14, r0;}
	// end inline asm
	mov.b32 	%r22, 2;
	// begin inline asm
	{  .reg .s32 r0;  .reg .pred p;  shfl.sync.up.b32 r0|p, %r14, %r22, %r41, %r43;  @p add.s32 r0, r0, %r14;  mov.s32 %r20, r0;}
	// end inline asm
	mov.b32 	%r28, 4;
	// begin inline asm
	{  .reg .s32 r0;  .reg .pred p;  shfl.sync.up.b32 r0|p, %r20, %r28, %r41, %r43;  @p add.s32 r0, r0, %r20;  mov.s32 %r26, r0;}
	// end inline asm
	mov.b32 	%r34, 8;
	// begin inline asm
	{  .reg .s32 r0;  .reg .pred p;  shfl.sync.up.b32 r0|p, %r26, %r34, %r41, %r43;  @p add.s32 r0, r0, %r26;  mov.s32 %r32, r0;}
	// end inline asm
	mov.b32 	%r40, 16;
	// begin inline asm
	{  .reg .s32 r0;  .reg .pred p;  shfl.sync.up.b32 r0|p, %r32, %r40, %r41, %r43;  @p add.s32 r0, r0, %r32;  mov.s32 %r38, r0;}
	// end inline asm
	setp.ne.s32 	%p1, %r13, 31;
	@%p1 bra 	$L__BB14_2;
	shl.b32 	%r60, %r10, 2;
	add.s32 	%r62, %r54, %r60;
	st.shared.u32 	[%r62], %r38;
$L__BB14_2:
	bar.sync 	0;
	ld.shared.v4.u32 	{%r63, %r64, %r65, %r66}, [_ZZ20BlockPrefixSumKernelILi256ELi4ELN3cub18CUB_300001_SM_100018BlockScanAlgorithmE2EEvPKiPiE12temp_storage];
	add.s32 	%r67, %r64, %r63;
	setp.eq.s32 	%p2, %r10, 2;
	selp.b32 	%r68, %r67, %r63, %p2;
	add.s32 	%r69, %r67, %r65;
	setp.eq.s32 	%p3, %r10, 3;
	selp.b32 	%r70, %r69, %r68, %p3;
	add.s32 	%r71, %r69, %r66;
	setp.eq.s32 	%p4, %r10, 4;
	selp.b32 	%r72, %r71, %r70, %p4;
	ld.shared.v4.u32 	{%r73, %r74, %r75, %r76}, [_ZZ20BlockPrefixSumKernelILi256ELi4ELN3cub18CUB_300001_SM_100018BlockScanAlgorithmE2EEvPKiPiE12temp_storage+16];
	add.s32 	%r77, %r71, %r73;
	setp.eq.s32 	%p5, %r10, 5;
	selp.b32 	%r78, %r77, %r72, %p5;
	add.s32 	%r79, %r77, %r74;
	setp.eq.s32 	%p6, %r10, 6;
	selp.b32 	%r80, %r79, %r78, %p6;
	add.s32 	%r81, %r79, %r75;
	setp.eq.s32 	%p7, %r10, 7;
	selp.b32 	%r82, %r81, %r80, %p7;
	add.s32 	%r12, %r81, %r76;
	setp.lt.u32 	%p8, %r1, 32;
	selp.b32 	%r83, 0, %r82, %p8;
	setp.eq.s32 	%p9, %r13, 0;
	sub.s32 	%r84, %r38, %r18;
	selp.b32 	%r85, 0, %r84, %p9;
	add.s32 	%r86, %r83, %r85;
	add.s32 	%r87, %r86, %r6;
	add.s32 	%r88, %r7, %r86;
	add.s32 	%r89, %r8, %r86;
	bar.sync 	0;
	st.shared.v4.u32 	[%r5], {%r86, %r87, %r88, %r89};
	bar.warp.sync 	-1;
	ld.shared.u32 	%r90, [%r4];
	ld.shared.u32 	%r91, [%r4+128];
	ld.shared.u32 	%r92, [%r4+256];
	ld.shared.u32 	%r93, [%r4+384];
	add.s64 	%rd8, %rd1, %rd5;
	st.global.u32 	[%rd8], %r90;
	st.global.u32 	[%rd8+128], %r91;
	st.global.u32 	[%rd8+256], %r92;
	st.global.u32 	[%rd8+384], %r93;
	setp.ne.s32 	%p10, %r1, 0;
	@%p10 bra 	$L__BB14_4;
	st.global.u32 	[%rd1+4096], %r12;
$L__BB14_4:
	ret;

}
	// .globl	_Z20BlockPrefixSumKernelILi128ELi8ELN3cub18CUB_300001_SM_100018BlockScanAlgorithmE2EEvPKiPi
.visible .entry _Z20BlockPrefixSumKernelILi128ELi8ELN3cub18CUB_300001_SM_100018BlockScanAlgorithmE2EEvPKiPi(
	.param .u64 .ptr .align 1 _Z20BlockPrefixSumKernelILi128ELi8ELN3cub18CUB_300001_SM_100018BlockScanAlgorithmE2EEvPKiPi_param_0,
	.param .u64 .ptr .align 1 _Z20BlockPrefixSumKernelILi128ELi8ELN3cub18CUB_300001_SM_100018BlockScanAlgorithmE2EEvPKiPi_param_1
)
{
	.reg .pred 	%p<7>;
	.reg .b32 	%r<170>;
	.reg .b64 	%rd<10>;
	// demoted variable
	.shared .align 16 .b8 _ZZ20BlockPrefixSumKernelILi128ELi8ELN3cub18CUB_300001_SM_100018BlockScanAlgorithmE2EEvPKiPiE12temp_storage[4240];
	ld.param.u64 	%rd3, [_Z20BlockPrefixSumKernelILi128ELi8ELN3cub18CUB_300001_SM_100018BlockScanAlgorithmE2EEvPKiPi_param_0];
	mov.u32 	%r1, %tid.x;
	and.b32  	%r55, %r1, 31;
	and.b32  	%r56, %r1, 992;
	shl.b32 	%r57, %r1, 3;
	and.b32  	%r58, %r57, 7936;
	or.b32  	%r59, %r58, %r55;
	cvta.to.global.u64 	%rd4, %rd3;
	mul.wide.u32 	%rd5, %r59, 4;
	add.s64 	%rd6, %rd4, %rd5;
	ld.global.u32 	%r60, [%rd6];
	ld.global.u32 	%r61, [%rd6+128];
	ld.global.u32 	%r62, [%rd6+256];
	ld.global.u32 	%r63, [%rd6+384];
	ld.global.u32 	%r64, [%rd6+512];
	ld.global.u32 	%r65, [%rd6+640];
	ld.global.u32 	%r66, [%rd6+768];
	ld.global.u32 	%r67, [%rd6+896];
	// begin inline asm
	mov.u32 %r24, %laneid;
	// end inline asm
	add.s32 	%r68, %r24, %r58;
	shr.s32 	%r69, %r68, 5;
	add.s32 	%r70, %r69, %r68;
	shl.b32 	%r71, %r70, 2;
	mov.u32 	%r72, _ZZ20BlockPrefixSumKernelILi128ELi8ELN3cub18CUB_300001_SM_100018BlockScanAlgorithmE2EEvPKiPiE12temp_storage;
	add.s32 	%r73, %r72, %r71;
	st.shared.u32 	[%r73], %r60;
	add.s32 	%r74, %r68, 32;
	shr.s32 	%r75, %r74, 5;
	add.s32 	%r76, %r75, %r68;
	shl.b32 	%r77, %r76, 2;
	add.s32 	%r3, %r72, %r77;
	st.shared.u32 	[%r3+128], %r61;
	add.s32 	%r78, %r68, 64;
	shr.s32 	%r79, %r78, 5;
	add.s32 	%r80, %r79, %r68;
	shl.b32 	%r81, %r80, 2;
	add.s32 	%r4, %r72, %r81;
	st.shared.u32 	[%r4+256], %r62;
	add.s32 	%r82, %r68, 96;
	shr.s32 	%r83, %r82, 5;
	add.s32 	%r84, %r83, %r68;
	shl.b32 	%r85, %r84, 2;
	add.s32 	%r5, %r72, %r85;
	st.shared.u32 	[%r5+384], %r63;
	add.s32 	%r86, %r68, 128;
	shr.s32 	%r87, %r86, 5;
	add.s32 	%r88, %r87, %r68;
	shl.b32 	%r89, %r88, 2;
	add.s32 	%r6, %r72, %r89;
	st.shared.u32 	[%r6+512], %r64;
	add.s32 	%r90, %r68, 160;
	shr.s32 	%r91, %r90, 5;
	add.s32 	%r92, %r91, %r68;
	shl.b32 	%r93, %r92, 2;
	add.s32 	%r7, %r72, %r93;
	st.shared.u32 	[%r7+640], %r65;
	add.s32 	%r94, %r68, 192;
	shr.s32 	%r95, %r94, 5;
	add.s32 	%r96, %r95, %r68;
	shl.b32 	%r97, %r96, 2;
	add.s32 	%r8, %r72, %r97;
	st.shared.u32 	[%r8+768], %r66;
	add.s32 	%r98, %r68, 224;
	shr.s32 	%r99, %r98, 5;
	add.s32 	%r100, %r99, %r68;
	shl.b32 	%r101, %r100, 2;
	add.s32 	%r102, %r72, %r101;
	st.shared.u32 	[%r102+896], %r67;
	bar.warp.sync 	-1;
	add.s32 	%r103, %r24, %r56;
	shl.b32 	%r104, %r103, 3;
	shr.s32 	%r105, %r104, 5;
	add.s32 	%r106, %r105, %r104;
	shl.b32 	%r107, %r106, 2;
	add.s32 	%r10, %r72, %r107;
	ld.shared.u32 	%r9, [%r10];
	ld.shared.u32 	%r108, [%r10+4];
	ld.shared.u32 	%r109, [%r10+8];
	ld.shared.u32 	%r110, [%r10+12];
	ld.shared.u32 	%r111, [%r10+16];
	ld.shared.u32 	%r112, [%r10+20];
	ld.shared.u32 	%r113, [%r10+24];
	ld.shared.u32 	%r114, [%r10+28];
	bar.sync 	0;
	add.s32 	%r15, %r108, %r9;
	add.s32 	%r16, %r109, %r15;
	add.s32 	%r17, %r110, %r16;
	add.s32 	%r18, %r111, %r17;
	add.s32 	%r19, %r112, %r18;
	add.s32 	%r20, %r113, %r19;
	add.s32 	%r29, %r114, %r20;
	mov.b32 	%r27, 1;
	mov.b32 	%r52, 0;
	mov.b32 	%r54, -1;
	// begin inline asm
	{  .reg .s32 r0;  .reg .pred p;  shfl.sync.up.b32 r0|p, %r29, %r27, %r52, %r54;  @p add.s32 r0, r0, %r29;  mov.s32 %r25, r0;}
	// end inline asm
	mov.b32 	%r33, 2;
	// begin inline asm
	{  .reg .s32 r0;  .reg .pred p;  shfl.sync.up.b32 r0|p, %r25, %r33, %r52, %r54;  @p add.s32 r0, r0, %r25;  mov.s32 %r31, r0;}
	// end inline asm
	mov.b32 	%r39, 4;
	// begin inline asm
	{  .reg .s32 r0;  .reg .pred p;  shfl.sync.up.b32 r0|p, %r31, %r39, %r52, %r54;  @p add.s32 r0, r0, %r31;  mov.s32 %r37, r0;}
	// end inline asm
	mov.b32 	%r45, 8;
	// begin inline asm
	{  .reg .s32 r0;  .reg .pred p;  shfl.sync.up.b32 r0|p, %r37, %r45, %r52, %r54;  @p add.s32 r0, r0, %r37;  mov.s32 %r43, r0;}
	// end inline asm
	mov.b32 	%r51, 16;
	// begin inline asm
	{  .reg .s32 r0;  .reg .pred p;  shfl.sync.up.b32 r0|p, %r43, %r51, %r52, %r54;  @p add.s32 r0, r0, %r43;  mov.s32 %r49, r0;}
	// end inline asm
	setp.ne.s32 	%p1, %r24, 31;
	@%p1 bra 	$L__BB15_2;
	shr.u32 	%r115, %r1, 3;
	and.b32  	%r116, %r115, 124;
	add.s32 	%r118, %r72, %r116;
	st.shared.u32 	[%r118], %r49;
$L__BB15_2:
	ld.param.u64 	%rd9, [_Z20BlockPrefixSumKernelILi128ELi8ELN3cub18CUB_300001_SM_100018BlockScanAlgorithmE2EEvPKiPi_param_1];
	and.b32  	%r121, %r1, 31;
	shl.b32 	%r122, %r1, 3;
	and.b32  	%r123, %r122, 7936;
	or.b32  	%r124, %r123, %r121;
	bar.sync 	0;
	mov.u32 	%r125, _ZZ20BlockPrefixSumKernelILi128ELi8ELN3cub18CUB_300001_SM_100018BlockScanAlgorithmE2EEvPKiPiE12temp_storage;
	ld.shared.v4.u32 	{%r126, %r127, %r128, %r129}, [_ZZ20BlockPrefixSumKernelILi128ELi8ELN3cub18CUB_300001_SM_100018BlockScanAlgorithmE2EEvPKiPiE12temp_storage];
	shr.u32 	%r130, %r1, 5;
	add.s32 	%r131, %r127, %r126;
	setp.eq.s32 	%p2, %r130, 2;
	selp.b32 	%r132, %r131, %r126, %p2;
	add.s32 	%r133, %r131, %r128;
	setp.eq.s32 	%p3, %r130, 3;
	selp.b32 	%r134, %r133, %r132, %p3;
	add.s32 	%r23, %r133, %r129;
	setp.lt.u32 	%p4, %r1, 32;
	selp.b32 	%r135, 0, %r134, %p4;
	setp.eq.s32 	%p5, %r24, 0;
	sub.s32 	%r136, %r49, %r29;
	selp.b32 	%r137, 0, %r136, %p5;
	add.s32 	%r138, %r135, %r137;
	add.s32 	%r139, %r138, %r9;
	add.s32 	%r140, %r15, %r138;
	add.s32 	%r141, %r16, %r138;
	add.s32 	%r142, %r17, %r138;
	add.s32 	%r143, %r18, %r138;
	add.s32 	%r144, %r19, %r138;
	add.s32 	%r145, %r20, %r138;
	bar.sync 	0;
	shr.s32 	%r148, %r104, 5;
	add.s32 	%r149, %r148, %r104;
	shl.b32 	%r150, %r149, 2;
	add.s32 	%r151, %r125, %r150;
	st.shared.u32 	[%r151], %r138;
	st.shared.u32 	[%r151+4], %r139;
	st.shared.u32 	[%r151+8], %r140;
	st.shared.u32 	[%r10+12], %r141;
	st.shared.u32 	[%r10+16], %r142;
	st.shared.u32 	[%r10+20], %r143;
	st.shared.u32 	[%r10+24], %r144;
	st.shared.u32 	[%r10+28], %r145;
	bar.warp.sync 	-1;
	add.s32 	%r152, %r24, %r123;
	shr.s32 	%r153, %r152, 5;
	add.s32 	%r154, %r153, %r152;
	shl.b32 	%r155, %r154, 2;
	add.s32 	%r156, %r125, %r155;
	ld.shared.u32 	%r157, [%r156];
	ld.shared.u32 	%r158, [%r3+128];
	ld.shared.u32 	%r159, [%r4+256];
	ld.shared.u32 	%r160, [%r5+384];
	ld.shared.u32 	%r161, [%r6+512];
	ld.shared.u32 	%r162, [%r7+640];
	ld.shared.u32 	%r163, [%r8+768];
	add.s32 	%r164, %r152, 224;
	shr.s32 	%r165, %r164, 5;
	add.s32 	%r166, %r165, %r152;
	shl.b32 	%r167, %r166, 2;
	add.s32 	%r168, %r125, %r167;
	ld.shared.u32 	%r169, [%r168+896];
	cvta.to.global.u64 	%rd1, %rd9;
	mul.wide.u32 	%rd7, %r124, 4;
	add.s64 	%rd8, %rd1, %rd7;
	st.global.u32 	[%rd8], %r157;
	st.global.u32 	[%rd8+128], %r158;
	st.global.u32 	[%rd8+256], %r159;
	st.global.u32 	[%rd8+384], %r160;
	st.global.u32 	[%rd8+512], %r161;
	st.global.u32 	[%rd8+640], %r162;
	st.global.u32 	[%rd8+768], %r163;
	st.global.u32 	[%rd8+896], %r169;
	setp.ne.s32 	%p6, %r1, 0;
	@%p6 bra 	$L__BB15_4;
	st.global.u32 	[%rd1+4096], %r23;
$L__BB15_4:
	ret;

}
	// .globl	_Z20BlockPrefixSumKernelILi64ELi16ELN3cub18CUB_300001_SM_100018BlockScanAlgorithmE2EEvPKiPi
.visible .entry _Z20BlockPrefixSumKernelILi64ELi16ELN3cub18CUB_300001_SM_100018BlockScanAlgorithmE2EEvPKiPi(
	.param .u64 .ptr .align 1 _Z20BlockPrefixSumKernelILi64ELi16ELN3cub18CUB_300001_SM_100018BlockScanAlgorithmE2EEvPKiPi_param_0,
	.param .u64 .ptr .align 1 _Z20BlockPrefixSumKernelILi64ELi16ELN3cub18CUB_300001_SM_100018BlockScanAlgorithmE2EEvPKiPi_param_1
)
{
	.reg .pred 	%p<5>;
	.reg .b32 	%r<258>;
	.reg .b64 	%rd<10>;
	// demoted variable
	.shared .align 16 .b8 _ZZ20BlockPrefixSumKernelILi64ELi16ELN3cub18CUB_300001_SM_100018BlockScanAlgorithmE2EEvPKiPiE12temp_storage[4240];
	ld.param.u64 	%rd3, [_Z20BlockPrefixSumKernelILi64ELi16ELN3cub18CUB_300001_SM_100018BlockScanAlgorithmE2EEvPKiPi_param_0];
	mov.u32 	%r72, %tid.x;
	and.b32  	%r73, %r72, 31;
	and.b32  	%r74, %r72, 992;
	shl.b32 	%r75, %r72, 4;
	and.b32  	%r76, %r75, 15872;
	or.b32  	%r77, %r76, %r73;
	cvta.to.global.u64 	%rd4, %rd3;
	mul.wide.u32 	%rd5, %r77, 4;
	add.s64 	%rd6, %rd4, %rd5;
	ld.global.u32 	%r78, [%rd6];
	ld.global.u32 	%r79, [%rd6+128];
	ld.global.u32 	%r80, [%rd6+256];
	ld.global.u32 	%r81, [%rd6+384];
	ld.global.u32 	%r82, [%rd6+512];
	ld.global.u32 	%r83, [%rd6+640];
	ld.global.u32 	%r84, [%rd6+768];
	ld.global.u32 	%r85, [%rd6+896];
	ld.global.u32 	%r86, [%rd6+1024];
	ld.global.u32 	%r87, [%rd6+1152];
	ld.global.u32 	%r88, [%rd6+1280];
	ld.global.u32 	%r89, [%rd6+1408];
	ld.global.u32 	%r90, [%rd6+1536];
	ld.global.u32 	%r91, [%rd6+1664];
	ld.global.u32 	%r92, [%rd6+1792];
	ld.global.u32 	%r93, [%rd6+1920];
	// begin inline asm
	mov.u32 %r41, %laneid;
	// end inline asm
	add.s32 	%r94, %r41, %r76;
	shr.s32 	%r95, %r94, 5;
	add.s32 	%r96, %r95, %r94;
	shl.b32 	%r97, %r96, 2;
	mov.u32 	%r98, _ZZ20BlockPrefixSumKernelILi64ELi16ELN3cub18CUB_300001_SM_100018BlockScanAlgorithmE2EEvPKiPiE12temp_storage;
	add.s32 	%r99, %r98, %r97;
	st.shared.u32 	[%r99], %r78;
	add.s32 	%r100, %r94, 32;
	shr.s32 	%r101, %r100, 5;
	add.s32 	%r102, %r101, %r94;
	shl.b32 	%r103, %r102, 2;
	add.s32 	%r2, %r98, %r103;
	st.shared.u32 	[%r2+128], %r79;
	add.s32 	%r104, %r94, 64;
	shr.s32 	%r105, %r104, 5;
	add.s32 	%r106, %r105, %r94;
	shl.b32 	%r107, %r106, 2;
	add.s32 	%r3, %r98, %r107;
	st.shared.u32 	[%r3+256], %r80;
	add.s32 	%r108, %r94, 96;
	shr.s32 	%r109, %r108, 5;
	add.s32 	%r110, %r109, %r94;
	shl.b32 	%r111, %r110, 2;
	add.s32 	%r4, %r98, %r111;
	st.shared.u32 	[%r4+384], %r81;
	add.s32 	%r112, %r94, 128;
	shr.s32 	%r113, %r112, 5;
	add.s32 	%r114, %r113, %r94;
	shl.b32 	%r115, %r114, 2;
	add.s32 	%r5, %r98, %r115;
	st.shared.u32 	[%r5+512], %r82;
	add.s32 	%r116, %r94, 160;
	shr.s32 	%r117, %r116, 5;
	add.s32 	%r118, %r117, %r94;
	shl.b32 	%r119, %r118, 2;
	add.s32 	%r6, %r98, %r119;
	st.shared.u32 	[%r6+640], %r83;
	add.s32 	%r120, %r94, 192;
	shr.s32 	%r121, %r120, 5;
	add.s32 	%r122, %r121, %r94;
	shl.b32 	%r123, %r122, 2;
	add.s32 	%r7, %r98, %r123;
	st.shared.u32 	[%r7+768], %r84;
	add.s32 	%r124, %r94, 224;
	shr.s32 	%r125, %r124, 5;
	add.s32 	%r126, %r125, %r94;
	shl.b32 	%r127, %r126, 2;
	add.s32 	%r8, %r98, %r127;
	st.shared.u32 	[%r8+896], %r85;
	add.s32 	%r128, %r94, 256;
	shr.s32 	%r129, %r128, 5;
	add.s32 	%r130, %r129, %r94;
	shl.b32 	%r131, %r130, 2;
	add.s32 	%r132, %r98, %r131;
	st.shared.u32 	[%r132+1024], %r86;
	add.s32 	%r133, %r94, 288;
	shr.s32 	%r134, %r133, 5;
	add.s32 	%r135, %r134, %r94;
	shl.b32 	%r136, %r135, 2;
	add.s32 	%r137, %r98, %r136;
	st.shared.u32 	[%r137+1152], %r87;
	add.s32 	%r138, %r94, 320;
	shr.s32 	%r139, %r138, 5;
	add.s32 	%r140, %r139, %r94;
	shl.b32 	%r141, %r140, 2;
	add.s32 	%r9, %r98, %r141;
	st.shared.u32 	[%r9+1280], %r88;
	add.s32 	%r142, %r94, 352;
	shr.s32 	%r143, %r142, 5;
	add.s32 	%r144, %r143, %r94;
	shl.b32 	%r145, %r144, 2;
	add.s32 	%r10, %r98, %r145;
	st.shared.u32 	[%r10+1408], %r89;
	add.s32 	%r146, %r94, 384;
	shr.s32 	%r147, %r146, 5;
	add.s32 	%r148, %r147, %r94;
	shl.b32 	%r149, %r148, 2;
	add.s32 	%r11, %r98, %r149;
	st.shared.u32 	[%r11+1536], %r90;
	add.s32 	%r150, %r94, 416;
	shr.s32 	%r151, %r150, 5;
	add.s32 	%r152, %r151, %r94;
	shl.b32 	%r153, %r152, 2;
	add.s32 	%r12, %r98, %r153;
	st.shared.u32 	[%r12+1664], %r91;
	add.s32 	%r154, %r94, 448;
	shr.s32 	%r155, %r154, 5;
	add.s32 	%r156, %r155, %r94;
	shl.b32 	%r157, %r156, 2;
	add.s32 	%r13, %r98, %r157;
	st.shared.u32 	[%r13+1792], %r92;
	add.s32 	%r158, %r94, 480;
	shr.s32 	%r159, %r158, 5;
	add.s32 	%r160, %r159, %r94;
	shl.b32 	%r161, %r160, 2;
	add.s32 	%r162, %r98, %r161;
	st.shared.u32 	[%r162+1920], %r93;
	bar.warp.sync 	-1;
	add.s32 	%r163, %r41, %r74;
	shl.b32 	%r164, %r163, 4;
	shr.s32 	%r165, %r164, 5;
	add.s32 	%r166, %r165, %r164;
	shl.b32 	%r167, %r166, 2;
	add.s32 	%r15, %r98, %r167;
	ld.shared.u32 	%r14, [%r15];
	ld.shared.u32 	%r168, [%r15+4];
	ld.shared.u32 	%r169, [%r15+8];
	ld.shared.u32 	%r170, [%r15+12];
	ld.shared.u32 	%r171, [%r15+16];
	ld.shared.u32 	%r172, [%r15+20];
	ld.shared.u32 	%r173, [%r15+24];
	ld.shared.u32 	%r174, [%r15+28];
	ld.shared.u32 	%r175, [%r15+32];
	ld.shared.u32 	%r176, [%r15+36];
	ld.shared.u32 	%r177, [%r15+40];
	ld.shared.u32 	%r178, [%r15+44];
	ld.shared.u32 	%r179, [%r15+48];
	ld.shared.u32 	%r180, [%r15+52];
	ld.shared.u32 	%r181, [%r15+56];
	ld.shared.u32 	%r182, [%r15+60];
	bar.sync 	0;
	add.s32 	%r24, %r168, %r14;
	add.s32 	%r25, %r169, %r24;
	add.s32 	%r26, %r170, %r25;
	add.s32 	%r27, %r171, %r26;
	add.s32 	%r28, %r172, %r27;
	add.s32 	%r29, %r173, %r28;
	add.s32 	%r30, %r174, %r29;
	add.s32 	%r31, %r175, %r30;
	add.s32 	%r32, %r176, %r31;
	add.s32 	%r33, %r177, %r32;
	add.s32 	%r34, %r178, %r33;
	add.s32 	%r35, %r179, %r34;
	add.s32 	%r36, %r180, %r35;
	add.s32 	%r37, %r181, %r36;
	add.s32 	%r46, %r182, %r37;
	mov.b32 	%r44, 1;
	mov.b32 	%r69, 0;
	mov.b32 	%r71, -1;
	// begin inline asm
	{  .reg .s32 r0;  .reg .pred p;  shfl.sync.up.b32 r0|p, %r46, %r44, %r69, %r71;  @p add.s32 r0, r0, %r46;  mov.s32 %r42, r0;}
	// end inline asm
	mov.b32 	%r50, 2;
	// begin inline asm
	{  .reg .s32 r0;  .reg .pred p;  shfl.sync.up.b32 r0|p, %r42, %r50, %r69, %r71;  @p add.s32 r0, r0, %r42;  mov.s32 %r48, r0;}
	// end inline asm
	mov.b32 	%r56, 4;
	// begin inline asm
	{  .reg .s32 r0;  .reg .pred p;  shfl.sync.up.b32 r0|p, %r48, %r56, %r69, %r71;  @p add.s32 r0, r0, %r48;  mov.s32 %r54, r0;}
	// end inline asm
	mov.b32 	%r62, 8;
	// begin inline asm
	{  .reg .s32 r0;  .reg .pred p;  shfl.sync.up.b32 r0|p, %r54, %r62, %r69, %r71;  @p add.s32 r0, r0, %r54;  mov.s32 %r60, r0;}
	// end inline asm
	mov.b32 	%r68, 16;
	// begin inline asm
	{  .reg .s32 r0;  .reg .pred p;  shfl.sync.up.b32 r0|p, %r60, %r68, %r69, %r71;  @p add.s32 r0, r0, %r60;  mov.s32 %r66, r0;}
	// end inline asm
	setp.ne.s32 	%p1, %r41, 31;
	@%p1 bra 	$L__BB16_2;
	mov.u32 	%r183, %tid.x;
	shr.u32 	%r184, %r183, 3;
	and.b32  	%r185, %r184, 124;
	mov.u32 	%r186, _ZZ20BlockPrefixSumKernelILi64ELi16ELN3cub18CUB_300001_SM_100018BlockScanAlgorithmE2EEvPKiPiE12temp_storage;
	add.s32 	%r187, %r186, %r185;
	st.shared.u32 	[%r187], %r66;
$L__BB16_2:
	ld.param.u64 	%rd9, [_Z20BlockPrefixSumKernelILi64ELi16ELN3cub18CUB_300001_SM_100018BlockScanAlgorithmE2EEvPKiPi_param_1];
	mov.u32 	%r188, %tid.x;
	and.b32  	%r189, %r188, 992;
	and.b32  	%r190, %r188, 31;
	shl.b32 	%r191, %r188, 4;
	and.b32  	%r192, %r191, 15872;
	or.b32  	%r193, %r192, %r190;
	bar.sync 	0;
	mov.u32 	%r194, _ZZ20BlockPrefixSumKernelILi64ELi16ELN3cub18CUB_300001_SM_100018BlockScanAlgorithmE2EEvPKiPiE12temp_storage;
	ld.shared.v2.u32 	{%r195, %r196}, [_ZZ20BlockPrefixSumKernelILi64ELi16ELN3cub18CUB_300001_SM_100018BlockScanAlgorithmE2EEvPKiPiE12temp_storage];
	add.s32 	%r40, %r196, %r195;
	setp.lt.u32 	%p2, %r188, 32;
	selp.b32 	%r197, 0, %r195, %p2;
	setp.eq.s32 	%p3, %r41, 0;
	sub.s32 	%r198, %r66, %r46;
	selp.b32 	%r199, 0, %r198, %p3;
	add.s32 	%r200, %r197, %r199;
	add.s32 	%r201, %r200, %r14;
	add.s32 	%r202, %r24, %r200;
	add.s32 	%r203, %r25, %r200;
	add.s32 	%r204, %r26, %r200;
	add.s32 	%r205, %r27, %r200;
	add.s32 	%r206, %r28, %r200;
	add.s32 	%r207, %r29, %r200;
	add.s32 	%r208, %r30, %r200;
	add.s32 	%r209, %r31, %r200;
	add.s32 	%r210, %r32, %r200;
	add.s32 	%r211, %r33, %r200;
	add.s32 	%r212, %r34, %r200;
	add.s32 	%r213, %r35, %r200;
	add.s32 	%r214, %r36, %r200;
	add.s32 	%r215, %r37, %r200;
	bar.sync 	0;
	add.s32 	%r216, %r41, %r189;
	shl.b32 	%r217, %r216, 4;
	shr.s32 	%r218, %r217, 5;
	add.s32 	%r219, %r218, %r217;
	shl.b32 	%r220, %r219, 2;
	add.s32 	%r221, %r194, %r220;
	st.shared.u32 	[%r221], %r200;
	st.shared.u32 	[%r15+4], %r201;
	st.shared.u32 	[%r15+8], %r202;
	st.shared.u32 	[%r221+12], %r203;
	st.shared.u32 	[%r221+16], %r204;
	st.shared.u32 	[%r15+20], %r205;
	st.shared.u32 	[%r15+24], %r206;
	st.shared.u32 	[%r221+28], %r207;
	st.shared.u32 	[%r221+32], %r208;
	st.shared.u32 	[%r221+36], %r209;
	st.shared.u32 	[%r221+40], %r210;
	st.shared.u32 	[%r15+44], %r211;
	st.shared.u32 	[%r15+48], %r212;
	st.shared.u32 	[%r15+52], %r213;
	st.shared.u32 	[%r15+56], %r214;
	st.shared.u32 	[%r15+60], %r215;
	bar.warp.sync 	-1;
	add.s32 	%r222, %r41, %r192;
	shr.s32 	%r223, %r222, 5;
	add.s32 	%r224, %r223, %r222;
	shl.b32 	%r225, %r224, 2;
	add.s32 	%r226, %r194, %r225;
	ld.shared.u32 	%r227, [%r226];
	ld.shared.u32 	%r228, [%r2+128];
	ld.shared.u32 	%r229, [%r3+256];
	ld.shared.u32 	%r230, [%r4+384];
	ld.shared.u32 	%r231, [%r5+512];
	ld.shared.u32 	%r232, [%r6+640];
	ld.shared.u32 	%r233, [%r7+768];
	ld.shared.u32 	%r234, [%r8+896];
	add.s32 	%r235, %r222, 256;
	shr.s32 	%r236, %r235, 5;
	add.s32 	%r237, %r236, %r222;
	shl.b32 	%r238, %r237, 2;
	add.s32 	%r239, %r194, %r238;
	ld.shared.u32 	%r240, [%r239+1024];
	add.s32 	%r241, %r222, 288;
	shr.s32 	%r242, %r241, 5;
	add.s32 	%r243, %r242, %r222;
	shl.b32 	%r244, %r243, 2;
	add.s32 	%r245, %r194, %r244;
	ld.shared.u32 	%r246, [%r245+1152];
	ld.shared.u32 	%r247, [%r9+1280];
	ld.shared.u32 	%r248, [%r10+1408];
	ld.shared.u32 	%r249, [%r11+1536];
	ld.shared.u32 	%r250, [%r12+1664];
	ld.shared.u32 	%r251, [%r13+1792];
	add.s32 	%r252, %r222, 480;
	shr.s32 	%r253, %r252, 5;
	add.s32 	%r254, %r253, %r222;
	shl.b32 	%r255, %r254, 2;
	add.s32 	%r256, %r194, %r255;
	ld.shared.u32 	%r257, [%r256+1920];
	cvta.to.global.u64 	%rd1, %rd9;
	mul.wide.u32 	%rd7, %r193, 4;
	add.s64 	%rd8, %rd1, %rd7;
	st.global.u32 	[%rd8], %r227;
	st.global.u32 	[%rd8+128], %r228;
	st.global.u32 	[%rd8+256], %r229;
	st.global.u32 	[%rd8+384], %r230;
	st.global.u32 	[%rd8+512], %r231;
	st.global.u32 	[%rd8+640], %r232;
	st.global.u32 	[%rd8+768], %r233;
	st.global.u32 	[%rd8+896], %r234;
	st.global.u32 	[%rd8+1024], %r240;
	st.global.u32 	[%rd8+1152], %r246;
	st.global.u32 	[%rd8+1280], %r247;
	st.global.u32 	[%rd8+1408], %r248;
	st.global.u32 	[%rd8+1536], %r249;
	st.global.u32 	[%rd8+1664], %r250;
	st.global.u32 	[%rd8+1792], %r251;
	st.global.u32 	[%rd8+1920], %r257;
	setp.ne.s32 	%p4, %r188, 0;
	@%p4 bra 	$L__BB16_4;
	st.global.u32 	[%rd1+4096], %r40;
$L__BB16_4:
	ret;

}
	// .globl	_Z20BlockPrefixSumKernelILi32ELi32ELN3cub18CUB_300001_SM_100018BlockScanAlgorithmE2EEvPKiPi
.visible .entry _Z20BlockPrefixSumKernelILi32ELi32ELN3cub18CUB_300001_SM_100018BlockScanAlgorithmE2EEvPKiPi(
	.param .u64 .ptr .align 1 _Z20BlockPrefixSumKernelILi32ELi32ELN3cub18CUB_300001_SM_100018BlockScanAlgorithmE2EEvPKiPi_param_0,
	.param .u64 .ptr .align 1 _Z20BlockPrefixSumKernelILi32ELi32ELN3cub18CUB_300001_SM_100018BlockScanAlgorithmE2EEvPKiPi_param_1
)
{
	.reg .pred 	%p<4>;
	.reg .b32 	%r<432>;
	.reg .b64 	%rd<10>;
	// demoted variable
	.shared .align 16 .b8 _ZZ20BlockPrefixSumKernelILi32ELi32ELN3cub18CUB_300001_SM_100018BlockScanAlgorithmE2EEvPKiPiE12temp_storage[4240];
	ld.param.u64 	%rd3, [_Z20BlockPrefixSumKernelILi32ELi32ELN3cub18CUB_300001_SM_100018BlockScanAlgorithmE2EEvPKiPi_param_0];
	mov.u32 	%r1, %tid.x;
	cvta.to.global.u64 	%rd4, %rd3;
	shl.b32 	%r88, %r1, 5;
	or.b32  	%r89, %r88, %r1;
	and.b32  	%r90, %r89, 31775;
	mul.wide.u32 	%rd5, %r90, 4;
	add.s64 	%rd6, %rd4, %rd5;
	ld.global.u32 	%r91, [%rd6];
	ld.global.u32 	%r92, [%rd6+128];
	ld.global.u32 	%r93, [%rd6+256];
	ld.global.u32 	%r94, [%rd6+384];
	ld.global.u32 	%r95, [%rd6+512];
	ld.global.u32 	%r96, [%rd6+640];
	ld.global.u32 	%r97, [%rd6+768];
	ld.global.u32 	%r98, [%rd6+896];
	ld.global.u32 	%r99, [%rd6+1024];
	ld.global.u32 	%r100, [%rd6+1152];
	ld.global.u32 	%r101, [%rd6+1280];
	ld.global.u32 	%r102, [%rd6+1408];
	ld.global.u32 	%r103, [%rd6+1536];
	ld.global.u32 	%r104, [%rd6+1664];
	ld.global.u32 	%r105, [%rd6+1792];
	ld.global.u32 	%r106, [%rd6+1920];
	ld.global.u32 	%r107, [%rd6+2048];
	ld.global.u32 	%r108, [%rd6+2176];
	ld.global.u32 	%r109, [%rd6+2304];
	ld.global.u32 	%r110, [%rd6+2432];
	ld.global.u32 	%r111, [%rd6+2560];
	ld.global.u32 	%r112, [%rd6+2688];
	ld.global.u32 	%r113, [%rd6+2816];
	ld.global.u32 	%r114, [%rd6+2944];
	ld.global.u32 	%r115, [%rd6+3072];
	ld.global.u32 	%r116, [%rd6+3200];
	ld.global.u32 	%r117, [%rd6+3328];
	ld.global.u32 	%r118, [%rd6+3456];
	ld.global.u32 	%r119, [%rd6+3584];
	ld.global.u32 	%r120, [%rd6+3712];
	ld.global.u32 	%r121, [%rd6+3840];
	ld.global.u32 	%r122, [%rd6+3968];
	// begin inline asm
	mov.u32 %r57, %laneid;
	// end inline asm
	shr.s32 	%r123, %r57, 5;
	add.s32 	%r124, %r123, %r57;
	shl.b32 	%r125, %r124, 2;
	mov.u32 	%r126, _ZZ20BlockPrefixSumKernelILi32ELi32ELN3cub18CUB_300001_SM_100018BlockScanAlgorithmE2EEvPKiPiE12temp_storage;
	add.s32 	%r127, %r126, %r125;
	st.shared.u32 	[%r127], %r91;
	add.s32 	%r128, %r57, 32;
	shr.s32 	%r129, %r128, 5;
	add.s32 	%r130, %r129, %r57;
	shl.b32 	%r131, %r130, 2;
	add.s32 	%r3, %r126, %r131;
	st.shared.u32 	[%r3+128], %r92;
	add.s32 	%r132, %r57, 64;
	shr.s32 	%r133, %r132, 5;
	add.s32 	%r134, %r133, %r57;
	shl.b32 	%r135, %r134, 2;
	add.s32 	%r4, %r126, %r135;
	st.shared.u32 	[%r4+256], %r93;
	add.s32 	%r136, %r57, 96;
	shr.s32 	%r137, %r136, 5;
	add.s32 	%r138, %r137, %r57;
	shl.b32 	%r139, %r138, 2;
	add.s32 	%r5, %r126, %r139;
	st.shared.u32 	[%r5+384], %r94;
	add.s32 	%r140, %r57, 128;
	shr.s32 	%r141, %r140, 5;
	add.s32 	%r142, %r141, %r57;
	shl.b32 	%r143, %r142, 2;
	add.s32 	%r6, %r126, %r143;
	st.shared.u32 	[%r6+512], %r95;
	add.s32 	%r144, %r57, 160;
	shr.s32 	%r145, %r144, 5;
	add.s32 	%r146, %r145, %r57;
	shl.b32 	%r147, %r146, 2;
	add.s32 	%r7, %r126, %r147;
	st.shared.u32 	[%r7+640], %r96;
	add.s32 	%r148, %r57, 192;
	shr.s32 	%r149, %r148, 5;
	add.s32 	%r150, %r149, %r57;
	shl.b32 	%r151, %r150, 2;
	add.s32 	%r8, %r126, %r151;
	st.shared.u32 	[%r8+768], %r97;
	add.s32 	%r152, %r57, 224;
	shr.s32 	%r153, %r152, 5;
	add.s32 	%r154, %r153, %r57;
	shl.b32 	%r155, %r154, 2;
	add.s32 	%r9, %r126, %r155;
	st.shared.u32 	[%r9+896], %r98;
	add.s32 	%r156, %r57, 256;
	shr.s32 	%r157, %r156, 5;
	add.s32 	%r158, %r157, %r57;
	shl.b32 	%r159, %r158, 2;
	add.s32 	%r10, %r126, %r159;
	st.shared.u32 	[%r10+1024], %r99;
	add.s32 	%r160, %r57, 288;
	shr.s32 	%r161, %r160, 5;
	add.s32 	%r162, %r161, %r57;
	shl.b32 	%r163, %r162, 2;
	add.s32 	%r11, %r126, %r163;
	st.shared.u32 	[%r11+1152], %r100;
	add.s32 	%r164, %r57, 320;
	shr.s32 	%r165, %r164, 5;
	add.s32 	%r166, %r165, %r57;
	shl.b32 	%r167, %r166, 2;
	add.s32 	%r12, %r126, %r167;
	st.shared.u32 	[%r12+1280], %r101;
	add.s32 	%r168, %r57, 352;
	shr.s32 	%r169, %r168, 5;
	add.s32 	%r170, %r169, %r57;
	shl.b32 	%r171, %r170, 2;
	add.s32 	%r13, %r126, %r171;
	st.shared.u32 	[%r13+1408], %r102;
	add.s32 	%r172, %r57, 384;
	shr.s32 	%r173, %r172, 5;
	add.s32 	%r174, %r173, %r57;
	shl.b32 	%r175, %r174, 2;
	add.s32 	%r176, %r126, %r175;
	st.shared.u32 	[%r176+1536], %r103;
	add.s32 	%r177, %r57, 416;
	shr.s32 	%r178, %r177, 5;
	add.s32 	%r179, %r178, %r57;
	shl.b32 	%r180, %r179, 2;
	add.s32 	%r181, %r126, %r180;
	st.shared.u32 	[%r181+1664], %r104;
	add.s32 	%r182, %r57, 448;
	shr.s32 	%r183, %r182, 5;
	add.s32 	%r184, %r183, %r57;
	shl.b32 	%r185, %r184, 2;
	add.s32 	%r14, %r126, %r185;
	st.shared.u32 	[%r14+1792], %r105;
	add.s32 	%r186, %r57, 480;
	shr.s32 	%r187, %r186, 5;
	add.s32 	%r188, %r187, %r57;
	shl.b32 	%r189, %r188, 2;
	add.s32 	%r15, %r126, %r189;
	st.shared.u32 	[%r15+1920], %r106;
	add.s32 	%r190, %r57, 512;
	shr.s32 	%r191, %r190, 5;
	add.s32 	%r192, %r191, %r57;
	shl.b32 	%r193, %r192, 2;
	add.s32 	%r194, %r126, %r193;
	st.shared.u32 	[%r194+2048], %r107;
	add.s32 	%r195, %r57, 544;
	shr.s32 	%r196, %r195, 5;
	add.s32 	%r197, %r196, %r57;
	shl.b32 	%r198, %r197, 2;
	add.s32 	%r16, %r126, %r198;
	st.shared.u32 	[%r16+2176], %r108;
	add.s32 	%r199, %r57, 576;
	shr.s32 	%r200, %r199, 5;
	add.s32 	%r201, %r200, %r57;
	shl.b32 	%r202, %r201, 2;
	add.s32 	%r17, %r126, %r202;
	st.shared.u32 	[%r17+2304], %r109;
	add.s32 	%r203, %r57, 608;
	shr.s32 	%r204, %r203, 5;
	add.s32 	%r205, %r204, %r57;
	shl.b32 	%r206, %r205, 2;
	add.s32 	%r18, %r126, %r206;
	st.shared.u32 	[%r18+2432], %r110;
	add.s32 	%r207, %r57, 640;
	shr.s32 	%r208, %r207, 5;
	add.s32 	%r209, %r208, %r57;
	shl.b32 	%r210, %r209, 2;
	add.s32 	%r211, %r126, %r210;
	st.shared.u32 	[%r211+2560], %r111;
	add.s32 	%r212, %r57, 672;
	shr.s32 	%r213, %r212, 5;
	add.s32 	%r214, %r213, %r57;
	shl.b32 	%r215, %r214, 2;
	add.s32 	%r216, %r126, %r215;
	st.shared.u32 	[%r216+2688], %r112;
	add.s32 	%r217, %r57, 704;
	shr.s32 	%r218, %r217, 5;
	add.s32 	%r219, %r218, %r57;
	shl.b32 	%r220, %r219, 2;
	add.s32 	%r221, %r126, %r220;
	st.shared.u32 	[%r221+2816], %r113;
	add.s32 	%r222, %r57, 736;
	shr.s32 	%r223, %r222, 5;
	add.s32 	%r224, %r223, %r57;
	shl.b32 	%r225, %r224, 2;
	add.s32 	%r226, %r126, %r225;
	st.shared.u32 	[%r226+2944], %r114;
	add.s32 	%r227, %r57, 768;
	shr.s32 	%r228, %r227, 5;
	add.s32 	%r229, %r228, %r57;
	shl.b32 	%r230, %r229, 2;
	add.s32 	%r231, %r126, %r230;
	st.shared.u32 	[%r231+3072], %r115;
	add.s32 	%r232, %r57, 800;
	shr.s32 	%r233, %r232, 5;
	add.s32 	%r234, %r233, %r57;
	shl.b32 	%r235, %r234, 2;
	add.s32 	%r236, %r126, %r235;
	st.shared.u32 	[%r236+3200], %r116;
	add.s32 	%r237, %r57, 832;
	shr.s32 	%r238, %r237, 5;
	add.s32 	%r239, %r238, %r57;
	shl.b32 	%r240, %r239, 2;
	add.s32 	%r241, %r126, %r240;
	st.shared.u32 	[%r241+3328], %r117;
	add.s32 	%r242, %r57, 864;
	shr.s32 	%r243, %r242, 5;
	add.s32 	%r244, %r243, %r57;
	shl.b32 	%r245, %r244, 2;
	add.s32 	%r246, %r126, %r245;
	st.shared.u32 	[%r246+3456], %r118;
	add.s32 	%r247, %r57, 896;
	shr.s32 	%r248, %r247, 5;
	add.s32 	%r249, %r248, %r57;
	shl.b32 	%r250, %r249, 2;
	add.s32 	%r19, %r126, %r250;
	st.shared.u32 	[%r19+3584], %r119;
	add.s32 	%r251, %r57, 928;
	shr.s32 	%r252, %r251, 5;
	add.s32 	%r253, %r252, %r57;
	shl.b32 	%r254, %r253, 2;
	add.s32 	%r20, %r126, %r254;
	st.shared.u32 	[%r20+3712], %r120;
	add.s32 	%r255, %r57, 960;
	shr.s32 	%r256, %r255, 5;
	add.s32 	%r257, %r256, %r57;
	shl.b32 	%r258, %r257, 2;
	add.s32 	%r21, %r126, %r258;
	st.shared.u32 	[%r21+3840], %r121;
	add.s32 	%r259, %r57, 992;
	shr.s32 	%r260, %r259, 5;
	add.s32 	%r261, %r260, %r57;
	shl.b32 	%r262, %r261, 2;
	add.s32 	%r263, %r126, %r262;
	st.shared.u32 	[%r263+3968], %r122;
	bar.warp.sync 	-1;
	shl.b32 	%r264, %r57, 5;
	shr.s32 	%r265, %r264, 5;
	add.s32 	%r266, %r265, %r264;
	shl.b32 	%r267, %r266, 2;
	add.s32 	%r22, %r126, %r267;
	ld.shared.u32 	%r23, [%r22];
	ld.shared.u32 	%r268, [%r22+4];
	ld.shared.u32 	%r269, [%r22+8];
	ld.shared.u32 	%r270, [%r22+12];
	ld.shared.u32 	%r271, [%r22+16];
	ld.shared.u32 	%r272, [%r22+20];
	ld.shared.u32 	%r273, [%r22+24];
	ld.shared.u32 	%r274, [%r22+28];
	ld.shared.u32 	%r275, [%r22+32];
	ld.shared.u32 	%r276, [%r22+36];
	ld.shared.u32 	%r277, [%r22+40];
	ld.shared.u32 	%r278, [%r22+44];
	ld.shared.u32 	%r279, [%r22+48];
	ld.shared.u32 	%r280, [%r22+52];
	ld.shared.u32 	%r281, [%r22+56];
	ld.shared.u32 	%r282, [%r22+60];
	ld.shared.u32 	%r283, [%r22+64];
	ld.shared.u32 	%r284, [%r22+68];
	ld.shared.u32 	%r285, [%r22+72];
	ld.shared.u32 	%r286, [%r22+76];
	ld.shared.u32 	%r287, [%r22+80];
	ld.shared.u32 	%r288, [%r22+84];
	ld.shared.u32 	%r289, [%r22+88];
	ld.shared.u32 	%r290, [%r22+92];
	ld.shared.u32 	%r291, [%r22+96];
	ld.shared.u32 	%r292, [%r22+100];
	ld.shared.u32 	%r293, [%r22+104];
	ld.shared.u32 	%r294, [%r22+108];
	ld.shared.u32 	%r295, [%r22+112];
	ld.shared.u32 	%r296, [%r22+116];
	ld.shared.u32 	%r297, [%r22+120];
	ld.shared.u32 	%r298, [%r22+124];
	bar.sync 	0;
	add.s32 	%r24, %r268, %r23;
	add.s32 	%r25, %r269, %r24;
	add.s32 	%r26, %r270, %r25;
	add.s32 	%r27, %r271, %r26;
	add.s32 	%r28, %r272, %r27;
	add.s32 	%r29, %r273, %r28;
	add.s32 	%r30, %r274, %r29;
	add.s32 	%r31, %r275, %r30;
	add.s32 	%r32, %r276, %r31;
	add.s32 	%r33, %r277, %r32;
	add.s32 	%r34, %r278, %r33;
	add.s32 	%r35, %r279, %r34;
	add.s32 	%r36, %r280, %r35;
	add.s32 	%r37, %r281, %r36;
	add.s32 	%r38, %r282, %r37;
	add.s32 	%r39, %r283, %r38;
	add.s32 	%r40, %r284, %r39;
	add.s32 	%r41, %r285, %r40;
	add.s32 	%r42, %r286, %r41;
	add.s32 	%r43, %r287, %r42;
	add.s32 	%r44, %r288, %r43;
	add.s32 	%r45, %r289, %r44;
	add.s32 	%r46, %r290, %r45;
	add.s32 	%r47, %r291, %r46;
	add.s32 	%r48, %r292, %r47;
	add.s32 	%r49, %r293, %r48;
	add.s32 	%r50, %r294, %r49;
	add.s32 	%r51, %r295, %r50;
	add.s32 	%r52, %r296, %r51;
	add.s32 	%r53, %r297, %r52;
	add.s32 	%r62, %r298, %r53;
	mov.b32 	%r60, 1;
	mov.b32 	%r85, 0;
	mov.b32 	%r87, -1;
	// begin inline asm
	{  .reg .s32 r0;  .reg .pred p;  shfl.sync.up.b32 r0|p, %r62, %r60, %r85, %r87;  @p add.s32 r0, r0, %r62;  mov.s32 %r58, r0;}
	// end inline asm
	mov.b32 	%r66, 2;
	// begin inline asm
	{  .reg .s32 r0;  .reg .pred p;  shfl.sync.up.b32 r0|p, %r58, %r66, %r85, %r87;  @p add.s32 r0, r0, %r58;  mov.s32 %r64, r0;}
	// end inline asm
	mov.b32 	%r72, 4;
	// begin inline asm
	{  .reg .s32 r0;  .reg .pred p;  shfl.sync.up.b32 r0|p, %r64, %r72, %r85, %r87;  @p add.s32 r0, r0, %r64;  mov.s32 %r70, r0;}
	// end inline asm
	mov.b32 	%r78, 8;
	// begin inline asm
	{  .reg .s32 r0;  .reg .pred p;  shfl.sync.up.b32 r0|p, %r70, %r78, %r85, %r87;  @p add.s32 r0, r0, %r70;  mov.s32 %r76, r0;}
	// end inline asm
	mov.b32 	%r84, 16;
	// begin inline asm
	{  .reg .s32 r0;  .reg .pred p;  shfl.sync.up.b32 r0|p, %r76, %r84, %r85, %r87;  @p add.s32 r0, r0, %r76;  mov.s32 %r82, r0;}
	// end inline asm
	setp.ne.s32 	%p1, %r57, 31;
	@%p1 bra 	$L__BB17_2;
	st.shared.u32 	[_ZZ20BlockPrefixSumKernelILi32ELi32ELN3cub18CUB_300001_SM_100018BlockScanAlgorithmE2EEvPKiPiE12temp_storage], %r82;
$L__BB17_2:
	ld.param.u64 	%rd9, [_Z20BlockPrefixSumKernelILi32ELi32ELN3cub18CUB_300001_SM_100018BlockScanAlgorithmE2EEvPKiPi_param_1];
	shl.b32 	%r299, %r1, 5;
	or.b32  	%r300, %r299, %r1;
	and.b32  	%r301, %r300, 31775;
	bar.sync 	0;
	ld.shared.u32 	%r56, [_ZZ20BlockPrefixSumKernelILi32ELi32ELN3cub18CUB_300001_SM_100018BlockScanAlgorithmE2EEvPKiPiE12temp_storage];
	mov.u32 	%r302, _ZZ20BlockPrefixSumKernelILi32ELi32ELN3cub18CUB_300001_SM_100018BlockScanAlgorithmE2EEvPKiPiE12temp_storage;
	setp.eq.s32 	%p2, %r57, 0;
	sub.s32 	%r303, %r82, %r62;
	selp.b32 	%r304, 0, %r303, %p2;
	add.s32 	%r305, %r23, %r304;
	add.s32 	%r306, %r24, %r304;
	add.s32 	%r307, %r25, %r304;
	add.s32 	%r308, %r26, %r304;
	add.s32 	%r309, %r27, %r304;
	add.s32 	%r310, %r28, %r304;
	add.s32 	%r311, %r29, %r304;
	add.s32 	%r312, %r30, %r304;
	add.s32 	%r313, %r31, %r304;
	add.s32 	%r314, %r32, %r304;
	add.s32 	%r315, %r33, %r304;
	add.s32 	%r316, %r34, %r304;
	add.s32 	%r317, %r35, %r304;
	add.s32 	%r318, %r36, %r304;
	add.s32 	%r319, %r37, %r304;
	add.s32 	%r320, %r38, %r304;
	add.s32 	%r321, %r39, %r304;
	add.s32 	%r322, %r40, %r304;
	add.s32 	%r323, %r41, %r304;
	add.s32 	%r324, %r42, %r304;
	add.s32 	%r325, %r43, %r304;
	add.s32 	%r326, %r44, %r304;
	add.s32 	%r327, %r45, %r304;
	add.s32 	%r328, %r46, %r304;
	add.s32 	%r329, %r47, %r304;
	add.s32 	%r330, %r48, %r304;
	add.s32 	%r331, %r49, %r304;
	add.s32 	%r332, %r50, %r304;
	add.s32 	%r333, %r51, %r304;
	add.s32 	%r334, %r52, %r304;
	add.s32 	%r335, %r53, %r304;
	bar.sync 	0;
	st.shared.u32 	[%r22], %r304;
	st.shared.u32 	[%r22+4], %r305;
	st.shared.u32 	[%r22+8], %r306;
	st.shared.u32 	[%r22+12], %r307;
	st.shared.u32 	[%r22+16], %r308;
	st.shared.u32 	[%r22+20], %r309;
	st.shared.u32 	[%r22+24], %r310;
	st.shared.u32 	[%r22+28], %r311;
	st.shared.u32 	[%r22+32], %r312;
	st.shared.u32 	[%r22+36], %r313;
	st.shared.u32 	[%r22+40], %r314;
	st.shared.u32 	[%r22+44], %r315;
	st.shared.u32 	[%r22+48], %r316;
	st.shared.u32 	[%r22+52], %r317;
	st.shared.u32 	[%r22+56], %r318;
	st.shared.u32 	[%r22+60], %r319;
	st.shared.u32 	[%r22+64], %r320;
	st.shared.u32 	[%r22+68], %r321;
	st.shared.u32 	[%r22+72], %r322;
	st.shared.u32 	[%r22+76], %r323;
	st.shared.u32 	[%r22+80], %r324;
	st.shared.u32 	[%r22+84], %r325;
	st.shared.u32 	[%r22+88], %r326;
	st.shared.u32 	[%r22+92], %r327;
	st.shared.u32 	[%r22+96], %r328;
	st.shared.u32 	[%r22+100], %r329;
	st.shared.u32 	[%r22+104], %r330;
	st.shared.u32 	[%r22+108], %r331;
	st.shared.u32 	[%r22+112], %r332;
	st.shared.u32 	[%r22+116], %r333;
	st.shared.u32 	[%r22+120], %r334;
	st.shared.u32 	[%r22+124], %r335;
	bar.warp.sync 	-1;
	shr.s32 	%r336, %r57, 5;
	add.s32 	%r337, %r336, %r57;
	shl.b32 	%r338, %r337, 2;
	add.s32 	%r339, %r302, %r338;
	ld.shared.u32 	%r340, [%r339];
	ld.shared.u32 	%r341, [%r3+128];
	ld.shared.u32 	%r342, [%r4+256];
	ld.shared.u32 	%r343, [%r5+384];
	ld.shared.u32 	%r344, [%r6+512];
	ld.shared.u32 	%r345, [%r7+640];
	ld.shared.u32 	%r346, [%r8+768];
	ld.shared.u32 	%r347, [%r9+896];
	ld.shared.u32 	%r348, [%r10+1024];
	ld.shared.u32 	%r349, [%r11+1152];
	ld.shared.u32 	%r350, [%r12+1280];
	ld.shared.u32 	%r351, [%r13+1408];
	add.s32 	%r352, %r57, 384;
	shr.s32 	%r353, %r352, 5;
	add.s32 	%r354, %r353, %r57;
	shl.b32 	%r355, %r354, 2;
	add.s32 	%r356, %r302, %r355;
	ld.shared.u32 	%r357, [%r356+1536];
	add.s32 	%r358, %r57, 416;
	shr.s32 	%r359, %r358, 5;
	add.s32 	%r360, %r359, %r57;
	shl.b32 	%r361, %r360, 2;
	add.s32 	%r362, %r302, %r361;
	ld.shared.u32 	%r363, [%r362+1664];
	ld.shared.u32 	%r364, [%r14+1792];
	ld.shared.u32 	%r365, [%r15+1920];
	add.s32 	%r366, %r57, 512;
	shr.s32 	%r367, %r366, 5;
	add.s32 	%r368, %r367, %r57;
	shl.b32 	%r369, %r368, 2;
	add.s32 	%r370, %r302, %r369;
	ld.shared.u32 	%r371, [%r370+2048];
	ld.shared.u32 	%r372, [%r16+2176];
	ld.shared.u32 	%r373, [%r17+2304];
	ld.shared.u32 	%r374, [%r18+2432];
	add.s32 	%r375, %r57, 640;
	shr.s32 	%r376, %r375, 5;
	add.s32 	%r377, %r376, %r57;
	shl.b32 	%r378, %r377, 2;
	add.s32 	%r379, %r302, %r378;
	ld.shared.u32 	%r380, [%r379+2560];
	add.s32 	%r381, %r57, 672;
	shr.s32 	%r382, %r381, 5;
	add.s32 	%r383, %r382, %r57;
	shl.b32 	%r384, %r383, 2;
	add.s32 	%r385, %r302, %r384;
	ld.shared.u32 	%r386, [%r385+2688];
	add.s32 	%r387, %r57, 704;
	shr.s32 	%r388, %r387, 5;
	add.s32 	%r389, %r388, %r57;
	shl.b32 	%r390, %r389, 2;
	add.s32 	%r391, %r302, %r390;
	ld.shared.u32 	%r392, [%r391+2816];
	add.s32 	%r393, %r57, 736;
	shr.s32 	%r394, %r393, 5;
	add.s32 	%r395, %r394, %r57;
	shl.b32 	%r396, %r395, 2;
	add.s32 	%r397, %r302, %r396;
	ld.shared.u32 	%r398, [%r397+2944];
	add.s32 	%r399, %r57, 768;
	shr.s32 	%r400, %r399, 5;
	add.s32 	%r401, %r400, %r57;
	shl.b32 	%r402, %r401, 2;
	add.s32 	%r403, %r302, %r402;
	ld.shared.u32 	%r404, [%r403+3072];
	add.s32 	%r405, %r57, 800;
	shr.s32 	%r406, %r405, 5;
	add.s32 	%r407, %r406, %r57;
	shl.b32 	%r408, %r407, 2;
	add.s32 	%r409, %r302, %r408;
	ld.shared.u32 	%r410, [%r409+3200];
	add.s32 	%r411, %r57, 832;
	shr.s32 	%r412, %r411, 5;
	add.s32 	%r413, %r412, %r57;
	shl.b32 	%r414, %r413, 2;
	add.s32 	%r415, %r302, %r414;
	ld.shared.u32 	%r416, [%r415+3328];
	add.s32 	%r417, %r57, 864;
	shr.s32 	%r418, %r417, 5;
	add.s32 	%r419, %r418, %r57;
	shl.b32 	%r420, %r419, 2;
	add.s32 	%r421, %r302, %r420;
	ld.shared.u32 	%r422, [%r421+3456];
	ld.shared.u32 	%r423, [%r19+3584];
	ld.shared.u32 	%r424, [%r20+3712];
	ld.shared.u32 	%r425, [%r21+3840];
	add.s32 	%r426, %r57, 992;
	shr.s32 	%r427, %r426, 5;
	add.s32 	%r428, %r427, %r57;
	shl.b32 	%r429, %r428, 2;
	add.s32 	%r430, %r302, %r429;
	ld.shared.u32 	%r431, [%r430+3968];
	cvta.to.global.u64 	%rd1, %rd9;
	mul.wide.u32 	%rd7, %r301, 4;
	add.s64 	%rd8, %rd1, %rd7;
	st.global.u32 	[%rd8], %r340;
	st.global.u32 	[%rd8+128], %r341;
	st.global.u32 	[%rd8+256], %r342;
	st.global.u32 	[%rd8+384], %r343;
	st.global.u32 	[%rd8+512], %r344;
	st.global.u32 	[%rd8+640], %r345;
	st.global.u32 	[%rd8+768], %r346;
	st.global.u32 	[%rd8+896], %r347;
	st.global.u32 	[%rd8+1024], %r348;
	st.global.u32 	[%rd8+1152], %r349;
	st.global.u32 	[%rd8+1280], %r350;
	st.global.u32 	[%rd8+1408], %r351;
	st.global.u32 	[%rd8+1536], %r357;
	st.global.u32 	[%rd8+1664], %r363;
	st.global.u32 	[%rd8+1792], %r364;
	st.global.u32 	[%rd8+1920], %r365;
	st.global.u32 	[%rd8+2048], %r371;
	st.global.u32 	[%rd8+2176], %r372;
	st.global.u32 	[%rd8+2304], %r373;
	st.global.u32 	[%rd8+2432], %r374;
	st.global.u32 	[%rd8+2560], %r380;
	st.global.u32 	[%rd8+2688], %r386;
	st.global.u32 	[%rd8+2816], %r392;
	st.global.u32 	[%rd8+2944], %r398;
	st.global.u32 	[%rd8+3072], %r404;
	st.global.u32 	[%rd8+3200], %r410;
	st.global.u32 	[%rd8+3328], %r416;
	st.global.u32 	[%rd8+3456], %r422;
	st.global.u32 	[%rd8+3584], %r423;
	st.global.u32 	[%rd8+3712], %r424;
	st.global.u32 	[%rd8+3840], %r425;
	st.global.u32 	[%rd8+3968], %r431;
	setp.ne.s32 	%p3, %r1, 0;
	@%p3 bra 	$L__BB17_4;
	st.global.u32 	[%rd1+4096], %r56;
$L__BB17_4:
	ret;

}


// ===== COMPILED SASS (sm_100) =====

	.target	sm_100

	.elftype	@"ET_EXEC"


//--------------------- .note.nv.tkinfo           --------------------------
	.section	.note.nv.tkinfo,"",@"SHT_NOTE"
	.sectionflags	@"SHF_NOTE_NV_TKINFO"
	.tkinfo
        /*0018*/ 	.word	0x00000002
        /*0030*/ 	.string	""
        /*0030*/ 	.string	"ptxas"
        /*0030*/ 	.string	"Cuda compilation tools, release 13.0, V13.0.88"
        /*0030*/ 	.string	"Build cuda_13.0.r13.0/compiler.36424714_0"
        /*0030*/ 	.string	"-arch sm_100 -m 64 "



//--------------------- .note.nv.cuinfo           --------------------------
	.section	.note.nv.cuinfo,"",@"SHT_NOTE"
	.sectionflags	@"SHF_NOTE_NV_CUINFO"
        /*0018*/ 	.short	0x0002
        /*001a*/ 	.short	0x0064
        /*001c*/ 	.short	0x0082
	.zero		2


//--------------------- .nv.info                  --------------------------
	.section	.nv.info,"",@"SHT_CUDA_INFO"
	.align	4


	//----- nvinfo : EIATTR_REGCOUNT
	.align		4
        /*0000*/ 	.byte	0x04, 0x2f
        /*0002*/ 	.short	(.L_29 - .L_28)
	.align		4
.L_28:
        /*0004*/ 	.word	index@(_Z20BlockPrefixSumKernelILi1024ELi1ELN3cub18CUB_300001_SM_100018BlockScanAlgorithmE0EEvPKiPi)
        /*0008*/ 	.word	0x00000030


	//----- nvinfo : EIATTR_FRAME_SIZE
	.align		4
.L_29:
        /*000c*/ 	.byte	0x04, 0x11
        /*000e*/ 	.short	(.L_31 - .L_30)
	.align		4
.L_30:
        /*0010*/ 	.word	index@(_Z20BlockPrefixSumKernelILi1024ELi1ELN3cub18CUB_300001_SM_100018BlockScanAlgorithmE0EEvPKiPi)
        /*0014*/ 	.word	0x00000000


	//----- nvinfo : EIATTR_REGCOUNT
	.align		4
.L_31:
        /*0018*/ 	.byte	0x04, 0x2f
        /*001a*/ 	.short	(.L_33 - .L_32)
	.align		4
.L_32:
        /*001c*/ 	.word	index@(_Z20BlockPrefixSumKernelILi512ELi2ELN3cub18CUB_300001_SM_100018BlockScanAlgorithmE0EEvPKiPi)
        /*0020*/ 	.word	0x00000020


	//----- nvinfo : EIATTR_FRAME_SIZE
	.align		4
.L_33:
        /*0024*/ 	.byte	0x04, 0x11
        /*0026*/ 	.short	(.L_35 - .L_34)
	.align		4
.L_34:
        /*0028*/ 	.word	index@(_Z20BlockPrefixSumKernelILi512ELi2ELN3cub18CUB_300001_SM_100018BlockScanAlgorithmE0EEvPKiPi)
        /*002c*/ 	.word	0x00000000


	//----- nvinfo : EIATTR_REGCOUNT
	.align		4
.L_35:
        /*0030*/ 	.byte	0x04, 0x2f
        /*0032*/ 	.short	(.L_37 - .L_36)
	.align		4
.L_36:
        /*0034*/ 	.word	index@(_Z20BlockPrefixSumKernelILi256ELi4ELN3cub18CUB_300001_SM_100018BlockScanAlgorithmE0EEvPKiPi)
        /*0038*/ 	.word	0x0000001f


	//----- nvinfo : EIATTR_FRAME_SIZE
	.align		4
.L_37:
        /*003c*/ 	.byte	0x04, 0x11
        /*003e*/ 	.short	(.L_39 - .L_38)
	.align		4
.L_38:
        /*0040*/ 	.word	index@(_Z20BlockPrefixSumKernelILi256ELi4ELN3cub18CUB_300001_SM_100018BlockScanAlgorithmE0EEvPKiPi)
        /*0044*/ 	.word	0x00000000


	//----- nvinfo : EIATTR_REGCOUNT
	.align		4
.L_39:
        /*0048*/ 	.byte	0x04, 0x2f
        /*004a*/ 	.short	(.L_41 - .L_40)
	.align		4
.L_40:
        /*004c*/ 	.word	index@(_Z20BlockPrefixSumKernelILi128ELi8ELN3cub18CUB_300001_SM_100018BlockScanAlgorithmE0EEvPKiPi)
        /*0050*/ 	.word	0x00000025


	//----- nvinfo : EIATTR_FRAME_SIZE
	.align		4
.L_41:
        /*0054*/ 	.byte	0x04, 0x11
        /*0056*/ 	.short	(.L_43 - .L_42)
	.align		4
.L_42:
        /*0058*/ 	.word	index@(_Z20BlockPrefixSumKernelILi128ELi8ELN3cub18CUB_300001_SM_100018BlockScanAlgorithmE0EEvPKiPi)
        /*005c*/ 	.word	0x00000000


	//----- nvinfo : EIATTR_REGCOUNT
	.align		4
.L_43:
        /*0060*/ 	.byte	0x04, 0x2f
        /*0062*/ 	.short	(.L_45 - .L_44)
	.align		4
.L_44:
        /*0064*/ 	.word	index@(_Z20BlockPrefixSumKernelILi64ELi16ELN3cub18CUB_300001_SM_100018BlockScanAlgorithmE0EEvPKiPi)
        /*0068*/ 	.word	0x00000030


	//----- nvinfo : EIATTR_FRAME_SIZE
	.align		4
.L_45:
        /*006c*/ 	.byte	0x04, 0x11
        /*006e*/ 	.short	(.L_47 - .L_46)
	.align		4
.L_46:
        /*0070*/ 	.word	index@(_Z20BlockPrefixSumKernelILi64ELi16ELN3cub18CUB_300001_SM_100018BlockScanAlgorithmE0EEvPKiPi)
        /*0074*/ 	.word	0x00000000


	//----- nvinfo : EIATTR_REGCOUNT
	.align		4
.L_47:
        /*0078*/ 	.byte	0x04, 0x2f
        /*007a*/ 	.short	(.L_49 - .L_48)
	.align		4
.L_48:
        /*007c*/ 	.word	index@(_Z20BlockPrefixSumKernelILi32ELi32ELN3cub18CUB_300001_SM_100018BlockScanAlgorithmE0EEvPKiPi)
        /*0080*/ 	.word	0x00000048


	//----- nvinfo : EIATTR_FRAME_SIZE
	.align		4
.L_49:
        /*0084*/ 	.byte	0x04, 0x11
        /*0086*/ 	.short	(.L_51 - .L_50)
	.align		4
.L_50:
        /*0088*/ 	.word	index@(_Z20BlockPrefixSumKernelILi32ELi32ELN3cub18CUB_300001_SM_100018BlockScanAlgorithmE0EEvPKiPi)
        /*008c*/ 	.word	0x00000000


	//----- nvinfo : EIATTR_REGCOUNT
	.align		4
.L_51:
        /*0090*/ 	.byte	0x04, 0x2f
        /*0092*/ 	.short	(.L_53 - .L_52)
	.align		4
.L_52:
        /*0094*/ 	.word	index@(_Z20BlockPrefixSumKernelILi1024ELi1ELN3cub18CUB_300001_SM_100018BlockScanAlgorithmE1EEvPKiPi)
        /*0098*/ 	.word	0x00000030


	//----- nvinfo : EIATTR_FRAME_SIZE
	.align		4
.L_53:
        /*009c*/ 	.byte	0x04, 0x11
        /*009e*/ 	.short	(.L_55 - .L_54)
	.align		4
.L_54:
        /*00a0*/ 	.word	index@(_Z20BlockPrefixSumKernelILi1024ELi1ELN3cub18CUB_300001_SM_100018BlockScanAlgorithmE1EEvPKiPi)
        /*00a4*/ 	.word	0x00000000


	//----- nvinfo : EIATTR_REGCOUNT
	.align		4
.L_55:
        /*00a8*/ 	.byte	0x04, 0x2f
        /*00aa*/ 	.short	(.L_57 - .L_56)
	.align		4
.L_56:
        /*00ac*/ 	.word	index@(_Z20BlockPrefixSumKernelILi512ELi2ELN3cub18CUB_300001_SM_100018BlockScanAlgorithmE1EEvPKiPi)
        /*00b0*/ 	.word	0x00000020


	//----- nvinfo : EIATTR_FRAME_SIZE
	.align		4
.L_57:
        /*00b4*/ 	.byte	0x04, 0x11
        /*00b6*/ 	.short	(.L_59 - .L_58)
	.align		4
.L_58:
        /*00b8*/ 	.word	index@(_Z20BlockPrefixSumKernelILi512ELi2ELN3cub18CUB_300001_SM_100018BlockScanAlgorithmE1EEvPKiPi)
        /*00bc*/ 	.word	0x00000000


	//----- nvinfo : EIATTR_REGCOUNT
	.align		4
.L_59:
        /*00c0*/ 	.byte	0x04, 0x2f
        /*00c2*/ 	.short	(.L_61 - .L_60)
	.align		4
.L_60:
        /*00c4*/ 	.word	index@(_Z20BlockPrefixSumKernelILi256ELi4ELN3cub18CUB_300001_SM_100018BlockScanAlgorithmE1EEvPKiPi)
        /*00c8*/ 	.word	0x0000001f


	//----- nvinfo : EIATTR_FRAME_SIZE
	.align		4
.L_61:
        /*00cc*/ 	.byte	0x04, 0x11
        /*00ce*/ 	.short	(.L_63 - .L_62)
	.align		4
.L_62:
        /*00d0*/ 	.word	index@(_Z20BlockPrefixSumKernelILi256ELi4ELN3cub18CUB_300001_SM_100018BlockScanAlgorithmE1EEvPKiPi)
        /*00d4*/ 	.word	0x00000000


	//----- nvinfo : EIATTR_REGCOUNT
	.align		4
.L_63:
        /*00d8*/ 	.byte	0x04, 0x2f
        /*00da*/ 	.short	(.L_65 - .L_64)
	.align		4
.L_64:
        /*00dc*/ 	.word	index@(_Z20BlockPrefixSumKernelILi128ELi8ELN3cub18CUB_300001_SM_100018BlockScanAlgorithmE1EEvPKiPi)
        /*00e0*/ 	.word	0x00000025


	//----- nvinfo : EIATTR_FRAME_SIZE
	.align		4
.L_65:
        /*00e4*/ 	.byte	0x04, 0x11
        /*00e6*/ 	.short	(.L_67 - .L_66)
	.align		4
.L_66:
        /*00e8*/ 	.word	index@(_Z20BlockPrefixSumKernelILi128ELi8ELN3cub18CUB_300001_SM_100018BlockScanAlgorithmE1EEvPKiPi)
        /*00ec*/ 	.word	0x00000000


	//----- nvinfo : EIATTR_REGCOUNT
	.align		4
.L_67:
        /*00f0*/ 	.byte	0x04, 0x2f
        /*00f2*/ 	.short	(.L_69 - .L_68)
	.align		4
.L_68:
        /*00f4*/ 	.word	index@(_Z20BlockPrefixSumKernelILi64ELi16ELN3cub18CUB_300001_SM_100018BlockScanAlgorithmE1EEvPKiPi)
        /*00f8*/ 	.word	0x00000030


	//----- nvinfo : EIATTR_FRAME_SIZE
	.align		4
.L_69:
        /*00fc*/ 	.byte	0x04, 0x11
        /*00fe*/ 	.short	(.L_71 - .L_70)
	.align		4
.L_70:
        /*0100*/ 	.word	index@(_Z20BlockPrefixSumKernelILi64ELi16ELN3cub18CUB_300001_SM_100018BlockScanAlgorithmE1EEvPKiPi)
        /*0104*/ 	.word	0x00000000


	//----- nvinfo : EIATTR_REGCOUNT
	.align		4
.L_71:
        /*0108*/ 	.byte	0x04, 0x2f
        /*010a*/ 	.short	(.L_73 - .L_72)
	.align		4
.L_72:
        /*010c*/ 	.word	index@(_Z20BlockPrefixSumKernelILi32ELi32ELN3cub18CUB_300001_SM_100018BlockScanAlgorithmE1EEvPKiPi)
        /*0110*/ 	.word	0x00000048


	//----- nvinfo : EIATTR_FRAME_SIZE
	.align		4
.L_73:
        /*0114*/ 	.byte	0x04, 0x11
        /*0116*/ 	.short	(.L_75 - .L_74)
	.align		4
.L_74:
        /*0118*/ 	.word	index@(_Z20BlockPrefixSumKernelILi32ELi32ELN3cub18CUB_300001_SM_100018BlockScanAlgorithmE1EEvPKiPi)
        /*011c*/ 	.word	0x00000000


	//----- nvinfo : EIATTR_REGCOUNT
	.align		4
.L_75:
        /*0120*/ 	.byte	0x04, 0x2f
        /*0122*/ 	.short	(.L_77 - .L_76)
	.align		4
.L_76:
        /*0124*/ 	.word	index@(_Z20BlockPrefixSumKernelILi1024ELi1ELN3cub18CUB_300001_SM_100018BlockScanAlgorithmE2EEvPKiPi)
        /*0128*/ 	.word	0x00000017


	//----- nvinfo : EIATTR_FRAME_SIZE
	.align		4
.L_77:
        /*012c*/ 	.byte	0x04, 0x11
        /*012e*/ 	.short	(.L_79 - .L_78)
	.align		4
.L_78:
        /*0130*/ 	.word	index@(_Z20BlockPrefixSumKernelILi1024ELi1ELN3cub18CUB_300001_SM_100018BlockScanAlgorithmE2EEvPKiPi)
        /*0134*/ 	.word	0x00000000


	//----- nvinfo : EIATTR_REGCOUNT
	.align		4
.L_79:
        /*0138*/ 	.byte	0x04, 0x2f
        /*013a*/ 	.short	(.L_81 - .L_80)
	.align		4
.L_80:
        /*013c*/ 	.word	index@(_Z20BlockPrefixSumKernelILi512ELi2ELN3cub18CUB_300001_SM_100018BlockScanAlgorithmE2EEvPKiPi)
        /*0140*/ 	.word	0x00000019


	//----- nvinfo : EIATTR_FRAME_SIZE
	.align		4
.L_81:
        /*0144*/ 	.byte	0x04, 0x11
        /*0146*/ 	.short	(.L_83 - .L_82)
	.align		4
.L_82:
        /*0148*/ 	.word	index@(_Z20BlockPrefixSumKernelILi512ELi2ELN3cub18CUB_300001_SM_100018BlockScanAlgorithmE2EEvPKiPi)
        /*014c*/ 	.word	0x00000000


	//----- nvinfo : EIATTR_REGCOUNT
	.align		4
.L_83:
        /*0150*/ 	.byte	0x04, 0x2f
        /*0152*/ 	.short	(.L_85 - .L_84)
	.align		4
.L_84:
        /*0154*/ 	.word	index@(_Z20BlockPrefixSumKernelILi256ELi4ELN3cub18CUB_300001_SM_100018BlockScanAlgorithmE2EEvPKiPi)
        /*0158*/ 	.word	0x0000001a


	//----- nvinfo : EIATTR_FRAME_SIZE
	.align		4
.L_85:
        /*015c*/ 	.byte	0x04, 0x11
        /*015e*/ 	.short	(.L_87 - .L_86)
	.align		4
.L_86:
        /*0160*/ 	.word	index@(_Z20BlockPrefixSumKernelILi256ELi4ELN3cub18CUB_300001_SM_100018BlockScanAlgorithmE2EEvPKiPi)
        /*0164*/ 	.word	0x00000000


	//----- nvinfo : EIATTR_REGCOUNT
	.align		4
.L_87:
        /*0168*/ 	.byte	0x04, 0x2f
        /*016a*/ 	.short	(.L_89 - .L_88)
	.align		4
.L_88:
        /*016c*/ 	.word	index@(_Z20BlockPrefixSumKernelILi128ELi8ELN3cub18CUB_300001_SM_100018BlockScanAlgorithmE2EEvPKiPi)
        /*0170*/ 	.word	0x00000020


	//----- nvinfo : EIATTR_FRAME_SIZE
	.align		4
.L_89:
        /*0174*/ 	.byte	0x04, 0x11
        /*0176*/ 	.short	(.L_91 - .L_90)
	.align		4
.L_90:
        /*0178*/ 	.word	index@(_Z20BlockPrefixSumKernelILi128ELi8ELN3cub18CUB_300001_SM_100018BlockScanAlgorithmE2EEvPKiPi)
        /*017c*/ 	.word	0x00000000


	//----- nvinfo : EIATTR_REGCOUNT
	.align		4
.L_91:
        /*0180*/ 	.byte	0x04, 0x2f
        /*0182*/ 	.short	(.L_93 - .L_92)
	.align		4
.L_92:
        /*0184*/ 	.word	index@(_Z20BlockPrefixSumKernelILi64ELi16ELN3cub18CUB_300001_SM_100018BlockScanAlgorithmE2EEvPKiPi)
        /*0188*/ 	.word	0x00000028


	//----- nvinfo : EIATTR_FRAME_SIZE
	.align		4
.L_93:
        /*018c*/ 	.byte	0x04, 0x11
        /*018e*/ 	.short	(.L_95 - .L_94)
	.align		4
.L_94:
        /*0190*/ 	.word	index@(_Z20BlockPrefixSumKernelILi64ELi16ELN3cub18CUB_300001_SM_100018BlockScanAlgorithmE2EEvPKiPi)
        /*0194*/ 	.word	0x00000000


	//----- nvinfo : EIATTR_REGCOUNT
	.align		4
.L_95:
        /*0198*/ 	.byte	0x04, 0x2f
        /*019a*/ 	.short	(.L_97 - .L_96)
	.align		4
.L_96:
        /*019c*/ 	.word	index@(_Z20BlockPrefixSumKernelILi32ELi32ELN3cub18CUB_300001_SM_100018BlockScanAlgorithmE2EEvPKiPi)
        /*01a0*/ 	.word	0x00000038


	//----- nvinfo : EIATTR_FRAME_SIZE
	.align		4
.L_97:
        /*01a4*/ 	.byte	0x04, 0x11
        /*01a6*/ 	.short	(.L_99 - .L_98)
	.align		4
.L_98:
        /*01a8*/ 	.word	index@(_Z20BlockPrefixSumKernelILi32ELi32ELN3cub18CUB_300001_SM_100018BlockScanAlgorithmE2EEvPKiPi)
        /*01ac*/ 	.word	0x00000000


	//----- nvinfo : EIATTR_MIN_STACK_SIZE
	.align		4
.L_99:
        /*01b0*/ 	.byte	0x04, 0x12
        /*01b2*/ 	.short	(.L_101 - .L_100)
	.align		4
.L_100:
        /*01b4*/ 	.word	index@(_Z20BlockPrefixSumKernelILi32ELi32ELN3cub18CUB_300001_SM_100018BlockScanAlgorithmE2EEvPKiPi)
        /*01b8*/ 	.word	0x00000000


	//----- nvinfo : EIATTR_MIN_STACK_SIZE
	.align		4
.L_101:
        /*01bc*/ 	.byte	0x04, 0x12
        /*01be*/ 	.short	(.L_103 - .L_102)
	.align		4
.L_102:
        /*01c0*/ 	.word	index@(_Z20BlockPrefixSumKernelILi64ELi16ELN3cub18CUB_300001_SM_100018BlockScanAlgorithmE2EEvPKiPi)
        /*01c4*/ 	.word	0x00000000


	//----- nvinfo : EIATTR_MIN_STACK_SIZE
	.align		4
.L_103:
        /*01c8*/ 	.byte	0x04, 0x12
        /*01ca*/ 	.short	(.L_105 - .L_104)
	.align		4
.L_104:
        /*01cc*/ 	.word	index@(_Z20BlockPrefixSumKernelILi128ELi8ELN3cub18CUB_300001_SM_100018BlockScanAlgorithmE2EEvPKiPi)
        /*01d0*/ 	.word	0x00000000


	//----- nvinfo : EIATTR_MIN_STACK_SIZE
	.align		4
.L_105:
        /*01d4*/ 	.byte	0x04, 0x12
        /*01d6*/ 	.short	(.L_107 - .L_106)
	.align		4
.L_106:
        /*01d8*/ 	.word	index@(_Z20BlockPrefixSumKernelILi256ELi4ELN3cub18CUB_300001_SM_100018BlockScanAlgorithmE2EEvPKiPi)
        /*01dc*/ 	.word	0x00000000


	//----- nvinfo : EIATTR_MIN_STACK_SIZE
	.align		4
.L_107:
        /*01e0*/ 	.byte	0x04, 0x12
        /*01e2*/ 	.short	(.L_109 - .L_108)
	.align		4
.L_108:
        /*01e4*/ 	.word	index@(_Z20BlockPrefixSumKernelILi512ELi2ELN3cub18CUB_300001_SM_100018BlockScanAlgorithmE2EEvPKiPi)
        /*01e8*/ 	.word	0x00000000


	//----- nvinfo : EIATTR_MIN_STACK_SIZE
	.align		4
.L_109:
        /*01ec*/ 	.byte	0x04, 0x12
        /*01ee*/ 	.short	(.L_111 - .L_110)
	.align		4
.L_110:
        /*01f0*/ 	.word	index@(_Z20BlockPrefixSumKernelILi1024ELi1ELN3cub18CUB_300001_SM_100018BlockScanAlgorithmE2EEvPKiPi)
        /*01f4*/ 	.word	0x00000000


	//----- nvinfo : EIATTR_MIN_STACK_SIZE
	.align		4
.L_111:
        /*01f8*/ 	.byte	0x04, 0x12
        /*01fa*/ 	.short	(.L_113 - .L_112)
	.align		4
.L_112:
        /*01fc*/ 	.word	index@(_Z20BlockPrefixSumKernelILi32ELi32ELN3cub18CUB_300001_SM_100018BlockScanAlgorithmE1EEvPKiPi)
        /*0200*/ 	.word	0x00000000


	//----- nvinfo : EIATTR_MIN_STACK_SIZE
	.align		4
.L_113:
        /*0204*/ 	.byte	0x04, 0x12
        /*0206*/ 	.short	(.L_115 - .L_114)
	.align		4
.L_114:
        /*0208*/ 	.word	index@(_Z20BlockPrefixSumKernelILi64ELi16ELN3cub18CUB_300001_SM_100018BlockScanAlgorithmE1EEvPKiPi)
        /*020c*/ 	.word	0x00000000


	//----- nvinfo : EIATTR_MIN_STACK_SIZE
	.align		4
.L_115:
        /*0210*/ 	.byte	0x04, 0x12
        /*0212*/ 	.short	(.L_117 - .L_116)
	.align		4
.L_116:
        /*0214*/ 	.word	index@(_Z20BlockPrefixSumKernelILi128ELi8ELN3cub18CUB_300001_SM_100018BlockScanAlgorithmE1EEvPKiPi)
        /*0218*/ 	.word	0x00000000


	//----- nvinfo : EIATTR_MIN_STACK_SIZE
	.align		4
.L_117:
        /*021c*/ 	.byte	0x04, 0x12
        /*021e*/ 	.short	(.L_119 - .L_118)
	.align		4
.L_118:
        /*0220*/ 	.word	index@(_Z20BlockPrefixSumKernelILi256ELi4ELN3cub18CUB_300001_SM_100018BlockScanAlgorithmE1EEvPKiPi)
        /*0224*/ 	.word	0x00000000


	//----- nvinfo : EIATTR_MIN_STACK_SIZE
	.align		4
.L_119:
        /*0228*/ 	.byte	0x04, 0x12
        /*022a*/ 	.short	(.L_121 - .L_120)
	.align		4
.L_120:
        /*022c*/ 	.word	index@(_Z20BlockPrefixSumKernelILi512ELi2ELN3cub18CUB_300001_SM_100018BlockScanAlgorithmE1EEvPKiPi)
        /*0230*/ 	.word	0x00000000


	//----- nvinfo : EIATTR_MIN_STACK_SIZE
	.align		4
.L_121:
        /*0234*/ 	.byte	0x04, 0x12
        /*0236*/ 	.short	(.L_123 - .L_122)
	.align		4
.L_122:
        /*0238*/ 	.word	index@(_Z20BlockPrefixSumKernelILi1024ELi1ELN3cub18CUB_300001_SM_100018BlockScanAlgorithmE1EEvPKiPi)
        /*023c*/ 	.word	0x00000000


	//----- nvinfo : EIATTR_MIN_STACK_SIZE
	.align		4
.L_123:
        /*0240*/ 	.byte	0x04, 0x12
        /*0242*/ 	.short	(.L_125 - .L_124)
	.align		4
.L_124:
        /*0244*/ 	.word	index@(_Z20BlockPrefixSumKernelILi32ELi32ELN3cub18CUB_300001_SM_100018BlockScanAlgorithmE0EEvPKiPi)
        /*0248*/ 	.word	0x00000000


	//----- nvinfo : EIATTR_MIN_STACK_SIZE
	.align		4
.L_125:
        /*024c*/ 	.byte	0x04, 0x12
        /*024e*/ 	.short	(.L_127 - .L_126)
	.align		4
.L_126:
        /*0250*/ 	.word	index@(_Z20BlockPrefixSumKernelILi64ELi16ELN3cub18CUB_300001_SM_100018BlockScanAlgorithmE0EEvPKiPi)
        /*0254*/ 	.word	0x00000000


	//----- nvinfo : EIATTR_MIN_STACK_SIZE
	.align		4
.L_127:
        /*0258*/ 	.byte	0x04, 0x12
        /*025a*/ 	.short	(.L_129 - .L_128)
	.align		4
.L_128:
        /*025c*/ 	.word	index@(_Z20BlockPrefixSumKernelILi128ELi8ELN3cub18CUB_300001_SM_100018BlockScanAlgorithmE0EEvPKiPi)
        /*0260*/ 	.word	0x00000000


	//----- nvinfo : EIATTR_MIN_STACK_SIZE
	.align		4
.L_129:
        /*0264*/ 	.byte	0x04, 0x12
        /*0266*/ 	.short	(.L_131 - .L_130)
	.align		4
.L_130:
        /*0268*/ 	.word	index@(_Z20BlockPrefixSumKernelILi256ELi4ELN3cub18CUB_300001_SM_100018BlockScanAlgorithmE0EEvPKiPi)
        /*026c*/ 	.word	0x00000000


	//----- nvinfo : EIATTR_MIN_STACK_SIZE
	.align		4
.L_131:
        /*0270*/ 	.byte	0x04, 0x12
        /*0272*/ 	.short	(.L_133 - .L_132)
	.align		4
.L_132:
        /*0274*/ 	.word	index@(_Z20BlockPrefixSumKernelILi512ELi2ELN3cub18CUB_300001_SM_100018BlockScanAlgorithmE0EEvPKiPi)
        /*0278*/ 	.word	0x00000000


	//----- nvinfo : EIATTR_MIN_STACK_SIZE
	.align		4
.L_133:
        /*027c*/ 	.byte	0x04, 0x12
        /*027e*/ 	.short	(.L_135 - .L_134)
	.align		4
.L_134:
        /*0280*/ 	.word	index@(_Z20BlockPrefixSumKernelILi1024ELi1ELN3cub18CUB_300001_SM_100018BlockScanAlgorithmE0EEvPKiPi)
        /*0284*/ 	.word	0x00000000
.L_135:


//--------------------- .nv.compat                --------------------------
	.section	.nv.compat,"",@"SHT_CUDA_COMPAT_INFO"
	.align	4
        /*0000*/ 	.byte	0x02, 0x09, 0x00, 0x00, 0x02, 0x02, 0x01, 0x00, 0x02, 0x05, 0x05, 0x00, 0x03, 0x07, 0x01, 0x01
        /*0010*/ 	.byte	0x02, 0x03, 0x00, 0x00, 0x02, 0x06, 0x01, 0x00, 0x04, 0x0b, 0x08, 0x00, 0x09, 0x00, 0x00, 0x00
        /*0020*/ 	.byte	0x00, 0x00, 0x00, 0x00


//--------------------- .nv.info._Z20BlockPrefixSumKernelILi32ELi32ELN3cub18CUB_300001_SM_100018BlockScanAlgorithmE2EEvPKiPi --------------------------
	.section	.nv.info._Z20BlockPrefixSumKernelILi32ELi32ELN3cub18CUB_300001_SM_100018BlockScanAlgorithmE2EEvPKiPi,"",@"SHT_CUDA_INFO"
	.sectionflags	@""
	.align	4


	//----- nvinfo : EIATTR_CUDA_API_VERSION
	.align		4
        /*0000*/ 	.byte	0x04, 0x37
        /*0002*/ 	.short	(.L_137 - .L_136)
.L_136:
        /*0004*/ 	.word	0x00000082


	//----- nvinfo : EIATTR_KPARAM_INFO
	.align		4
.L_137:
        /*0008*/ 	.byte	0x04, 0x17
        /*000a*/ 	.short	(.L_139 - .L_138)
.L_138:
        /*000c*/ 	.word	0x00000000
        /*0010*/ 	.short	0x0001
        /*0012*/ 	.short	0x0008
        /*0014*/ 	.byte	0x00, 0xf5, 0x21, 0x00


	//----- nvinfo : EIATTR_KPARAM_INFO
	.align		4
.L_139:
        /*0018*/ 	.byte	0x04, 0x17
        /*001a*/ 	.short	(.L_141 - .L_140)
.L_140:
        /*001c*/ 	.word	0x00000000
        /*0020*/ 	.short	0x0000
        /*0022*/ 	.short	0x0000
        /*0024*/ 	.byte	0x00, 0xf5, 0x21, 0x00


	//----- nvinfo : EIATTR_SPARSE_MMA_MASK
	.align		4
.L_141:
        /*0028*/ 	.byte	0x03, 0x50
        /*002a*/ 	.short	0x0000


	//----- nvinfo : EIATTR_MAXREG_COUNT
	.align		4
        /*002c*/ 	.byte	0x03, 0x1b
        /*002e*/ 	.short	0x00ff


	//----- nvinfo : EIATTR_NUM_BARRIERS
	.align		4
        /*0030*/ 	.byte	0x02, 0x4c
        /*0032*/ 	.byte	0x01
	.zero		1


	//----- nvinfo : EIATTR_MERCURY_ISA_VERSION
	.align		4
        /*0034*/ 	.byte	0x03, 0x5f
        /*0036*/ 	.short	0x0101


	//----- nvinfo : EIATTR_COOP_GROUP_MASK_REGIDS
	.align		4
        /*0038*/ 	.byte	0x04, 0x29
        /*003a*/ 	.short	(.L_143 - .L_142)


	//   ....[0]....
.L_142:
        /*003c*/ 	.word	0xffffffff


	//   ....[1]....
        /*0040*/ 	.word	0xffffffff


	//   ....[2]....
        /*0044*/ 	.word	0xffffffff


	//   ....[3]....
        /*0048*/ 	.word	0xffffffff


	//   ....[4]....
        /*004c*/ 	.word	0xffffffff


	//   ....[5]....
        /*0050*/ 	.word	0xffffffff


	//   ....[6]....
        /*0054*/ 	.word	0xffffffff


	//----- nvinfo : EIATTR_COOP_GROUP_INSTR_OFFSETS
	.align		4
.L_143:
        /*0058*/ 	.byte	0x04, 0x28
        /*005a*/ 	.short	(.L_145 - .L_144)


	//   ....[0]....
.L_144:
        /*005c*/ 	.word	0x00000ae0


	//   ....[1]....
        /*0060*/ 	.word	0x00000ef0


	//   ....[2]....
        /*0064*/ 	.word	0x00000f10


	//   ....[3]....
        /*0068*/ 	.word	0x00000f30


	//   ....[4]....
        /*006c*/ 	.word	0x00000f60


	//   ....[5]....
        /*0070*/ 	.word	0x00000f90


	//   ....[6]....
        /*0074*/ 	.word	0x00001760


	//----- nvinfo : EIATTR_VRC_CTA_INIT_COUNT
	.align		4
.L_145:
        /*0078*/ 	.byte	0x02, 0x4a
	.zero		1
	.zero		1


	//----- nvinfo : EIATTR_EXIT_INSTR_OFFSETS
	.align		4
        /*007c*/ 	.byte	0x04, 0x1c
        /*007e*/ 	.short	(.L_147 - .L_146)


	//   ....[0]....
.L_146:
        /*0080*/ 	.word	0x00001ba0


	//   ....[1]....
        /*0084*/ 	.word	0x00001bd0


	//----- nvinfo : EIATTR_CBANK_PARAM_SIZE
	.align		4
.L_147:
        /*0088*/ 	.byte	0x03, 0x19
        /*008a*/ 	.short	0x0010


	//----- nvinfo : EIATTR_PARAM_CBANK
	.align		4
        /*008c*/ 	.byte	0x04, 0x0a
        /*008e*/ 	.short	(.L_149 - .L_148)
	.align		4
.L_148:
        /*0090*/ 	.word	index@(.nv.constant0._Z20BlockPrefixSumKernelILi32ELi32ELN3cub18CUB_300001_SM_100018BlockScanAlgorithmE2EEvPKiPi)
        /*0094*/ 	.short	0x0380
        /*0096*/ 	.short	0x0010


	//----- nvinfo : EIATTR_SW_WAR
	.align		4
.L_149:
        /*0098*/ 	.byte	0x04, 0x36
        /*009a*/ 	.short	(.L_151 - .L_150)
.L_150:
        /*009c*/ 	.word	0x00000008
.L_151:


//--------------------- .nv.info._Z20BlockPrefixSumKernelILi64ELi16ELN3cub18CUB_300001_SM_100018BlockScanAlgorithmE2EEvPKiPi --------------------------
	.section	.nv.info._Z20BlockPrefixSumKernelILi64ELi16ELN3cub18CUB_300001_SM_100018BlockScanAlgorithmE2EEvPKiPi,"",@"SHT_CUDA_INFO"
	.sectionflags	@""
	.align	4


	//----- nvinfo : EIATTR_CUDA_API_VERSION
	.align		4
        /*0000*/ 	.byte	0x04, 0x37
        /*0002*/ 	.short	(.L_153 - .L_152)
.L_152:
        /*0004*/ 	.word	0x00000082


	//----- nvinfo : EIATTR_KPARAM_INFO
	.align		4
.L_153:
        /*0008*/ 	.byte	0x04, 0x17
        /*000a*/ 	.short	(.L_155 - .L_154)
.L_154:
        /*000c*/ 	.word	0x00000000
        /*0010*/ 	.short	0x0001
        /*0012*/ 	.short	0x0008
        /*0014*/ 	.byte	0x00, 0xf5, 0x21, 0x00


	//----- nvinfo : EIATTR_KPARAM_INFO
	.align		4
.L_155:
        /*0018*/ 	.byte	0x04, 0x17
        /*001a*/ 	.short	(.L_157 - .L_156)
.L_156:
        /*001c*/ 	.word	0x00000000
        /*0020*/ 	.short	0x0000
        /*0022*/ 	.short	0x0000
        /*0024*/ 	.byte	0x00, 0xf5, 0x21, 0x00


	//----- nvinfo : EIATTR_SPARSE_MMA_MASK
	.align		4
.L_157:
        /*0028*/ 	.byte	0x03, 0x50
        /*002a*/ 	.short	0x0000


	//----- nvinfo : EIATTR_MAXREG_COUNT
	.align		4
        /*002c*/ 	.byte	0x03, 0x1b
        /*002e*/ 	.short	0x00ff


	//----- nvinfo : EIATTR_NUM_BARRIERS
	.align		4
        /*0030*/ 	.byte	0x02, 0x4c
        /*0032*/ 	.byte	0x01
	.zero		1


	//----- nvinfo : EIATTR_MERCURY_ISA_VERSION
	.align		4
        /*0034*/ 	.byte	0x03, 0x5f
        /*0036*/ 	.short	0x0101


	//----- nvinfo : EIATTR_COOP_GROUP_MASK_REGIDS
	.align		4
        /*0038*/ 	.byte	0x04, 0x29
        /*003a*/ 	.short	(.L_159 - .L_158)


	//   ....[0]....
.L_158:
        /*003c*/ 	.word	0xffffffff


	//   ....[1]....
        /*0040*/ 	.word	0xffffffff


	//   ....[2]....
        /*0044*/ 	.word	0xffffffff


	//   ....[3]....
        /*0048*/ 	.word	0xffffffff


	//   ....[4]....
        /*004c*/ 	.word	0xffffffff


	//   ....[5]....
        /*0050*/ 	.word	0xffffffff


	//   ....[6]....
        /*0054*/ 	.word	0xffffffff


	//----- nvinfo : EIATTR_COOP_GROUP_INSTR_OFFSETS
	.align		4
.L_159:
        /*0058*/ 	.byte	0x04, 0x28
        /*005a*/ 	.short	(.L_161 - .L_160)


	//   ....[0]....
.L_160:
        /*005c*/ 	.word	0x00000620


	//   ....[1]....
        /*0060*/ 	.word	0x00000830


	//   ....[2]....
        /*0064*/ 	.word	0x00000850


	//   ....[3]....
        /*0068*/ 	.word	0x00000870


	//   ....[4]....
        /*006c*/ 	.word	0x00000890


	//   ....[5]....
        /*0070*/ 	.word	0x000008b0


	//   ....[6]....
        /*0074*/ 	.word	0x00000bb0


	//----- nvinfo : EIATTR_VRC_CTA_INIT_COUNT
	.align		4
.L_161:
        /*0078*/ 	.byte	0x02, 0x4a
	.zero		1
	.zero		1


	//----- nvinfo : EIATTR_EXIT_INSTR_OFFSETS
	.align		4
        /*007c*/ 	.byte	0x04, 0x1c
        /*007e*/ 	.short	(.L_163 - .L_162)


	//   ....[0]....
.L_162:
        /*0080*/ 	.word	0x00000e00


	//   ....[1]....
        /*0084*/ 	.word	0x00000e30


	//----- nvinfo : EIATTR_CBANK_PARAM_SIZE
	.align		4
.L_163:
        /*0088*/ 	.byte	0x03, 0x19
        /*008a*/ 	.short	0x0010


	//----- nvinfo : EIATTR_PARAM_CBANK
	.align		4
        /*008c*/ 	.byte	0x04, 0x0a
        /*008e*/ 	.short	(.L_165 - .L_164)
	.align		4
.L_164:
        /*0090*/ 	.word	index@(.nv.constant0._Z20BlockPrefixSumKernelILi64ELi16ELN3cub18CUB_300001_SM_100018BlockScanAlgorithmE2EEvPKiPi)
        /*0094*/ 	.short	0x0380
        /*0096*/ 	.short	0x0010


	//----- nvinfo : EIATTR_SW_WAR
	.align		4
.L_165:
        /*0098*/ 	.byte	0x04, 0x36
        /*009a*/ 	.short	(.L_167 - .L_166)
.L_166:
        /*009c*/ 	.word	0x00000008
.L_167:


//--------------------- .nv.info._Z20BlockPrefixSumKernelILi128ELi8ELN3cub18CUB_300001_SM_100018BlockScanAlgorithmE2EEvPKiPi --------------------------
	.section	.nv.info._Z20BlockPrefixSumKernelILi128ELi8ELN3cub18CUB_300001_SM_100018BlockScanAlgorithmE2EEvPKiPi,"",@"SHT_CUDA_INFO"
	.sectionflags	@""
	.align	4


	//----- nvinfo : EIATTR_CUDA_API_VERSION
	.align		4
        /*0000*/ 	.byte	0x04, 0x37
        /*0002*/ 	.short	(.L_169 - .L_168)
.L_168:
        /*0004*/ 	.word	0x00000082


	//----- nvinfo : EIATTR_KPARAM_INFO
	.align		4
.L_169:
        /*0008*/ 	.byte	0x04, 0x17
        /*000a*/ 	.short	(.L_171 - .L_170)
.L_170:
        /*000c*/ 	.word	0x00000000
        /*0010*/ 	.short	0x0001
        /*0012*/ 	.short	0x0008
        /*0014*/ 	.byte	0x00, 0xf5, 0x21, 0x00


	//----- nvinfo : EIATTR_KPARAM_INFO
	.align		4
.L_171:
        /*0018*/ 	.byte	0x04, 0x17
        /*001a*/ 	.short	(.L_173 - .L_172)
.L_172:
        /*001c*/ 	.word	0x00000000
        /*0020*/ 	.short	0x0000
        /*0022*/ 	.short	0x0000
        /*0024*/ 	.byte	0x00, 0xf5, 0x21, 0x00


	//----- nvinfo : EIATTR_SPARSE_MMA_MASK
	.align		4
.L_173:
        /*0028*/ 	.byte	0x03, 0x50
        /*002a*/ 	.short	0x0000


	//----- nvinfo : EIATTR_MAXREG_COUNT
	.align		4
        /*002c*/ 	.byte	0x03, 0x1b
        /*002e*/ 	.short	0x00ff


	//----- nvinfo : EIATTR_NUM_BARRIERS
	.align		4
        /*0030*/ 	.byte	0x02, 0x4c
        /*0032*/ 	.byte	0x01
	.zero		1


	//----- nvinfo : EIATTR_MERCURY_ISA_VERSION
	.align		4
        /*0034*/ 	.byte	0x03, 0x5f
        /*0036*/ 	.short	0x0101


	//----- nvinfo : EIATTR_COOP_GROUP_MASK_REGIDS
	.align		4
        /*0038*/ 	.byte	0x04, 0x29
        /*003a*/ 	.short	(.L_175 - .L_174)


	//   ....[0]....
.L_174:
        /*003c*/ 	.word	0xffffffff


	//   ....[1]....
        /*0040*/ 	.word	0xffffffff


	//   ....[2]....
        /*0044*/ 	.word	0xffffffff


	//   ....[3]....
        /*0048*/ 	.word	0xffffffff


	//   ....[4]....
        /*004c*/ 	.word	0xffffffff


	//   ....[5]....
        /*0050*/ 	.word	0xffffffff


	//   ....[6]....
        /*0054*/ 	.word	0xffffffff


	//----- nvinfo : EIATTR_COOP_GROUP_INSTR_OFFSETS
	.align		4
.L_175:
        /*0058*/ 	.byte	0x04, 0x28
        /*005a*/ 	.short	(.L_177 - .L_176)


	//   ....[0]....
.L_176:
        /*005c*/ 	.word	0x000003b0


	//   ....[1]....
        /*0060*/ 	.word	0x000004e0


	//   ....[2]....
        /*0064*/ 	.word	0x00000500


	//   ....[3]....
        /*0068*/ 	.word	0x00000520


	//   ....[4]....
        /*006c*/ 	.word	0x00000540


	//   ....[5]....
        /*0070*/ 	.word	0x00000570


	//   ....[6]....
        /*0074*/ 	.word	0x00000790


	//----- nvinfo : EIATTR_VRC_CTA_INIT_COUNT
	.align		4
.L_177:
        /*0078*/ 	.byte	0x02, 0x4a
	.zero		1
	.zero		1


	//----- nvinfo : EIATTR_EXIT_INSTR_OFFSETS
	.align		4
        /*007c*/ 	.byte	0x04, 0x1c
        /*007e*/ 	.short	(.L_179 - .L_178)


	//   ....[0]....
.L_178:
        /*0080*/ 	.word	0x000008b0


	//   ....[1]....
        /*0084*/ 	.word	0x000008f0


	//----- nvinfo : EIATTR_CBANK_PARAM_SIZE
	.align		4
.L_179:
        /*0088*/ 	.byte	0x03, 0x19
        /*008a*/ 	.short	0x0010


	//----- nvinfo : EIATTR_PARAM_CBANK
	.align		4
        /*008c*/ 	.byte	0x04, 0x0a
        /*008e*/ 	.short	(.L_181 - .L_180)
	.align		4
.L_180:
        /*0090*/ 	.word	index@(.nv.constant0._Z20BlockPrefixSumKernelILi128ELi8ELN3cub18CUB_300001_SM_100018BlockScanAlgorithmE2EEvPKiPi)
        /*0094*/ 	.short	0x0380
        /*0096*/ 	.short	0x0010


	//----- nvinfo : EIATTR_SW_WAR
	.align		4
.L_181:
        /*0098*/ 	.byte	0x04, 0x36
        /*009a*/ 	.short	(.L_183 - .L_182)
.L_182:
        /*009c*/ 	.word	0x00000008
.L_183:


//--------------------- .nv.info._Z20BlockPrefixSumKernelILi256ELi4ELN3cub18CUB_300001_SM_100018BlockScanAlgorithmE2EEvPKiPi --------------------------
	.section	.nv.info._Z20BlockPrefixSumKernelILi256ELi4ELN3cub18CUB_300001_SM_100018BlockScanAlgorithmE2EEvPKiPi,"",@"SHT_CUDA_INFO"
	.sectionflags	@""
	.align	4


	//----- nvinfo : EIATTR_CUDA_API_VERSION
	.align		4
        /*0000*/ 	.byte	0x04, 0x37
        /*0002*/ 	.short	(.L_185 - .L_184)
.L_184:
        /*0004*/ 	.word	0x00000082


	//----- nvinfo : EIATTR_KPARAM_INFO
	.align		4
.L_185:
        /*0008*/ 	.byte	0x04, 0x17
        /*000a*/ 	.short	(.L_187 - .L_186)
.L_186:
        /*000c*/ 	.word	0x00000000
        /*0010*/ 	.short	0x0001
        /*0012*/ 	.short	0x0008
        /*0014*/ 	.byte	0x00, 0xf5, 0x21, 0x00


	//----- nvinfo : EIATTR_KPARAM_INFO
	.align		4
.L_187:
        /*0018*/ 	.byte	0x04, 0x17
        /*001a*/ 	.short	(.L_189 - .L_188)
.L_188:
        /*001c*/ 	.word	0x00000000
        /*0020*/ 	.short	0x0000
        /*0022*/ 	.short	0x0000
        /*0024*/ 	.byte	0x00, 0xf5, 0x21, 0x00


	//----- nvinfo : EIATTR_SPARSE_MMA_MASK
	.align		4
.L_189:
        /*0028*/ 	.byte	0x03, 0x50
        /*002a*/ 	.short	0x0000


	//----- nvinfo : EIATTR_MAXREG_COUNT
	.align		4
        /*002c*/ 	.byte	0x03, 0x1b
        /*002e*/ 	.short	0x00ff


	//----- nvinfo : EIATTR_NUM_BARRIERS
	.align		4
        /*0030*/ 	.byte	0x02, 0x4c
        /*0032*/ 	.byte	0x01
	.zero		1


	//----- nvinfo : EIATTR_MERCURY_ISA_VERSION
	.align		4
        /*0034*/ 	.byte	0x03, 0x5f
        /*0036*/ 	.short	0x0101


	//----- nvinfo : EIATTR_COOP_GROUP_MASK_REGIDS
	.align		4
        /*0038*/ 	.byte	0x04, 0x29
        /*003a*/ 	.short	(.L_191 - .L_190)


	//   ....[0]....
.L_190:
        /*003c*/ 	.word	0xffffffff


	//   ....[1]....
        /*0040*/ 	.word	0xffffffff


	//   ....[2]....
        /*0044*/ 	.word	0xffffffff


	//   ....[3]....
        /*0048*/ 	.word	0xffffffff


	//   ....[4]....
        /*004c*/ 	.word	0xffffffff


	//   ....[5]....
        /*0050*/ 	.word	0xffffffff


	//   ....[6]....
        /*0054*/ 	.word	0xffffffff


	//----- nvinfo : EIATTR_COOP_GROUP_INSTR_OFFSETS
	.align		4
.L_191:
        /*0058*/ 	.byte	0x04, 0x28
        /*005a*/ 	.short	(.L_193 - .L_192)


	//   ....[0]....
.L_192:
        /*005c*/ 	.word	0x000001d0


	//   ....[1]....
        /*0060*/ 	.word	0x00000230


	//   ....[2]....
        /*0064*/ 	.word	0x00000250


	//   ....[3]....
        /*0068*/ 	.word	0x00000270


	//   ....[4]....
        /*006c*/ 	.word	0x00000290


	//   ....[5]....
        /*0070*/ 	.word	0x000002b0


	//   ....[6]....
        /*0074*/ 	.word	0x000004f0


	//----- nvinfo : EIATTR_VRC_CTA_INIT_COUNT
	.align		4
.L_193:
        /*0078*/ 	.byte	0x02, 0x4a
	.zero		1
	.zero		1


	//----- nvinfo : EIATTR_EXIT_INSTR_OFFSETS
	.align		4
        /*007c*/ 	.byte	0x04, 0x1c
        /*007e*/ 	.short	(.L_195 - .L_194)


	//   ....[0]....
.L_194:
        /*0080*/ 	.word	0x00000590


	//   ....[1]....
        /*0084*/ 	.word	0x000005d0


	//----- nvinfo : EIATTR_CBANK_PARAM_SIZE
	.align		4
.L_195:
        /*0088*/ 	.byte	0x03, 0x19
        /*008a*/ 	.short	0x0010


	//----- nvinfo : EIATTR_PARAM_CBANK
	.align		4
        /*008c*/ 	.byte	0x04, 0x0a
        /*008e*/ 	.short	(.L_197 - .L_196)
	.align		4
.L_196:
        /*0090*/ 	.word	index@(.nv.constant0._Z20BlockPrefixSumKernelILi256ELi4ELN3cub18CUB_300001_SM_100018BlockScanAlgorithmE2EEvPKiPi)
        /*0094*/ 	.short	0x0380
        /*0096*/ 	.short	0x0010


	//----- nvinfo : EIATTR_SW_WAR
	.align		4
.L_197:
        /*0098*/ 	.byte	0x04, 0x36
        /*009a*/ 	.short	(.L_199 - .L_198)
.L_198:
        /*009c*/ 	.word	0x00000008
.L_199:


//--------------------- .nv.info._Z20BlockPrefixSumKernelILi512ELi2ELN3cub18CUB_300001_SM_100018BlockScanAlgorithmE2EEvPKiPi --------------------------
	.section	.nv.info._Z20BlockPrefixSumKernelILi512ELi2ELN3cub18CUB_300001_SM_100018BlockScanAlgorithmE2EEvPKiPi,"",@"SHT_CUDA_INFO"
	.sectionflags	@""
	.align	4


	//----- nvinfo : EIATTR_CUDA_API_VERSION
	.align		4
        /*0000*/ 	.byte	0x04, 0x37
        /*0002*/ 	.short	(.L_201 - .L_200)
.L_200:
        /*0004*/ 	.word	0x00000082


	//----- nvinfo : EIATTR_KPARAM_INFO
	.align		4
.L_201:
        /*0008*/ 	.byte	0x04, 0x17
        /*000a*/ 	.short	(.L_203 - .L_202)
.L_202:
        /*000c*/ 	.word	0x00000000
        /*0010*/ 	.short	0x0001
        /*0012*/ 	.short	0x0008
        /*0014*/ 	.byte	0x00, 0xf5, 0x21, 0x00


	//----- nvinfo : EIATTR_KPARAM_INFO
	.align		4
.L_203:
        /*0018*/ 	.byte	0x04, 0x17
        /*001a*/ 	.short	(.L_205 - .L_204)
.L_204:
        /*001c*/ 	.word	0x00000000
        /*0020*/ 	.short	0x0000
        /*0022*/ 	.short	0x0000
        /*0024*/ 	.byte	0x00, 0xf5, 0x21, 0x00


	//----- nvinfo : EIATTR_SPARSE_MMA_MASK
	.align		4
.L_205:
        /*0028*/ 	.byte	0x03, 0x50
        /*002a*/ 	.short	0x0000


	//----- nvinfo : EIATTR_MAXREG_COUNT
	.align		4
        /*002c*/ 	.byte	0x03, 0x1b
        /*002e*/ 	.short	0x00ff


	//----- nvinfo : EIATTR_NUM_BARRIERS
	.align		4
        /*0030*/ 	.byte	0x02, 0x4c
        /*0032*/ 	.byte	0x01
	.zero		1


	//----- nvinfo : EIATTR_MERCURY_ISA_VERSION
	.align		4
        /*0034*/ 	.byte	0x03, 0x5f
        /*0036*/ 	.short	0x0101


	//----- nvinfo : EIATTR_COOP_GROUP_MASK_REGIDS
	.align		4
        /*0038*/ 	.byte	0x04, 0x29
        /*003a*/ 	.short	(.L_207 - .L_206)


	//   ....[0]....
.L_206:
        /*003c*/ 	.word	0xffffffff


	//   ....[1]....
        /*0040*/ 	.word	0xffffffff


	//   ....[2]....
        /*0044*/ 	.word	0xffffffff


	//   ....[3]....
        /*0048*/ 	.word	0xffffffff


	//   ....[4]....
        /*004c*/ 	.word	0xffffffff


	//   ....[5]....
        /*0050*/ 	.word	0xffffffff


	//   ....[6]....
        /*0054*/ 	.word	0xffffffff


	//----- nvinfo : EIATTR_COOP_GROUP_INSTR_OFFSETS
	.align		4
.L_207:
        /*0058*/ 	.byte	0x04, 0x28
        /*005a*/ 	.short	(.L_209 - .L_208)


	//   ....[0]....
.L_208:
        /*005c*/ 	.word	0x00000190


	//   ....[1]....
        /*0060*/ 	.word	0x000001d0


	//   ....[2]....
        /*0064*/ 	.word	0x000001f0


	//   ....[3]....
        /*0068*/ 	.word	0x00000210


	//   ....[4]....
        /*006c*/ 	.word	0x00000230


	//   ....[5]....
        /*0070*/ 	.word	0x00000250


	//   ....[6]....
        /*0074*/ 	.word	0x00000610


	//----- nvinfo : EIATTR_VRC_CTA_INIT_COUNT
	.align		4
.L_209:
        /*0078*/ 	.byte	0x02, 0x4a
	.zero		1
	.zero		1


	//----- nvinfo : EIATTR_EXIT_INSTR_OFFSETS
	.align		4
        /*007c*/ 	.byte	0x04, 0x1c
        /*007e*/ 	.short	(.L_211 - .L_210)


	//   ....[0]....
.L_210:
        /*0080*/ 	.word	0x00000670


	//   ....[1]....
        /*0084*/ 	.word	0x000006b0


	//----- nvinfo : EIATTR_CBANK_PARAM_SIZE
	.align		4
.L_211:
        /*0088*/ 	.byte	0x03, 0x19
        /*008a*/ 	.short	0x0010


	//----- nvinfo : EIATTR_PARAM_CBANK
	.align		4
        /*008c*/ 	.byte	0x04, 0x0a
        /*008e*/ 	.short	(.L_213 - .L_212)
	.align		4
.L_212:
        /*0090*/ 	.word	index@(.nv.constant0._Z20BlockPrefixSumKernelILi512ELi2ELN3cub18CUB_300001_SM_100018BlockScanAlgorithmE2EEvPKiPi)
        /*0094*/ 	.short	0x0380
        /*0096*/ 	.short	0x0010


	//----- nvinfo : EIATTR_SW_WAR
	.align		4
.L_213:
        /*0098*/ 	.byte	0x04, 0x36
        /*009a*/ 	.short	(.L_215 - .L_214)
.L_214:
        /*009c*/ 	.word	0x00000008
.L_215:


//--------------------- .nv.info._Z20BlockPrefixSumKernelILi1024ELi1ELN3cub18CUB_300001_SM_100018BlockScanAlgorithmE2EEvPKiPi --------------------------
	.section	.nv.info._Z20BlockPrefixSumKernelILi1024ELi1ELN3cub18CUB_300001_SM_100018BlockScanAlgorithmE2EEvPKiPi,"",@"SHT_CUDA_INFO"
	.sectionflags	@""
	.align	4


	//----- nvinfo : EIATTR_CUDA_API_VERSION
	.align		4
        /*0000*/ 	.byte	0x04, 0x37
        /*0002*/ 	.short	(.L_217 - .L_216)
.L_216:
        /*0004*/ 	.word	0x00000082


	//----- nvinfo : EIATTR_KPARAM_INFO
	.align		4
.L_217:
        /*0008*/ 	.byte	0x04, 0x17
        /*000a*/ 	.short	(.L_219 - .L_218)
.L_218:
        /*000c*/ 	.word	0x00000000
        /*0010*/ 	.short	0x0001
        /*0012*/ 	.short	0x0008
        /*0014*/ 	.byte	0x00, 0xf5, 0x21, 0x00


	//----- nvinfo : EIATTR_KPARAM_INFO
	.align		4
.L_219:
        /*0018*/ 	.byte	0x04, 0x17
        /*001a*/ 	.short	(.L_221 - .L_220)
.L_220:
        /*001c*/ 	.word	0x00000000
        /*0020*/ 	.short	0x0000
        /*0022*/ 	.short	0x0000
        /*0024*/ 	.byte	0x00, 0xf5, 0x21, 0x00


	//----- nvinfo : EIATTR_SPARSE_MMA_MASK
	.align		4
.L_221:
        /*0028*/ 	.byte	0x03, 0x50
        /*002a*/ 	.short	0x0000


	//----- nvinfo : EIATTR_MAXREG_COUNT
	.align		4
        /*002c*/ 	.byte	0x03, 0x1b
        /*002e*/ 	.short	0x00ff


	//----- nvinfo : EIATTR_NUM_BARRIERS
	.align		4
        /*0030*/ 	.byte	0x02, 0x4c
        /*0032*/ 	.byte	0x01
	.zero		1


	//----- nvinfo : EIATTR_MERCURY_ISA_VERSION
	.align		4
        /*0034*/ 	.byte	0x03, 0x5f
        /*0036*/ 	.short	0x0101


	//----- nvinfo : EIATTR_COOP_GROUP_MASK_REGIDS
	.align		4
        /*0038*/ 	.byte	0x04, 0x29
        /*003a*/ 	.short	(.L_223 - .L_222)


	//   ....[0]....
.L_222:
        /*003c*/ 	.word	0xffffffff


	//   ....[1]....
        /*0040*/ 	.word	0xffffffff


	//   ....[2]....
        /*0044*/ 	.word	0xffffffff


	//   ....[3]....
        /*0048*/ 	.word	0xffffffff


	//   ....[4]....
        /*004c*/ 	.word	0xffffffff


	//   ....[5]....
        /*0050*/ 	.word	0xffffffff


	//   ....[6]....
        /*0054*/ 	.word	0xffffffff


	//----- nvinfo : EIATTR_COOP_GROUP_INSTR_OFFSETS
	.align		4
.L_223:
        /*0058*/ 	.byte	0x04, 0x28
        /*005a*/ 	.short	(.L_225 - .L_224)


	//   ....[0]....
.L_224:
        /*005c*/ 	.word	0x00000120


	//   ....[1]....
        /*0060*/ 	.word	0x00000150


	//   ....[2]....
        /*0064*/ 	.word	0x00000170


	//   ....[3]....
        /*0068*/ 	.word	0x00000190


	//   ....[4]....
        /*006c*/ 	.word	0x000001b0


	//   ....[5]....
        /*0070*/ 	.word	0x000001d0


	//   ....[6]....
        /*0074*/ 	.word	0x000008d0


	//----- nvinfo : EIATTR_VRC_CTA_INIT_COUNT
	.align		4
.L_225:
        /*0078*/ 	.byte	0x02, 0x4a
	.zero		1
	.zero		1


	//----- nvinfo : EIATTR_EXIT_INSTR_OFFSETS
	.align		4
        /*007c*/ 	.byte	0x04, 0x1c
        /*007e*/ 	.short	(.L_227 - .L_226)


	//   ....[0]....
.L_226:
        /*0080*/ 	.word	0x00000900


	//   ....[1]....
        /*0084*/ 	.word	0x00000940


	//----- nvinfo : EIATTR_CBANK_PARAM_SIZE
	.align		4
.L_227:
        /*0088*/ 	.byte	0x03, 0x19
        /*008a*/ 	.short	0x0010


	//----- nvinfo : EIATTR_PARAM_CBANK
	.align		4
        /*008c*/ 	.byte	0x04, 0x0a
        /*008e*/ 	.short	(.L_229 - .L_228)
	.align		4
.L_228:
        /*0090*/ 	.word	index@(.nv.constant0._Z20BlockPrefixSumKernelILi1024ELi1ELN3cub18CUB_300001_SM_100018BlockScanAlgorithmE2EEvPKiPi)
        /*0094*/ 	.short	0x0380
        /*0096*/ 	.short	0x0010


	//----- nvinfo : EIATTR_SW_WAR
	.align		4
.L_229:
        /*0098*/ 	.byte	0x04, 0x36
        /*009a*/ 	.short	(.L_231 - .L_230)
.L_230:
        /*009c*/ 	.word	0x00000008
.L_231:


//--------------------- .nv.info._Z20BlockPrefixSumKernelILi32ELi32ELN3cub18CUB_300001_SM_100018BlockScanAlgorithmE1EEvPKiPi --------------------------
	.section	.nv.info._Z20BlockPrefixSumKernelILi32ELi32ELN3cub18CUB_300001_SM_100018BlockScanAlgorithmE1EEvPKiPi,"",@"SHT_CUDA_INFO"
	.sectionflags	@""
	.align	4


	//----- nvinfo : EIATTR_CUDA_API_VERSION
	.align		4
        /*0000*/ 	.byte	0x04, 0x37
        /*0002*/ 	.short	(.L_233 - .L_232)
.L_232:
        /*0004*/ 	.word	0x00000082


	//----- nvinfo : EIATTR_KPARAM_INFO
	.align		4
.L_233:
        /*0008*/ 	.byte	0x04, 0x17
        /*000a*/ 	.short	(.L_235 - .L_234)
.L_234:
        /*000c*/ 	.word	0x00000000
        /*0010*/ 	.short	0x0001
        /*0012*/ 	.short	0x0008
        /*0014*/ 	.byte	0x00, 0xf5, 0x21, 0x00


	//----- nvinfo : EIATTR_KPARAM_INFO
	.align		4
.L_235:
        /*0018*/ 	.byte	0x04, 0x17
        /*001a*/ 	.short	(.L_237 - .L_236)
.L_236:
        /*001c*/ 	.word	0x00000000
        /*0020*/ 	.short	0x0000
        /*0022*/ 	.short	0x0000
        /*0024*/ 	.byte	0x00, 0xf5, 0x21, 0x00


	//----- nvinfo : EIATTR_SPARSE_MMA_MASK
	.align		4
.L_237:
        /*0028*/ 	.byte	0x03, 0x50
        /*002a*/ 	.short	0x0000


	//----- nvinfo : EIATTR_MAXREG_COUNT
	.align		4
        /*002c*/ 	.byte	0x03, 0x1b
        /*002e*/ 	.short	0x00ff


	//----- nvinfo : EIATTR_NUM_BARRIERS
	.align		4
        /*0030*/ 	.byte	0x02, 0x4c
        /*0032*/ 	.byte	0x01
	.zero		1


	//----- nvinfo : EIATTR_MERCURY_ISA_VERSION
	.align		4
        /*0034*/ 	.byte	0x03, 0x5f
        /*0036*/ 	.short	0x0101


	//----- nvinfo : EIATTR_COOP_GROUP_MASK_REGIDS
	.align		4
        /*0038*/ 	.byte	0x04, 0x29
        /*003a*/ 	.short	(.L_239 - .L_238)


	//   ....[0]....
.L_238:
        /*003c*/ 	.word	0xffffffff


	//   ....[1]....
        /*0040*/ 	.word	0xffffffff


	//   ....[2]....
        /*0044*/ 	.word	0xffffffff


	//   ....[3]....
        /*0048*/ 	.word	0xffffffff


	//   ....[4]....
        /*004c*/ 	.word	0xffffffff


	//   ....[5]....
        /*0050*/ 	.word	0xffffffff


	//   ....[6]....
        /*0054*/ 	.word	0xffffffff


	//   ....[7]....
        /*0058*/ 	.word	0xffffffff


	//----- nvinfo : EIATTR_COOP_GROUP_INSTR_OFFSETS
	.align		4
.L_239:
        /*005c*/ 	.byte	0x04, 0x28
        /*005e*/ 	.short	(.L_241 - .L_240)


	//   ....[0]....
.L_240:
        /*0060*/ 	.word	0x00000ad0


	//   ....[1]....
        /*0064*/ 	.word	0x00000e00


	//   ....[2]....
        /*0068*/ 	.word	0x00000e20


	//   ....[3]....
        /*006c*/ 	.word	0x00000e40


	//   ....[4]....
        /*0070*/ 	.word	0x00000e60


	//   ....[5]....
        /*0074*/ 	.word	0x00000e80


	//   ....[6]....
        /*0078*/ 	.word	0x00000eb0


	//   ....[7]....
        /*007c*/ 	.word	0x00001310


	//----- nvinfo : EIATTR_VRC_CTA_INIT_COUNT
	.align		4
.L_241:
        /*0080*/ 	.byte	0x02, 0x4a
	.zero		1
	.zero		1


	//----- nvinfo : EIATTR_EXIT_INSTR_OFFSETS
	.align		4
        /*0084*/ 	.byte	0x04, 0x1c
        /*0086*/ 	.short	(.L_243 - .L_242)


	//   ....[0]....
.L_242:
        /*0088*/ 	.word	0x00001720


	//   ....[1]....
        /*008c*/ 	.word	0x00001750


	//----- nvinfo : EIATTR_CBANK_PARAM_SIZE
	.align		4
.L_243:
        /*0090*/ 	.byte	0x03, 0x19
        /*0092*/ 	.short	0x0010


	//----- nvinfo : EIATTR_PARAM_CBANK
	.align		4
        /*0094*/ 	.byte	0x04, 0x0a
        /*0096*/ 	.short	(.L_245 - .L_244)
	.align		4
.L_244:
        /*0098*/ 	.word	index@(.nv.constant0._Z20BlockPrefixSumKernelILi32ELi32ELN3cub18CUB_300001_SM_100018BlockScanAlgorithmE1EEvPKiPi)
        /*009c*/ 	.short	0x0380
        /*009e*/ 	.short	0x0010


	//----- nvinfo : EIATTR_SW_WAR
	.align		4
.L_245:
        /*00a0*/ 	.byte	0x04, 0x36
        /*00a2*/ 	.short	(.L_247 - .L_246)
.L_246:
        /*00a4*/ 	.word	0x00000008
.L_247:


//--------------------- .nv.info._Z20BlockPrefixSumKernelILi64ELi16ELN3cub18CUB_300001_SM_100018BlockScanAlgorithmE1EEvPKiPi --------------------------
	.section	.nv.info._Z20BlockPrefixSumKernelILi64ELi16ELN3cub18CUB_300001_SM_100018BlockScanAlgorithmE1EEvPKiPi,"",@"SHT_CUDA_INFO"
	.sectionflags	@""
	.align	4


	//----- nvinfo : EIATTR_CUDA_API_VERSION
	.align		4
        /*0000*/ 	.byte	0x04, 0x37
        /*0002*/ 	.short	(.L_249 - .L_248)
.L_248:
        /*0004*/ 	.word	0x00000082


	//----- nvinfo : EIATTR_KPARAM_INFO
	.align		4
.L_249:
        /*0008*/ 	.byte	0x04, 0x17
        /*000a*/ 	.short	(.L_251 - .L_250)
.L_250:
        /*000c*/ 	.word	0x00000000
        /*0010*/ 	.short	0x0001
        /*0012*/ 	.short	0x0008
        /*0014*/ 	.byte	0x00, 0xf5, 0x21, 0x00


	//----- nvinfo : EIATTR_KPARAM_INFO
	.align		4
.L_251:
        /*0018*/ 	.byte	0x04, 0x17
        /*001a*/ 	.short	(.L_253 - .L_252)
.L_252:
        /*001c*/ 	.word	0x00000000
        /*0020*/ 	.short	0x0000
        /*0022*/ 	.short	0x0000
        /*0024*/ 	.byte	0x00, 0xf5, 0x21, 0x00


	//----- nvinfo : EIATTR_SPARSE_MMA_MASK
	.align		4
.L_253:
        /*0028*/ 	.byte	0x03, 0x50
        /*002a*/ 	.short	0x0000


	//----- nvinfo : EIATTR_MAXREG_COUNT
	.align		4
        /*002c*/ 	.byte	0x03, 0x1b
        /*002e*/ 	.short	0x00ff


	//----- nvinfo : EIATTR_NUM_BARRIERS
	.align		4
        /*0030*/ 	.byte	0x02, 0x4c
        /*0032*/ 	.byte	0x01
	.zero		1


	//----- nvinfo : EIATTR_MERCURY_ISA_VERSION
	.align		4
        /*0034*/ 	.byte	0x03, 0x5f
        /*0036*/ 	.short	0x0101


	//----- nvinfo : EIATTR_COOP_GROUP_MASK_REGIDS
	.align		4
        /*0038*/ 	.byte	0x04, 0x29
        /*003a*/ 	.short	(.L_255 - .L_254)


	//   ....[0]....
.L_254:
        /*003c*/ 	.word	0xffffffff


	//   ....[1]....
        /*0040*/ 	.word	0xffffffff


	//   ....[2]....
        /*0044*/ 	.word	0xffffffff


	//   ....[3]....
        /*0048*/ 	.word	0xffffffff


	//   ....[4]....
        /*004c*/ 	.word	0xffffffff


	//   ....[5]....
        /*0050*/ 	.word	0xffffffff


	//   ....[6]....
        /*0054*/ 	.word	0xffffffff


	//   ....[7]....
        /*0058*/ 	.word	0xffffffff


	//   ....[8]....
        /*005c*/ 	.word	0x05000029


	//   ....[9]....
        /*0060*/ 	.word	0x05000029


	//   ....[10]....
        /*0064*/ 	.word	0x05000029


	//   ....[11]....
        /*0068*/ 	.word	0x05000029


	//   ....[12]....
        /*006c*/ 	.word	0x05000029


	//----- nvinfo : EIATTR_COOP_GROUP_INSTR_OFFSETS
	.align		4
.L_255:
        /*0070*/ 	.byte	0x04, 0x28
        /*0072*/ 	.short	(.L_257 - .L_256)


	//   ....[0]....
.L_256:
        /*0074*/ 	.word	0x00000630


	//   ....[1]....
        /*0078*/ 	.word	0x000008c0


	//   ....[2]....
        /*007c*/ 	.word	0x000008e0


	//   ....[3]....
        /*0080*/ 	.word	0x00000900


	//   ....[4]....
        /*0084*/ 	.word	0x00000920


	//   ....[5]....
        /*0088*/ 	.word	0x00000940


	//   ....[6]....
        /*008c*/ 	.word	0x00000970


	//   ....[7]....
        /*0090*/ 	.word	0x00000c80


	//   ....[8]....
        /*0094*/ 	.word	0x00000f20


	//   ....[9]....
        /*0098*/ 	.word	0x00000f90


	//   ....[10]....
        /*009c*/ 	.word	0x00001000


	//   ....[11]....
        /*00a0*/ 	.word	0x00001070


	//   ....[12]....
        /*00a4*/ 	.word	0x000010e0


	//----- nvinfo : EIATTR_VRC_CTA_INIT_COUNT
	.align		4
.L_257:
        /*00a8*/ 	.byte	0x02, 0x4a
	.zero		1
	.zero		1


	//----- nvinfo : EIATTR_EXIT_INSTR_OFFSETS
	.align		4
        /*00ac*/ 	.byte	0x04, 0x1c
        /*00ae*/ 	.short	(.L_259 - .L_258)


	//   ....[0]....
.L_258:
        /*00b0*/ 	.word	0x00000e90


	//   ....[1]....
        /*00b4*/ 	.word	0x00000ec0


	//----- nvinfo : EIATTR_CRS_STACK_SIZE
	.align		4
.L_259:
        /*00b8*/ 	.byte	0x04, 0x1e
        /*00ba*/ 	.short	(.L_261 - .L_260)
.L_260:
        /*00bc*/ 	.word	0x00000000


	//----- nvinfo : EIATTR_CBANK_PARAM_SIZE
	.align		4
.L_261:
        /*00c0*/ 	.byte	0x03, 0x19
        /*00c2*/ 	.short	0x0010


	//----- nvinfo : EIATTR_PARAM_CBANK
	.align		4
        /*00c4*/ 	.byte	0x04, 0x0a
        /*00c6*/ 	.short	(.L_263 - .L_262)
	.align		4
.L_262:
        /*00c8*/ 	.word	index@(.nv.constant0._Z20BlockPrefixSumKernelILi64ELi16ELN3cub18CUB_300001_SM_100018BlockScanAlgorithmE1EEvPKiPi)
        /*00cc*/ 	.short	0x0380
        /*00ce*/ 	.short	0x0010


	//----- nvinfo : EIATTR_SW_WAR
	.align		4
.L_263:
        /*00d0*/ 	.byte	0x04, 0x36
        /*00d2*/ 	.short	(.L_265 - .L_264)
.L_264:
        /*00d4*/ 	.word	0x00000008
.L_265:


//--------------------- .nv.info._Z20BlockPrefixSumKernelILi128ELi8ELN3cub18CUB_300001_SM_100018BlockScanAlgorithmE1EEvPKiPi --------------------------
	.section	.nv.info._Z20BlockPrefixSumKernelILi128ELi8ELN3cub18CUB_300001_SM_100018BlockScanAlgorithmE1EEvPKiPi,"",@"SHT_CUDA_INFO"
	.sectionflags	@""
	.align	4


	//----- nvinfo : EIATTR_CUDA_API_VERSION
	.align		4
        /*0000*/ 	.byte	0x04, 0x37
        /*0002*/ 	.short	(.L_267 - .L_266)
.L_266:
        /*0004*/ 	.word	0x00000082


	//----- nvinfo : EIATTR_KPARAM_INFO
	.align		4
.L_267:
        /*0008*/ 	.byte	0x04, 0x17
        /*000a*/ 	.short	(.L_269 - .L_268)
.L_268:
        /*000c*/ 	.word	0x00000000
        /*0010*/ 	.short	0x0001
        /*0012*/ 	.short	0x0008
        /*0014*/ 	.byte	0x00, 0xf5, 0x21, 0x00


	//----- nvinfo : EIATTR_KPARAM_INFO
	.align		4
.L_269:
        /*0018*/ 	.byte	0x04, 0x17
        /*001a*/ 	.short	(.L_271 - .L_270)
.L_270:
        /*001c*/ 	.word	0x00000000
        /*0020*/ 	.short	0x0000
        /*0022*/ 	.short	0x0000
        /*0024*/ 	.byte	0x00, 0xf5, 0x21, 0x00


	//----- nvinfo : EIATTR_SPARSE_MMA_MASK
	.align		4
.L_271:
        /*0028*/ 	.byte	0x03, 0x50
        /*002a*/ 	.short	0x0000


	//----- nvinfo : EIATTR_MAXREG_COUNT
	.align		4
        /*002c*/ 	.byte	0x03, 0x1b
        /*002e*/ 	.short	0x00ff


	//----- nvinfo : EIATTR_NUM_BARRIERS
	.align		4
        /*0030*/ 	.byte	0x02, 0x4c
        /*0032*/ 	.byte	0x01
	.zero		1


	//----- nvinfo : EIATTR_MERCURY_ISA_VERSION
	.align		4
        /*0034*/ 	.byte	0x03, 0x5f
        /*0036*/ 	.short	0x0101


	//----- nvinfo : EIATTR_COOP_GROUP_MASK_REGIDS
	.align		4
        /*0038*/ 	.byte	0x04, 0x29
        /*003a*/ 	.short	(.L_273 - .L_272)


	//   ....[0]....
.L_272:
        /*003c*/ 	.word	0xffffffff


	//   ....[1]....
        /*0040*/ 	.word	0xffffffff


	//   ....[2]....
        /*0044*/ 	.word	0xffffffff


	//   ....[3]....
        /*0048*/ 	.word	0xffffffff


	//   ....[4]....
        /*004c*/ 	.word	0xffffffff


	//   ....[5]....
        /*0050*/ 	.word	0xffffffff


	//   ....[6]....
        /*0054*/ 	.word	0xffffffff


	//   ....[7]....
        /*0058*/ 	.word	0xffffffff


	//   ....[8]....
        /*005c*/ 	.word	0x0500001f


	//   ....[9]....
        /*0060*/ 	.word	0x0500001f


	//   ....[10]....
        /*0064*/ 	.word	0x0500001f


	//   ....[11]....
        /*0068*/ 	.word	0x0500001f


	//   ....[12]....
        /*006c*/ 	.word	0x0500001f


	//----- nvinfo : EIATTR_COOP_GROUP_INSTR_OFFSETS
	.align		4
.L_273:
        /*0070*/ 	.byte	0x04, 0x28
        /*0072*/ 	.short	(.L_275 - .L_274)


	//   ....[0]....
.L_274:
        /*0074*/ 	.word	0x000003a0


	//   ....[1]....
        /*0078*/ 	.word	0x00000590


	//   ....[2]....
        /*007c*/ 	.word	0x000005b0


	//   ....[3]....
        /*0080*/ 	.word	0x000005d0


	//   ....[4]....
        /*0084*/ 	.word	0x000005f0


	//   ....[5]....
        /*0088*/ 	.word	0x00000610


	//   ....[6]....
        /*008c*/ 	.word	0x00000640


	//   ....[7]....
        /*0090*/ 	.word	0x00000850


	//   ....[8]....
        /*0094*/ 	.word	0x00000a00


	//   ....[9]....
        /*0098*/ 	.word	0x00000a70


	//   ....[10]....
        /*009c*/ 	.word	0x00000ae0


	//   ....[11]....
        /*00a0*/ 	.word	0x00000b50


	//   ....[12]....
        /*00a4*/ 	.word	0x00000bc0


	//----- nvinfo : EIATTR_VRC_CTA_INIT_COUNT
	.align		4
.L_275:
        /*00a8*/ 	.byte	0x02, 0x4a
	.zero		1
	.zero		1


	//----- nvinfo : EIATTR_EXIT_INSTR_OFFSETS
	.align		4
        /*00ac*/ 	.byte	0x04, 0x1c
        /*00ae*/ 	.short	(.L_277 - .L_276)


	//   ....[0]....
.L_276:
        /*00b0*/ 	.word	0x00000970


	//   ....[1]....
        /*00b4*/ 	.word	0x000009a0


	//----- nvinfo : EIATTR_CRS_STACK_SIZE
	.align		4
.L_277:
        /*00b8*/ 	.byte	0x04, 0x1e
        /*00ba*/ 	.short	(.L_279 - .L_278)
.L_278:
        /*00bc*/ 	.word	0x00000000


	//----- nvinfo : EIATTR_CBANK_PARAM_SIZE
	.align		4
.L_279:
        /*00c0*/ 	.byte	0x03, 0x19
        /*00c2*/ 	.short	0x0010


	//----- nvinfo : EIATTR_PARAM_CBANK
	.align		4
        /*00c4*/ 	.byte	0x04, 0x0a
        /*00c6*/ 	.short	(.L_281 - .L_280)
	.align		4
.L_280:
        /*00c8*/ 	.word	index@(.nv.constant0._Z20BlockPrefixSumKernelILi128ELi8ELN3cub18CUB_300001_SM_100018BlockScanAlgorithmE1EEvPKiPi)
        /*00cc*/ 	.short	0x0380
        /*00ce*/ 	.short	0x0010


	//----- nvinfo : EIATTR_SW_WAR
	.align		4
.L_281:
        /*00d0*/ 	.byte	0x04, 0x36
        /*00d2*/ 	.short	(.L_283 - .L_282)
.L_282:
        /*00d4*/ 	.word	0x00000008
.L_283:


//--------------------- .nv.info._Z20BlockPrefixSumKernelILi256ELi4ELN3cub18CUB_300001_SM_100018BlockScanAlgorithmE1EEvPKiPi --------------------------
	.section	.nv.info._Z20BlockPrefixSumKernelILi256ELi4ELN3cub18CUB_300001_SM_100018BlockScanAlgorithmE1EEvPKiPi,"",@"SHT_CUDA_INFO"
	.sectionflags	@""
	.align	4


	//----- nvinfo : EIATTR_CUDA_API_VERSION
	.align		4
        /*0000*/ 	.byte	0x04, 0x37
        /*0002*/ 	.short	(.L_285 - .L_284)
.L_284:
        /*0004*/ 	.word	0x00000082


	//----- nvinfo : EIATTR_KPARAM_INFO
	.align		4
.L_285:
        /*0008*/ 	.byte	0x04, 0x17
        /*000a*/ 	.short	(.L_287 - .L_286)
.L_286:
        /*000c*/ 	.word	0x00000000
        /*0010*/ 	.short	0x0001
        /*0012*/ 	.short	0x0008
        /*0014*/ 	.byte	0x00, 0xf5, 0x21, 0x00


	//----- nvinfo : EIATTR_KPARAM_INFO
	.align		4
.L_287:
        /*0018*/ 	.byte	0x04, 0x17
        /*001a*/ 	.short	(.L_289 - .L_288)
.L_288:
        /*001c*/ 	.word	0x00000000
        /*0020*/ 	.short	0x0000
        /*0022*/ 	.short	0x0000
        /*0024*/ 	.byte	0x00, 0xf5, 0x21, 0x00


	//----- nvinfo : EIATTR_SPARSE_MMA_MASK
	.align		4
.L_289:
        /*0028*/ 	.byte	0x03, 0x50
        /*002a*/ 	.short	0x0000


	//----- nvinfo : EIATTR_MAXREG_COUNT
	.align		4
        /*002c*/ 	.byte	0x03, 0x1b
        /*002e*/ 	.short	0x00ff


	//----- nvinfo : EIATTR_NUM_BARRIERS
	.align		4
        /*0030*/ 	.byte	0x02, 0x4c
        /*0032*/ 	.byte	0x01
	.zero		1


	//----- nvinfo : EIATTR_MERCURY_ISA_VERSION
	.align		4
        /*0034*/ 	.byte	0x03, 0x5f
        /*0036*/ 	.short	0x0101


	//----- nvinfo : EIATTR_COOP_GROUP_MASK_REGIDS
	.align		4
        /*0038*/ 	.byte	0x04, 0x29
        /*003a*/ 	.short	(.L_291 - .L_290)


	//   ....[0]....
.L_290:
        /*003c*/ 	.word	0xffffffff


	//   ....[1]....
        /*0040*/ 	.word	0xffffffff


	//   ....[2]....
        /*0044*/ 	.word	0xffffffff


	//   ....[3]....
        /*0048*/ 	.word	0xffffffff


	//   ....[4]....
        /*004c*/ 	.word	0xffffffff


	//   ....[5]....
        /*0050*/ 	.word	0xffffffff


	//   ....[6]....
        /*0054*/ 	.word	0xffffffff


	//   ....[7]....
        /*0058*/ 	.word	0xffffffff


	//   ....[8]....
        /*005c*/ 	.word	0x05000017


	//   ....[9]....
        /*0060*/ 	.word	0x05000017


	//   ....[10]....
        /*0064*/ 	.word	0x05000017


	//   ....[11]....
        /*0068*/ 	.word	0x05000017


	//   ....[12]....
        /*006c*/ 	.word	0x05000017


	//----- nvinfo : EIATTR_COOP_GROUP_INSTR_OFFSETS
	.align		4
.L_291:
        /*0070*/ 	.byte	0x04, 0x28
        /*0072*/ 	.short	(.L_293 - .L_292)


	//   ....[0]....
.L_292:
        /*0074*/ 	.word	0x000001c0


	//   ....[1]....
        /*0078*/ 	.word	0x00000340


	//   ....[2]....
        /*007c*/ 	.word	0x00000360


	//   ....[3]....
        /*0080*/ 	.word	0x00000380


	//   ....[4]....
        /*0084*/ 	.word	0x000003a0


	//   ....[5]....
        /*0088*/ 	.word	0x000003c0


	//   ....[6]....
        /*008c*/ 	.word	0x00000410


	//   ....[7]....
        /*0090*/ 	.word	0x000005d0


	//   ....[8]....
        /*0094*/ 	.word	0x00000700


	//   ....[9]....
        /*0098*/ 	.word	0x00000770


	//   ....[10]....
        /*009c*/ 	.word	0x000007e0


	//   ....[11]....
        /*00a0*/ 	.word	0x00000850


	//   ....[12]....
        /*00a4*/ 	.word	0x000008c0


	//----- nvinfo : EIATTR_VRC_CTA_INIT_COUNT
	.align		4
.L_293:
        /*00a8*/ 	.byte	0x02, 0x4a
	.zero		1
	.zero		1


	//----- nvinfo : EIATTR_EXIT_INSTR_OFFSETS
	.align		4
        /*00ac*/ 	.byte	0x04, 0x1c
        /*00ae*/ 	.short	(.L_295 - .L_294)


	//   ....[0]....
.L_294:
        /*00b0*/ 	.word	0x00000670


	//   ....[1]....
        /*00b4*/ 	.word	0x000006a0


	//----- nvinfo : EIATTR_CRS_STACK_SIZE
	.align		4
.L_295:
        /*00b8*/ 	.byte	0x04, 0x1e
        /*00ba*/ 	.short	(.L_297 - .L_296)
.L_296:
        /*00bc*/ 	.word	0x00000000


	//----- nvinfo : EIATTR_CBANK_PARAM_SIZE
	.align		4
.L_297:
        /*00c0*/ 	.byte	0x03, 0x19
        /*00c2*/ 	.short	0x0010


	//----- nvinfo : EIATTR_PARAM_CBANK
	.align		4
        /*00c4*/ 	.byte	0x04, 0x0a
        /*00c6*/ 	.short	(.L_299 - .L_298)
	.align		4
.L_298:
        /*00c8*/ 	.word	index@(.nv.constant0._Z20BlockPrefixSumKernelILi256ELi4ELN3cub18CUB_300001_SM_100018BlockScanAlgorithmE1EEvPKiPi)
        /*00cc*/ 	.short	0x0380
        /*00ce*/ 	.short	0x0010


	//----- nvinfo : EIATTR_SW_WAR
	.align		4
.L_299:
        /*00d0*/ 	.byte	0x04, 0x36
        /*00d2*/ 	.short	(.L_301 - .L_300)
.L_300:
        /*00d4*/ 	.word	0x00000008
.L_301:


//--------------------- .nv.info._Z20BlockPrefixSumKernelILi512ELi2ELN3cub18CUB_300001_SM_100018BlockScanAlgorithmE1EEvPKiPi --------------------------
	.section	.nv.info._Z20BlockPrefixSumKernelILi512ELi2ELN3cub18CUB_300001_SM_100018BlockScanAlgorithmE1EEvPKiPi,"",@"SHT_CUDA_INFO"
	.sectionflags	@""
	.align	4


	//----- nvinfo : EIATTR_CUDA_API_VERSION
	.align		4
        /*0000*/ 	.byte	0x04, 0x37
        /*0002*/ 	.short	(.L_303 - .L_302)
.L_302:
        /*0004*/ 	.word	0x00000082


	//----- nvinfo : EIATTR_KPARAM_INFO
	.align		4
.L_303:
        /*0008*/ 	.byte	0x04, 0x17
        /*000a*/ 	.short	(.L_305 - .L_304)
.L_304:
        /*000c*/ 	.word	0x00000000
        /*0010*/ 	.short	0x0001
        /*0012*/ 	.short	0x0008
        /*0014*/ 	.byte	0x00, 0xf5, 0x21, 0x00


	//----- nvinfo : EIATTR_KPARAM_INFO
	.align		4
.L_305:
        /*0018*/ 	.byte	0x04, 0x17
        /*001a*/ 	.short	(.L_307 - .L_306)
.L_306:
        /*001c*/ 	.word	0x00000000
        /*0020*/ 	.short	0x0000
        /*0022*/ 	.short	0x0000
        /*0024*/ 	.byte	0x00, 0xf5, 0x21, 0x00


	//----- nvinfo : EIATTR_SPARSE_MMA_MASK
	.align		4
.L_307:
        /*0028*/ 	.byte	0x03, 0x50
        /*002a*/ 	.short	0x0000


	//----- nvinfo : EIATTR_MAXREG_COUNT
	.align		4
        /*002c*/ 	.byte	0x03, 0x1b
        /*002e*/ 	.short	0x00ff


	//----- nvinfo : EIATTR_NUM_BARRIERS
	.align		4
        /*0030*/ 	.byte	0x02, 0x4c
        /*0032*/ 	.byte	0x01
	.zero		1


	//----- nvinfo : EIATTR_MERCURY_ISA_VERSION
	.align		4
        /*0034*/ 	.byte	0x03, 0x5f
        /*0036*/ 	.short	0x0101


	//----- nvinfo : EIATTR_COOP_GROUP_MASK_REGIDS
	.align		4
        /*0038*/ 	.byte	0x04, 0x29
        /*003a*/ 	.short	(.L_309 - .L_308)


	//   ....[0]....
.L_308:
        /*003c*/ 	.word	0xffffffff


	//   ....[1]....
        /*0040*/ 	.word	0xffffffff


	//   ....[2]....
        /*0044*/ 	.word	0xffffffff


	//   ....[3]....
        /*0048*/ 	.word	0xffffffff


	//   ....[4]....
        /*004c*/ 	.word	0xffffffff


	//   ....[5]....
        /*0050*/ 	.word	0xffffffff


	//   ....[6]....
        /*0054*/ 	.word	0xffffffff


	//   ....[7]....
        /*0058*/ 	.word	0xffffffff


	//   ....[8]....
        /*005c*/ 	.word	0x0500001b


	//   ....[9]....
        /*0060*/ 	.word	0x0500001b


	//   ....[10]....
        /*0064*/ 	.word	0x0500001b


	//   ....[11]....
        /*0068*/ 	.word	0x0500001b


	//   ....[12]....
        /*006c*/ 	.word	0x0500001b


	//----- nvinfo : EIATTR_COOP_GROUP_INSTR_OFFSETS
	.align		4
.L_309:
        /*0070*/ 	.byte	0x04, 0x28
        /*0072*/ 	.short	(.L_311 - .L_310)


	//   ....[0]....
.L_310:
        /*0074*/ 	.word	0x00000180


	//   ....[1]....
        /*0078*/ 	.word	0x000003a0


	//   ....[2]....
        /*007c*/ 	.word	0x000003c0


	//   ....[3]....
        /*0080*/ 	.word	0x000003e0


	//   ....[4]....
        /*0084*/ 	.word	0x00000400


	//   ....[5]....
        /*0088*/ 	.word	0x00000420


	//   ....[6]....
        /*008c*/ 	.word	0x000005b0


	//   ....[7]....
        /*0090*/ 	.word	0x00000710


	//   ....[8]....
        /*0094*/ 	.word	0x00000800


	//   ....[9]....
        /*0098*/ 	.word	0x00000880


	//   ....[10]....
        /*009c*/ 	.word	0x000008f0


	//   ....[11]....
        /*00a0*/ 	.word	0x00000970


	//   ....[12]....
        /*00a4*/ 	.word	0x000009e0


	//----- nvinfo : EIATTR_VRC_CTA_INIT_COUNT
	.align		4
.L_311:
        /*00a8*/ 	.byte	0x02, 0x4a
	.zero		1
	.zero		1


	//----- nvinfo : EIATTR_EXIT_INSTR_OFFSETS
	.align		4
        /*00ac*/ 	.byte	0x04, 0x1c
        /*00ae*/ 	.short	(.L_313 - .L_312)


	//   ....[0]....
.L_312:
        /*00b0*/ 	.word	0x00000770


	//   ....[1]....
        /*00b4*/ 	.word	0x000007a0


	//----- nvinfo : EIATTR_CRS_STACK_SIZE
	.align		4
.L_313:
        /*00b8*/ 	.byte	0x04, 0x1e
        /*00ba*/ 	.short	(.L_315 - .L_314)
.L_314:
        /*00bc*/ 	.word	0x00000000


	//----- nvinfo : EIATTR_CBANK_PARAM_SIZE
	.align		4
.L_315:
        /*00c0*/ 	.byte	0x03, 0x19
        /*00c2*/ 	.short	0x0010


	//----- nvinfo : EIATTR_PARAM_CBANK
	.align		4
        /*00c4*/ 	.byte	0x04, 0x0a
        /*00c6*/ 	.short	(.L_317 - .L_316)
	.align		4
.L_316:
        /*00c8*/ 	.word	index@(.nv.constant0._Z20BlockPrefixSumKernelILi512ELi2ELN3cub18CUB_300001_SM_100018BlockScanAlgorithmE1EEvPKiPi)
        /*00cc*/ 	.short	0x0380
        /*00ce*/ 	.short	0x0010


	//----- nvinfo : EIATTR_SW_WAR
	.align		4
.L_317:
        /*00d0*/ 	.byte	0x04, 0x36
        /*00d2*/ 	.short	(.L_319 - .L_318)
.L_318:
        /*00d4*/ 	.word	0x00000008
.L_319:


//--------------------- .nv.info._Z20BlockPrefixSumKernelILi1024ELi1ELN3cub18CUB_300001_SM_100018BlockScanAlgorithmE1EEvPKiPi --------------------------
	.section	.nv.info._Z20BlockPrefixSumKernelILi1024ELi1ELN3cub18CUB_300001_SM_100018BlockScanAlgorithmE1EEvPKiPi,"",@"SHT_CUDA_INFO"
	.sectionflags	@""
	.align	4


	//----- nvinfo : EIATTR_CUDA_API_VERSION
	.align		4
        /*0000*/ 	.byte	0x04, 0x37
        /*0002*/ 	.short	(.L_321 - .L_320)
.L_320:
        /*0004*/ 	.word	0x00000082


	//----- nvinfo : EIATTR_KPARAM_INFO
	.align		4
.L_321:
        /*0008*/ 	.byte	0x04, 0x17
        /*000a*/ 	.short	(.L_323 - .L_322)
.L_322:
        /*000c*/ 	.word	0x00000000
        /*0010*/ 	.short	0x0001
        /*0012*/ 	.short	0x0008
        /*0014*/ 	.byte	0x00, 0xf5, 0x21, 0x00


	//----- nvinfo : EIATTR_KPARAM_INFO
	.align		4
.L_323:
        /*0018*/ 	.byte	0x04, 0x17
        /*001a*/ 	.short	(.L_325 - .L_324)
.L_324:
        /*001c*/ 	.word	0x00000000
        /*0020*/ 	.short	0x0000
        /*0022*/ 	.short	0x0000
        /*0024*/ 	.byte	0x00, 0xf5, 0x21, 0x00


	//----- nvinfo : EIATTR_SPARSE_MMA_MASK
	.align		4
.L_325:
        /*0028*/ 	.byte	0x03, 0x50
        /*002a*/ 	.short	0x0000


	//----- nvinfo : EIATTR_MAXREG_COUNT
	.align		4
        /*002c*/ 	.byte	0x03, 0x1b
        /*002e*/ 	.short	0x00ff


	//----- nvinfo : EIATTR_NUM_BARRIERS
	.align		4
        /*0030*/ 	.byte	0x02, 0x4c
        /*0032*/ 	.byte	0x01
	.zero		1


	//----- nvinfo : EIATTR_MERCURY_ISA_VERSION
	.align		4
        /*0034*/ 	.byte	0x03, 0x5f
        /*0036*/ 	.short	0x0101


	//----- nvinfo : EIATTR_COOP_GROUP_MASK_REGIDS
	.align		4
        /*0038*/ 	.byte	0x04, 0x29
        /*003a*/ 	.short	(.L_327 - .L_326)


	//   ....[0]....
.L_326:
        /*003c*/ 	.word	0xffffffff


	//   ....[1]....
        /*0040*/ 	.word	0xffffffff


	//   ....[2]....
        /*0044*/ 	.word	0xffffffff


	//   ....[3]....
        /*0048*/ 	.word	0xffffffff


	//   ....[4]....
        /*004c*/ 	.word	0xffffffff


	//   ....[5]....
        /*0050*/ 	.word	0xffffffff


	//   ....[6]....
        /*0054*/ 	.word	0xffffffff


	//   ....[7]....
        /*0058*/ 	.word	0xffffffff


	//   ....[8]....
        /*005c*/ 	.word	0x05000023


	//   ....[9]....
        /*0060*/ 	.word	0x05000023


	//   ....[10]....
        /*0064*/ 	.word	0x05000023


	//   ....[11]....
        /*0068*/ 	.word	0x05000023


	//   ....[12]....
        /*006c*/ 	.word	0x05000023


	//----- nvinfo : EIATTR_COOP_GROUP_INSTR_OFFSETS
	.align		4
.L_327:
        /*0070*/ 	.byte	0x04, 0x28
        /*0072*/ 	.short	(.L_329 - .L_328)


	//   ....[0]....
.L_328:
        /*0074*/ 	.word	0x00000110


	//   ....[1]....
        /*0078*/ 	.word	0x000004a0


	//   ....[2]....
        /*007c*/ 	.word	0x000004c0


	//   ....[3]....
        /*0080*/ 	.word	0x000004e0


	//   ....[4]....
        /*0084*/ 	.word	0x00000500


	//   ....[5]....
        /*0088*/ 	.word	0x00000520


	//   ....[6]....
        /*008c*/ 	.word	0x00000820


	//   ....[7]....
        /*0090*/ 	.word	0x00000a30


	//   ....[8]....
        /*0094*/ 	.word	0x00000af0


	//   ....[9]....
        /*0098*/ 	.word	0x00000b60


	//   ....[10]....
        /*009c*/ 	.word	0x00000bd0


	//   ....[11]....
        /*00a0*/ 	.word	0x00000c40


	//   ....[12]....
        /*00a4*/ 	.word	0x00000cb0


	//----- nvinfo : EIATTR_VRC_CTA_INIT_COUNT
	.align		4
.L_329:
        /*00a8*/ 	.byte	0x02, 0x4a
	.zero		1
	.zero		1


	//----- nvinfo : EIATTR_EXIT_INSTR_OFFSETS
	.align		4
        /*00ac*/ 	.byte	0x04, 0x1c
        /*00ae*/ 	.short	(.L_331 - .L_330)


	//   ....[0]....
.L_330:
        /*00b0*/ 	.word	0x00000a60


	//   ....[1]....
        /*00b4*/ 	.word	0x00000a90


	//----- nvinfo : EIATTR_CRS_STACK_SIZE
	.align		4
.L_331:
        /*00b8*/ 	.byte	0x04, 0x1e
        /*00ba*/ 	.short	(.L_333 - .L_332)
.L_332:
        /*00bc*/ 	.word	0x00000000


	//----- nvinfo : EIATTR_CBANK_PARAM_SIZE
	.align		4
.L_333:
        /*00c0*/ 	.byte	0x03, 0x19
        /*00c2*/ 	.short	0x0010


	//----- nvinfo : EIATTR_PARAM_CBANK
	.align		4
        /*00c4*/ 	.byte	0x04, 0x0a
        /*00c6*/ 	.short	(.L_335 - .L_334)
	.align		4
.L_334:
        /*00c8*/ 	.word	index@(.nv.constant0._Z20BlockPrefixSumKernelILi1024ELi1ELN3cub18CUB_300001_SM_100018BlockScanAlgorithmE1EEvPKiPi)
        /*00cc*/ 	.short	0x0380
        /*00ce*/ 	.short	0x0010


	//----- nvinfo : EIATTR_SW_WAR
	.align		4
.L_335:
        /*00d0*/ 	.byte	0x04, 0x36
        /*00d2*/ 	.short	(.L_337 - .L_336)
.L_336:
        /*00d4*/ 	.word	0x00000008
.L_337:


//--------------------- .nv.info._Z20BlockPrefixSumKernelILi32ELi32ELN3cub18CUB_300001_SM_100018BlockScanAlgorithmE0EEvPKiPi --------------------------
	.section	.nv.info._Z20BlockPrefixSumKernelILi32ELi32ELN3cub18CUB_300001_SM_100018BlockScanAlgorithmE0EEvPKiPi,"",@"SHT_CUDA_INFO"
	.sectionflags	@""
	.align	4


	//----- nvinfo : EIATTR_CUDA_API_VERSION
	.align		4
        /*0000*/ 	.byte	0x04, 0x37
        /*0002*/ 	.short	(.L_339 - .L_338)
.L_338:
        /*0004*/ 	.word	0x00000082


	//----- nvinfo : EIATTR_KPARAM_INFO
	.align		4
.L_339:
        /*0008*/ 	.byte	0x04, 0x17
        /*000a*/ 	.short	(.L_341 - .L_340)
.L_340:
        /*000c*/ 	.word	0x00000000
        /*0010*/ 	.short	0x0001
        /*0012*/ 	.short	0x0008
        /*0014*/ 	.byte	0x00, 0xf5, 0x21, 0x00


	//----- nvinfo : EIATTR_KPARAM_INFO
	.align		4
.L_341:
        /*0018*/ 	.byte	0x04, 0x17
        /*001a*/ 	.short	(.L_343 - .L_342)
.L_342:
        /*001c*/ 	.word	0x00000000
        /*0020*/ 	.short	0x0000
        /*0022*/ 	.short	0x0000
        /*0024*/ 	.byte	0x00, 0xf5, 0x21, 0x00


	//----- nvinfo : EIATTR_SPARSE_MMA_MASK
	.align		4
.L_343:
        /*0028*/ 	.byte	0x03, 0x50
        /*002a*/ 	.short	0x0000


	//----- nvinfo : EIATTR_MAXREG_COUNT
	.align		4
        /*002c*/ 	.byte	0x03, 0x1b
        /*002e*/ 	.short	0x00ff


	//----- nvinfo : EIATTR_NUM_BARRIERS
	.align		4
        /*0030*/ 	.byte	0x02, 0x4c
        /*0032*/ 	.byte	0x01
	.zero		1


	//----- nvinfo : EIATTR_MERCURY_ISA_VERSION
	.align		4
        /*0034*/ 	.byte	0x03, 0x5f
        /*0036*/ 	.short	0x0101


	//----- nvinfo : EIATTR_COOP_GROUP_MASK_REGIDS
	.align		4
        /*0038*/ 	.byte	0x04, 0x29
        /*003a*/ 	.short	(.L_345 - .L_344)


	//   ....[0]....
.L_344:
        /*003c*/ 	.word	0xffffffff


	//   ....[1]....
        /*0040*/ 	.word	0xffffffff


	//   ....[2]....
        /*0044*/ 	.word	0xffffffff


	//   ....[3]....
        /*0048*/ 	.word	0xffffffff


	//   ....[4]....
        /*004c*/ 	.word	0xffffffff


	//   ....[5]....
        /*0050*/ 	.word	0xffffffff


	//   ....[6]....
        /*0054*/ 	.word	0xffffffff


	//   ....[7]....
        /*0058*/ 	.word	0xffffffff


	//----- nvinfo : EIATTR_COOP_GROUP_INSTR_OFFSETS
	.align		4
.L_345:
        /*005c*/ 	.byte	0x04, 0x28
        /*005e*/ 	.short	(.L_347 - .L_346)


	//   ....[0]....
.L_346:
        /*0060*/ 	.word	0x00000ad0


	//   ....[1]....
        /*0064*/ 	.word	0x00000e00


	//   ....[2]....
        /*0068*/ 	.word	0x00000e20


	//   ....[3]....
        /*006c*/ 	.word	0x00000e40


	//   ....[4]....
        /*0070*/ 	.word	0x00000e60


	//   ....[5]....
        /*0074*/ 	.word	0x00000e80


	//   ....[6]....
        /*0078*/ 	.word	0x00000eb0


	//   ....[7]....
        /*007c*/ 	.word	0x00001310


	//----- nvinfo : EIATTR_VRC_CTA_INIT_COUNT
	.align		4
.L_347:
        /*0080*/ 	.byte	0x02, 0x4a
	.zero		1
	.zero		1


	//----- nvinfo : EIATTR_EXIT_INSTR_OFFSETS
	.align		4
        /*0084*/ 	.byte	0x04, 0x1c
        /*0086*/ 	.short	(.L_349 - .L_348)


	//   ....[0]....
.L_348:
        /*0088*/ 	.word	0x00001720


	//   ....[1]....
        /*008c*/ 	.word	0x00001750


	//----- nvinfo : EIATTR_CBANK_PARAM_SIZE
	.align		4
.L_349:
        /*0090*/ 	.byte	0x03, 0x19
        /*0092*/ 	.short	0x0010


	//----- nvinfo : EIATTR_PARAM_CBANK
	.align		4
        /*0094*/ 	.byte	0x04, 0x0a
        /*0096*/ 	.short	(.L_351 - .L_350)
	.align		4
.L_350:
        /*0098*/ 	.word	index@(.nv.constant0._Z20BlockPrefixSumKernelILi32ELi32ELN3cub18CUB_300001_SM_100018BlockScanAlgorithmE0EEvPKiPi)
        /*009c*/ 	.short	0x0380
        /*009e*/ 	.short	0x0010


	//----- nvinfo : EIATTR_SW_WAR
	.align		4
.L_351:
        /*00a0*/ 	.byte	0x04, 0x36
        /*00a2*/ 	.short	(.L_353 - .L_352)
.L_352:
        /*00a4*/ 	.word	0x00000008
.L_353:


//--------------------- .nv.info._Z20BlockPrefixSumKernelILi64ELi16ELN3cub18CUB_300001_SM_100018BlockScanAlgorithmE0EEvPKiPi --------------------------
	.section	.nv.info._Z20BlockPrefixSumKernelILi64ELi16ELN3cub18CUB_300001_SM_100018BlockScanAlgorithmE0EEvPKiPi,"",@"SHT_CUDA_INFO"
	.sectionflags	@""
	.align	4


	//----- nvinfo : EIATTR_CUDA_API_VERSION
	.align		4
        /*0000*/ 	.byte	0x04, 0x37
        /*0002*/ 	.short	(.L_355 - .L_354)
.L_354:
        /*0004*/ 	.word	0x00000082


	//----- nvinfo : EIATTR_KPARAM_INFO
	.align		4
.L_355:
        /*0008*/ 	.byte	0x04, 0x17
        /*000a*/ 	.short	(.L_357 - .L_356)
.L_356:
        /*000c*/ 	.word	0x00000000
        /*0010*/ 	.short	0x0001
        /*0012*/ 	.short	0x0008
        /*0014*/ 	.byte	0x00, 0xf5, 0x21, 0x00


	//----- nvinfo : EIATTR_KPARAM_INFO
	.align		4
.L_357:
        /*0018*/ 	.byte	0x04, 0x17
        /*001a*/ 	.short	(.L_359 - .L_358)
.L_358:
        /*001c*/ 	.word	0x00000000
        /*0020*/ 	.short	0x0000
        /*0022*/ 	.short	0x0000
        /*0024*/ 	.byte	0x00, 0xf5, 0x21, 0x00


	//----- nvinfo : EIATTR_SPARSE_MMA_MASK
	.align		4
.L_359:
        /*0028*/ 	.byte	0x03, 0x50
        /*002a*/ 	.short	0x0000


	//----- nvinfo : EIATTR_MAXREG_COUNT
	.align		4
        /*002c*/ 	.byte	0x03, 0x1b
        /*002e*/ 	.short	0x00ff


	//----- nvinfo : EIATTR_NUM_BARRIERS
	.align		4
        /*0030*/ 	.byte	0x02, 0x4c
        /*0032*/ 	.byte	0x01
	.zero		1


	//----- nvinfo : EIATTR_MERCURY_ISA_VERSION
	.align		4
        /*0034*/ 	.byte	0x03, 0x5f
        /*0036*/ 	.short	0x0101


	//----- nvinfo : EIATTR_COOP_GROUP_MASK_REGIDS
	.align		4
        /*0038*/ 	.byte	0x04, 0x29
        /*003a*/ 	.short	(.L_361 - .L_360)


	//   ....[0]....
.L_360:
        /*003c*/ 	.word	0xffffffff


	//   ....[1]....
        /*0040*/ 	.word	0xffffffff


	//   ....[2]....
        /*0044*/ 	.word	0xffffffff


	//   ....[3]....
        /*0048*/ 	.word	0xffffffff


	//   ....[4]....
        /*004c*/ 	.word	0xffffffff


	//   ....[5]....
        /*0050*/ 	.word	0xffffffff


	//   ....[6]....
        /*0054*/ 	.word	0xffffffff


	//   ....[7]....
        /*0058*/ 	.word	0xffffffff


	//   ....[8]....
        /*005c*/ 	.word	0x05000029


	//   ....[9]....
        /*0060*/ 	.word	0x05000029


	//   ....[10]....
        /*0064*/ 	.word	0x05000029


	//   ....[11]....
        /*0068*/ 	.word	0x05000029


	//   ....[12]....
        /*006c*/ 	.word	0x05000029


	//----- nvinfo : EIATTR_COOP_GROUP_INSTR_OFFSETS
	.align		4
.L_361:
        /*0070*/ 	.byte	0x04, 0x28
        /*0072*/ 	.short	(.L_363 - .L_362)


	//   ....[0]....
.L_362:
        /*0074*/ 	.word	0x00000630


	//   ....[1]....
        /*0078*/ 	.word	0x000008c0


	//   ....[2]....
        /*007c*/ 	.word	0x000008e0


	//   ....[3]....
        /*0080*/ 	.word	0x00000900


	//   ....[4]....
        /*0084*/ 	.word	0x00000920


	//   ....[5]....
        /*0088*/ 	.word	0x00000940


	//   ....[6]....
        /*008c*/ 	.word	0x00000970


	//   ....[7]....
        /*0090*/ 	.word	0x00000c80


	//   ....[8]....
        /*0094*/ 	.word	0x00000f20


	//   ....[9]....
        /*0098*/ 	.word	0x00000f90


	//   ....[10]....
        /*009c*/ 	.word	0x00001000


	//   ....[11]....
        /*00a0*/ 	.word	0x00001070


	//   ....[12]....
        /*00a4*/ 	.word	0x000010e0


	//----- nvinfo : EIATTR_VRC_CTA_INIT_COUNT
	.align		4
.L_363:
        /*00a8*/ 	.byte	0x02, 0x4a
	.zero		1
	.zero		1


	//----- nvinfo : EIATTR_EXIT_INSTR_OFFSETS
	.align		4
        /*00ac*/ 	.byte	0x04, 0x1c
        /*00ae*/ 	.short	(.L_365 - .L_364)


	//   ....[0]....
.L_364:
        /*00b0*/ 	.word	0x00000e90


	//   ....[1]....
        /*00b4*/ 	.word	0x00000ec0


	//----- nvinfo : EIATTR_CRS_STACK_SIZE
	.align		4
.L_365:
        /*00b8*/ 	.byte	0x04, 0x1e
        /*00ba*/ 	.short	(.L_367 - .L_366)
.L_366:
        /*00bc*/ 	.word	0x00000000


	//----- nvinfo : EIATTR_CBANK_PARAM_SIZE
	.align		4
.L_367:
        /*00c0*/ 	.byte	0x03, 0x19
        /*00c2*/ 	.short	0x0010


	//----- nvinfo : EIATTR_PARAM_CBANK
	.align		4
        /*00c4*/ 	.byte	0x04, 0x0a
        /*00c6*/ 	.short	(.L_369 - .L_368)
	.align		4
.L_368:
        /*00c8*/ 	.word	index@(.nv.constant0._Z20BlockPrefixSumKernelILi64ELi16ELN3cub18CUB_300001_SM_100018BlockScanAlgorithmE0EEvPKiPi)
        /*00cc*/ 	.short	0x0380
        /*00ce*/ 	.short	0x0010


	//----- nvinfo : EIATTR_SW_WAR
	.align		4
.L_369:
        /*00d0*/ 	.byte	0x04, 0x36
        /*00d2*/ 	.short	(.L_371 - .L_370)
.L_370:
        /*00d4*/ 	.word	0x00000008
.L_371:


//--------------------- .nv.info._Z20BlockPrefixSumKernelILi128ELi8ELN3cub18CUB_300001_SM_100018BlockScanAlgorithmE0EEvPKiPi --------------------------
	.section	.nv.info._Z20BlockPrefixSumKernelILi128ELi8ELN3cub18CUB_300001_SM_100018BlockScanAlgorithmE0EEvPKiPi,"",@"SHT_CUDA_INFO"
	.sectionflags	@""
	.align	4


	//----- nvinfo : EIATTR_CUDA_API_VERSION
	.align		4
        /*0000*/ 	.byte	0x04, 0x37
        /*0002*/ 	.short	(.L_373 - .L_372)
.L_372:
        /*0004*/ 	.word	0x00000082


	//----- nvinfo : EIATTR_KPARAM_INFO
	.align		4
.L_373:
        /*0008*/ 	.byte	0x04, 0x17
        /*000a*/ 	.short	(.L_375 - .L_374)
.L_374:
        /*000c*/ 	.word	0x00000000
        /*0010*/ 	.short	0x0001
        /*0012*/ 	.short	0x0008
        /*0014*/ 	.byte	0x00, 0xf5, 0x21, 0x00


	//----- nvinfo : EIATTR_KPARAM_INFO
	.align		4
.L_375:
        /*0018*/ 	.byte	0x04, 0x17
        /*001a*/ 	.short	(.L_377 - .L_376)
.L_376:
        /*001c*/ 	.word	0x00000000
        /*0020*/ 	.short	0x0000
        /*0022*/ 	.short	0x0000
        /*0024*/ 	.byte	0x00, 0xf5, 0x21, 0x00


	//----- nvinfo : EIATTR_SPARSE_MMA_MASK
	.align		4
.L_377:
        /*0028*/ 	.byte	0x03, 0x50
        /*002a*/ 	.short	0x0000


	//----- nvinfo : EIATTR_MAXREG_COUNT
	.align		4
        /*002c*/ 	.byte	0x03, 0x1b
        /*002e*/ 	.short	0x00ff


	//----- nvinfo : EIATTR_NUM_BARRIERS
	.align		4
        /*0030*/ 	.byte	0x02, 0x4c
        /*0032*/ 	.byte	0x01
	.zero		1


	//----- nvinfo : EIATTR_MERCURY_ISA_VERSION
	.align		4
        /*0034*/ 	.byte	0x03, 0x5f
        /*0036*/ 	.short	0x0101


	//----- nvinfo : EIATTR_COOP_GROUP_MASK_REGIDS
	.align		4
        /*0038*/ 	.byte	0x04, 0x29
        /*003a*/ 	.short	(.L_379 - .L_378)


	//   ....[0]....
.L_378:
        /*003c*/ 	.word	0xffffffff


	//   ....[1]....
        /*0040*/ 	.word	0xffffffff


	//   ....[2]....
        /*0044*/ 	.word	0xffffffff


	//   ....[3]....
        /*0048*/ 	.word	0xffffffff


	//   ....[4]....
        /*004c*/ 	.word	0xffffffff


	//   ....[5]....
        /*0050*/ 	.word	0xffffffff


	//   ....[6]....
        /*0054*/ 	.word	0xffffffff


	//   ....[7]....
        /*0058*/ 	.word	0xffffffff


	//   ....[8]....
        /*005c*/ 	.word	0x0500001f


	//   ....[9]....
        /*0060*/ 	.word	0x0500001f


	//   ....[10]....
        /*0064*/ 	.word	0x0500001f


	//   ....[11]....
        /*0068*/ 	.word	0x0500001f


	//   ....[12]....
        /*006c*/ 	.word	0x0500001f


	//----- nvinfo : EIATTR_COOP_GROUP_INSTR_OFFSETS
	.align		4
.L_379:
        /*0070*/ 	.byte	0x04, 0x28
        /*0072*/ 	.short	(.L_381 - .L_380)


	//   ....[0]....
.L_380:
        /*0074*/ 	.word	0x000003a0


	//   ....[1]....
        /*0078*/ 	.word	0x00000590


	//   ....[2]....
        /*007c*/ 	.word	0x000005b0


	//   ....[3]....
        /*0080*/ 	.word	0x000005d0


	//   ....[4]....
        /*0084*/ 	.word	0x000005f0


	//   ....[5]....
        /*0088*/ 	.word	0x00000610


	//   ....[6]....
        /*008c*/ 	.word	0x00000640


	//   ....[7]....
        /*0090*/ 	.word	0x00000850


	//   ....[8]....
        /*0094*/ 	.word	0x00000a00


	//   ....[9]....
        /*0098*/ 	.word	0x00000a70


	//   ....[10]....
        /*009c*/ 	.word	0x00000ae0


	//   ....[11]....
        /*00a0*/ 	.word	0x00000b50


	//   ....[12]....
        /*00a4*/ 	.word	0x00000bc0


	//----- nvinfo : EIATTR_VRC_CTA_INIT_COUNT
	.align		4
.L_381:
        /*00a8*/ 	.byte	0x02, 0x4a
	.zero		1
	.zero		1


	//----- nvinfo : EIATTR_EXIT_INSTR_OFFSETS
	.align		4
        /*00ac*/ 	.byte	0x04, 0x1c
        /*00ae*/ 	.short	(.L_383 - .L_382)


	//   ....[0]....
.L_382:
        /*00b0*/ 	.word	0x00000970


	//   ....[1]....
        /*00b4*/ 	.word	0x000009a0


	//----- nvinfo : EIATTR_CRS_STACK_SIZE
	.align		4
.L_383:
        /*00b8*/ 	.byte	0x04, 0x1e
        /*00ba*/ 	.short	(.L_385 - .L_384)
.L_384:
        /*00bc*/ 	.word	0x00000000


	//----- nvinfo : EIATTR_CBANK_PARAM_SIZE
	.align		4
.L_385:
        /*00c0*/ 	.byte	0x03, 0x19
        /*00c2*/ 	.short	0x0010


	//----- nvinfo : EIATTR_PARAM_CBANK
	.align		4
        /*00c4*/ 	.byte	0x04, 0x0a
        /*00c6*/ 	.short	(.L_387 - .L_386)
	.align		4
.L_386:
        /*00c8*/ 	.word	index@(.nv.constant0._Z20BlockPrefixSumKernelILi128ELi8ELN3cub18CUB_300001_SM_100018BlockScanAlgorithmE0EEvPKiPi)
        /*00cc*/ 	.short	0x0380
        /*00ce*/ 	.short	0x0010


	//----- nvinfo : EIATTR_SW_WAR
	.align		4
.L_387:
        /*00d0*/ 	.byte	0x04, 0x36
        /*00d2*/ 	.short	(.L_389 - .L_388)
.L_388:
        /*00d4*/ 	.word	0x00000008
.L_389:


//--------------------- .nv.info._Z20BlockPrefixSumKernelILi256ELi4ELN3cub18CUB_300001_SM_100018BlockScanAlgorithmE0EEvPKiPi --------------------------
	.section	.nv.info._Z20BlockPrefixSumKernelILi256ELi4ELN3cub18CUB_300001_SM_100018BlockScanAlgorithmE0EEvPKiPi,"",@"SHT_CUDA_INFO"
	.sectionflags	@""
	.align	4


	//----- nvinfo : EIATTR_CUDA_API_VERSION
	.align		4
        /*0000*/ 	.byte	0x04, 0x37
        /*0002*/ 	.short	(.L_391 - .L_390)
.L_390:
        /*0004*/ 	.word	0x00000082


	//----- nvinfo : EIATTR_KPARAM_INFO
	.align		4
.L_391:
        /*0008*/ 	.byte	0x04, 0x17
        /*000a*/ 	.short	(.L_393 - .L_392)
.L_392:
        /*000c*/ 	.word	0x00000000
        /*0010*/ 	.short	0x0001
        /*0012*/ 	.short	0x0008
        /*0014*/ 	.byte	0x00, 0xf5, 0x21, 0x00


	//----- nvinfo : EIATTR_KPARAM_INFO
	.align		4
.L_393:
        /*0018*/ 	.byte	0x04, 0x17
        /*001a*/ 	.short	(.L_395 - .L_394)
.L_394:
        /*001c*/ 	.word	0x00000000
        /*0020*/ 	.short	0x0000
        /*0022*/ 	.short	0x0000
        /*0024*/ 	.byte	0x00, 0xf5, 0x21, 0x00


	//----- nvinfo : EIATTR_SPARSE_MMA_MASK
	.align		4
.L_395:
        /*0028*/ 	.byte	0x03, 0x50
        /*002a*/ 	.short	0x0000


	//----- nvinfo : EIATTR_MAXREG_COUNT
	.align		4
        /*002c*/ 	.byte	0x03, 0x1b
        /*002e*/ 	.short	0x00ff


	//----- nvinfo : EIATTR_NUM_BARRIERS
	.align		4
        /*0030*/ 	.byte	0x02, 0x4c
        /*0032*/ 	.byte	0x01
	.zero		1


	//----- nvinfo : EIATTR_MERCURY_ISA_VERSION
	.align		4
        /*0034*/ 	.byte	0x03, 0x5f
        /*0036*/ 	.short	0x0101


	//----- nvinfo : EIATTR_COOP_GROUP_MASK_REGIDS
	.align		4
        /*0038*/ 	.byte	0x04, 0x29
        /*003a*/ 	.short	(.L_397 - .L_396)


	//   ....[0]....
.L_396:
        /*003c*/ 	.word	0xffffffff


	//   ....[1]....
        /*0040*/ 	.word	0xffffffff


	//   ....[2]....
        /*0044*/ 	.word	0xffffffff


	//   ....[3]....
        /*0048*/ 	.word	0xffffffff


	//   ....[4]....
        /*004c*/ 	.word	0xffffffff


	//   ....[5]....
        /*0050*/ 	.word	0xffffffff


	//   ....[6]....
        /*0054*/ 	.word	0xffffffff


	//   ....[7]....
        /*0058*/ 	.word	0xffffffff


	//   ....[8]....
        /*005c*/ 	.word	0x05000017


	//   ....[9]....
        /*0060*/ 	.word	0x05000017


	//   ....[10]....
        /*0064*/ 	.word	0x05000017


	//   ....[11]....
        /*0068*/ 	.word	0x05000017


	//   ....[12]....
        /*006c*/ 	.word	0x05000017


	//----- nvinfo : EIATTR_COOP_GROUP_INSTR_OFFSETS
	.align		4
.L_397:
        /*0070*/ 	.byte	0x04, 0x28
        /*0072*/ 	.short	(.L_399 - .L_398)


	//   ....[0]....
.L_398:
        /*0074*/ 	.word	0x000001c0


	//   ....[1]....
        /*0078*/ 	.word	0x00000340


	//   ....[2]....
        /*007c*/ 	.word	0x00000360


	//   ....[3]....
        /*0080*/ 	.word	0x00000380


	//   ....[4]....
        /*0084*/ 	.word	0x000003a0


	//   ....[5]....
        /*0088*/ 	.word	0x000003c0


	//   ....[6]....
        /*008c*/ 	.word	0x00000410


	//   ....[7]....
        /*0090*/ 	.word	0x000005d0


	//   ....[8]....
        /*0094*/ 	.word	0x00000700


	//   ....[9]....
        /*0098*/ 	.word	0x00000770


	//   ....[10]....
        /*009c*/ 	.word	0x000007e0


	//   ....[11]....
        /*00a0*/ 	.word	0x00000850


	//   ....[12]....
        /*00a4*/ 	.word	0x000008c0


	//----- nvinfo : EIATTR_VRC_CTA_INIT_COUNT
	.align		4
.L_399:
        /*00a8*/ 	.byte	0x02, 0x4a
	.zero		1
	.zero		1


	//----- nvinfo : EIATTR_EXIT_INSTR_OFFSETS
	.align		4
        /*00ac*/ 	.byte	0x04, 0x1c
        /*00ae*/ 	.short	(.L_401 - .L_400)


	//   ....[0]....
.L_400:
        /*00b0*/ 	.word	0x00000670


	//   ....[1]....
        /*00b4*/ 	.word	0x000006a0


	//----- nvinfo : EIATTR_CRS_STACK_SIZE
	.align		4
.L_401:
        /*00b8*/ 	.byte	0x04, 0x1e
        /*00ba*/ 	.short	(.L_403 - .L_402)
.L_402:
        /*00bc*/ 	.word	0x00000000


	//----- nvinfo : EIATTR_CBANK_PARAM_SIZE
	.align		4
.L_403:
        /*00c0*/ 	.byte	0x03, 0x19
        /*00c2*/ 	.short	0x0010


	//----- nvinfo : EIATTR_PARAM_CBANK
	.align		4
        /*00c4*/ 	.byte	0x04, 0x0a
        /*00c6*/ 	.short	(.L_405 - .L_404)
	.align		4
.L_404:
        /*00c8*/ 	.word	index@(.nv.constant0._Z20BlockPrefixSumKernelILi256ELi4ELN3cub18CUB_300001_SM_100018BlockScanAlgorithmE0EEvPKiPi)
        /*00cc*/ 	.short	0x0380
        /*00ce*/ 	.short	0x0010


	//----- nvinfo : EIATTR_SW_WAR
	.align		4
.L_405:
        /*00d0*/ 	.byte	0x04, 0x36
        /*00d2*/ 	.short	(.L_407 - .L_406)
.L_406:
        /*00d4*/ 	.word	0x00000008
.L_407:


//--------------------- .nv.info._Z20BlockPrefixSumKernelILi512ELi2ELN3cub18CUB_300001_SM_100018BlockScanAlgorithmE0EEvPKiPi --------------------------
	.section	.nv.info._Z20BlockPrefixSumKernelILi512ELi2ELN3cub18CUB_300001_SM_100018BlockScanAlgorithmE0EEvPKiPi,"",@"SHT_CUDA_INFO"
	.sectionflags	@""
	.align	4


	//----- nvinfo : EIATTR_CUDA_API_VERSION
	.align		4
        /*0000*/ 	.byte	0x04, 0x37
        /*0002*/ 	.short	(.L_409 - .L_408)
.L_408:
        /*0004*/ 	.word	0x00000082


	//----- nvinfo : EIATTR_KPARAM_INFO
	.align		4
.L_409:
        /*0008*/ 	.byte	0x04, 0x17
        /*000a*/ 	.short	(.L_411 - .L_410)
.L_410:
        /*000c*/ 	.word	0x00000000
        /*0010*/ 	.short	0x0001
        /*0012*/ 	.short	0x0008
        /*0014*/ 	.byte	0x00, 0xf5, 0x21, 0x00


	//----- nvinfo : EIATTR_KPARAM_INFO
	.align		4
.L_411:
        /*0018*/ 	.byte	0x04, 0x17
        /*001a*/ 	.short	(.L_413 - .L_412)
.L_412:
        /*001c*/ 	.word	0x00000000
        /*0020*/ 	.short	0x0000
        /*0022*/ 	.short	0x0000
        /*0024*/ 	.byte	0x00, 0xf5, 0x21, 0x00


	//----- nvinfo : EIATTR_SPARSE_MMA_MASK
	.align		4
.L_413:
        /*0028*/ 	.byte	0x03, 0x50
        /*002a*/ 	.short	0x0000


	//----- nvinfo : EIATTR_MAXREG_COUNT
	.align		4
        /*002c*/ 	.byte	0x03, 0x1b
        /*002e*/ 	.short	0x00ff


	//----- nvinfo : EIATTR_NUM_BARRIERS
	.align		4
        /*0030*/ 	.byte	0x02, 0x4c
        /*0032*/ 	.byte	0x01
	.zero		1


	//----- nvinfo : EIATTR_MERCURY_ISA_VERSION
	.align		4
        /*0034*/ 	.byte	0x03, 0x5f
        /*0036*/ 	.short	0x0101


	//----- nvinfo : EIATTR_COOP_GROUP_MASK_REGIDS
	.align		4
        /*0038*/ 	.byte	0x04, 0x29
        /*003a*/ 	.short	(.L_415 - .L_414)


	//   ....[0]....
.L_414:
        /*003c*/ 	.word	0xffffffff


	//   ....[1]....
        /*0040*/ 	.word	0xffffffff


	//   ....[2]....
        /*0044*/ 	.word	0xffffffff


	//   ....[3]....
        /*0048*/ 	.word	0xffffffff


	//   ....[4]....
        /*004c*/ 	.word	0xffffffff


	//   ....[5]....
        /*0050*/ 	.word	0xffffffff


	//   ....[6]....
        /*0054*/ 	.word	0xffffffff


	//   ....[7]....
        /*0058*/ 	.word	0xffffffff


	//   ....[8]....
        /*005c*/ 	.word	0x0500001b


	//   ....[9]....
        /*0060*/ 	.word	0x0500001b


	//   ....[10]....
        /*0064*/ 	.word	0x0500001b


	//   ....[11]....
        /*0068*/ 	.word	0x0500001b


	//   ....[12]....
        /*006c*/ 	.word	0x0500001b


	//----- nvinfo : EIATTR_COOP_GROUP_INSTR_OFFSETS
	.align		4
.L_415:
        /*0070*/ 	.byte	0x04, 0x28
        /*0072*/ 	.short	(.L_417 - .L_416)


	//   ....[0]....
.L_416:
        /*0074*/ 	.word	0x00000180


	//   ....[1]....
        /*0078*/ 	.word	0x000003a0


	//   ....[2]....
        /*007c*/ 	.word	0x000003c0


	//   ....[3]....
        /*0080*/ 	.word	0x000003e0


	//   ....[4]....
        /*0084*/ 	.word	0x00000400


	//   ....[5]....
        /*0088*/ 	.word	0x00000420


	//   ....[6]....
        /*008c*/ 	.word	0x000005b0


	//   ....[7]....
        /*0090*/ 	.word	0x00000710


	//   ....[8]....
        /*0094*/ 	.word	0x00000800


	//   ....[9]....
        /*0098*/ 	.word	0x00000880


	//   ....[10]....
        /*009c*/ 	.word	0x000008f0


	//   ....[11]....
        /*00a0*/ 	.word	0x00000970


	//   ....[12]....
        /*00a4*/ 	.word	0x000009e0


	//----- nvinfo : EIATTR_VRC_CTA_INIT_COUNT
	.align		4
.L_417:
        /*00a8*/ 	.byte	0x02, 0x4a
	.zero		1
	.zero		1


	//----- nvinfo : EIATTR_EXIT_INSTR_OFFSETS
	.align		4
        /*00ac*/ 	.byte	0x04, 0x1c
        /*00ae*/ 	.short	(.L_419 - .L_418)


	//   ....[0]....
.L_418:
        /*00b0*/ 	.word	0x00000770


	//   ....[1]....
        /*00b4*/ 	.word	0x000007a0


	//----- nvinfo : EIATTR_CRS_STACK_SIZE
	.align		4
.L_419:
        /*00b8*/ 	.byte	0x04, 0x1e
        /*00ba*/ 	.short	(.L_421 - .L_420)
.L_420:
        /*00bc*/ 	.word	0x00000000


	//----- nvinfo : EIATTR_CBANK_PARAM_SIZE
	.align		4
.L_421:
        /*00c0*/ 	.byte	0x03, 0x19
        /*00c2*/ 	.short	0x0010


	//----- nvinfo : EIATTR_PARAM_CBANK
	.align		4
        /*00c4*/ 	.byte	0x04, 0x0a
        /*00c6*/ 	.short	(.L_423 - .L_422)
	.align		4
.L_422:
        /*00c8*/ 	.word	index@(.nv.constant0._Z20BlockPrefixSumKernelILi512ELi2ELN3cub18CUB_300001_SM_100018BlockScanAlgorithmE0EEvPKiPi)
        /*00cc*/ 	.short	0x0380
        /*00ce*/ 	.short	0x0010


	//----- nvinfo : EIATTR_SW_WAR
	.align		4
.L_423:
        /*00d0*/ 	.byte	0x04, 0x36
        /*00d2*/ 	.short	(.L_425 - .L_424)
.L_424:
        /*00d4*/ 	.word	0x00000008
.L_425:


//--------------------- .nv.info._Z20BlockPrefixSumKernelILi1024ELi1ELN3cub18CUB_300001_SM_100018BlockScanAlgorithmE0EEvPKiPi --------------------------
	.section	.nv.info._Z20BlockPrefixSumKernelILi1024ELi1ELN3cub18CUB_300001_SM_100018BlockScanAlgorithmE0EEvPKiPi,"",@"SHT_CUDA_INFO"
	.sectionflags	@""
	.align	4


	//----- nvinfo : EIATTR_CUDA_API_VERSION
	.align		4
        /*0000*/ 	.byte	0x04, 0x37
        /*0002*/ 	.short	(.L_427 - .L_426)
.L_426:
        /*0004*/ 	.word	0x00000082


	//----- nvinfo : EIATTR_KPARAM_INFO
	.align		4
.L_427:
        /*0008*/ 	.byte	0x04, 0x17
        /*000a*/ 	.short	(.L_429 - .L_428)
.L_428:
        /*000c*/ 	.word	0x00000000
        /*0010*/ 	.short	0x0001
        /*0012*/ 	.short	0x0008
        /*0014*/ 	.byte	0x00, 0xf5, 0x21, 0x00


	//----- nvinfo : EIATTR_KPARAM_INFO
	.align		4
.L_429:
        /*0018*/ 	.byte	0x04, 0x17
        /*001a*/ 	.short	(.L_431 - .L_430)
.L_430:
        /*001c*/ 	.word	0x00000000
        /*0020*/ 	.short	0x0000
        /*0022*/ 	.short	0x0000
        /*0024*/ 	.byte	0x00, 0xf5, 0x21, 0x00


	//----- nvinfo : EIATTR_SPARSE_MMA_MASK
	.align		4
.L_431:
        /*0028*/ 	.byte	0x03, 0x50
        /*002a*/ 	.short	0x0000


	//----- nvinfo : EIATTR_MAXREG_COUNT
	.align		4
        /*002c*/ 	.byte	0x03, 0x1b
        /*002e*/ 	.short	0x00ff


	//----- nvinfo : EIATTR_NUM_BARRIERS
	.align		4
        /*0030*/ 	.byte	0x02, 0x4c
        /*0032*/ 	.byte	0x01
	.zero		1


	//----- nvinfo : EIATTR_MERCURY_ISA_VERSION
	.align		4
        /*0034*/ 	.byte	0x03, 0x5f
        /*0036*/ 	.short	0x0101


	//----- nvinfo : EIATTR_COOP_GROUP_MASK_REGIDS
	.align		4
        /*0038*/ 	.byte	0x04, 0x29
        /*003a*/ 	.short	(.L_433 - .L_432)


	//   ....[0]....
.L_432:
        /*003c*/ 	.word	0xffffffff


	//   ....[1]....
        /*0040*/ 	.word	0xffffffff


	//   ....[2]....
        /*0044*/ 	.word	0xffffffff


	//   ....[3]....
        /*0048*/ 	.word	0xffffffff


	//   ....[4]....
        /*004c*/ 	.word	0xffffffff


	//   ....[5]....
        /*0050*/ 	.word	0xffffffff


	//   ....[6]....
        /*0054*/ 	.word	0xffffffff


	//   ....[7]....
        /*0058*/ 	.word	0xffffffff


	//   ....[8]....
        /*005c*/ 	.word	0x05000023


	//   ....[9]....
        /*0060*/ 	.word	0x05000023


	//   ....[10]....
        /*0064*/ 	.word	0x05000023


	//   ....[11]....
        /*0068*/ 	.word	0x05000023


	//   ....[12]....
        /*006c*/ 	.word	0x05000023


	//----- nvinfo : EIATTR_COOP_GROUP_INSTR_OFFSETS
	.align		4
.L_433:
        /*0070*/ 	.byte	0x04, 0x28
        /*0072*/ 	.short	(.L_435 - .L_434)


	//   ....[0]....
.L_434:
        /*0074*/ 	.word	0x00000110


	//   ....[1]....
        /*0078*/ 	.word	0x000004a0


	//   ....[2]....
        /*007c*/ 	.word	0x000004c0


	//   ....[3]....
        /*0080*/ 	.word	0x000004e0


	//   ....[4]....
        /*0084*/ 	.word	0x00000500


	//   ....[5]....
        /*0088*/ 	.word	0x00000520


	//   ....[6]....
        /*008c*/ 	.word	0x00000820


	//   ....[7]....
        /*0090*/ 	.word	0x00000a30


	//   ....[8]....
        /*0094*/ 	.word	0x00000af0


	//   ....[9]....
        /*0098*/ 	.word	0x00000b60


	//   ....[10]....
        /*009c*/ 	.word	0x00000bd0


	//   ....[11]....
        /*00a0*/ 	.word	0x00000c40


	//   ....[12]....
        /*00a4*/ 	.word	0x00000cb0


	//----- nvinfo : EIATTR_VRC_CTA_INIT_COUNT
	.align		4
.L_435:
        /*00a8*/ 	.byte	0x02, 0x4a
	.zero		1
	.zero		1


	//----- nvinfo : EIATTR_EXIT_INSTR_OFFSETS
	.align		4
        /*00ac*/ 	.byte	0x04, 0x1c
        /*00ae*/ 	.short	(.L_437 - .L_436)


	//   ....[0]....
.L_436:
        /*00b0*/ 	.word	0x00000a60


	//   ....[1]....
        /*00b4*/ 	.word	0x00000a90


	//----- nvinfo : EIATTR_CRS_STACK_SIZE
	.align		4
.L_437:
        /*00b8*/ 	.byte	0x04, 0x1e
        /*00ba*/ 	.short	(.L_439 - .L_438)
.L_438:
        /*00bc*/ 	.word	0x00000000


	//----- nvinfo : EIATTR_CBANK_PARAM_SIZE
	.align		4
.L_439:
        /*00c0*/ 	.byte	0x03, 0x19
        /*00c2*/ 	.short	0x0010


	//----- nvinfo : EIATTR_PARAM_CBANK
	.align		4
        /*00c4*/ 	.byte	0x04, 0x0a
        /*00c6*/ 	.short	(.L_441 - .L_440)
	.align		4
.L_440:
        /*00c8*/ 	.word	index@(.nv.constant0._Z20BlockPrefixSumKernelILi1024ELi1ELN3cub18CUB_300001_SM_100018BlockScanAlgorithmE0EEvPKiPi)
        /*00cc*/ 	.short	0x0380
        /*00ce*/ 	.short	0x0010


	//----- nvinfo : EIATTR_SW_WAR
	.align		4
.L_441:
        /*00d0*/ 	.byte	0x04, 0x36
        /*00d2*/ 	.short	(.L_443 - .L_442)
.L_442:
        /*00d4*/ 	.word	0x00000008
.L_443:


//--------------------- .nv.callgraph             --------------------------
	.section	.nv.callgraph,"",@"SHT_CUDA_CALLGRAPH"
	.align	4
	.sectionentsize	8
	.align		4
        /*0000*/ 	.word	0x00000000
	.align		4
        /*0004*/ 	.word	0xffffffff
	.align		4
        /*0008*/ 	.word	0x00000000
	.align		4
        /*000c*/ 	.word	0xfffffffe
	.align		4
        /*0010*/ 	.word	0x00000000
	.align		4
        /*0014*/ 	.word	0xfffffffd
	.align		4
        /*0018*/ 	.word	0x00000000
	.align		4
        /*001c*/ 	.word	0xfffffffc


//--------------------- .nv.constant4             --------------------------
	.section	.nv.constant4,"a",@progbits
	.align	8
	.align		8
.nv.constant4:
        /*0000*/ 	.dword	_ZN34_INTERNAL_be132935_4_k_cu_d1f289384cuda3std3__45__cpo5beginE
	.align		8
        /*0008*/ 	.dword	_ZN34_INTERNAL_be132935_4_k_cu_d1f289384cuda3std3__45__cpo3endE
	.align		8
        /*0010*/ 	.dword	_ZN34_INTERNAL_be132935_4_k_cu_d1f289384cuda3std3__45__cpo6cbeginE
	.align		8
        /*0018*/ 	.dword	_ZN34_INTERNAL_be132935_4_k_cu_d1f289384cuda3std3__45__cpo4cendE
	.align		8
        /*0020*/ 	.dword	_ZN34_INTERNAL_be132935_4_k_cu_d1f289384cuda3std3__45__cpo6rbeginE
	.align		8
        /*0028*/ 	.dword	_ZN34_INTERNAL_be132935_4_k_cu_d1f289384cuda3std3__45__cpo4rendE
	.align		8
        /*0030*/ 	.dword	_ZN34_INTERNAL_be132935_4_k_cu_d1f289384cuda3std3__45__cpo7crbeginE
	.align		8
        /*0038*/ 	.dword	_ZN34_INTERNAL_be132935_4_k_cu_d1f289384cuda3std3__45__cpo5crendE
	.align		8
        /*0040*/ 	.dword	_ZN34_INTERNAL_be132935_4_k_cu_d1f289384cuda3std3__436_GLOBAL__N__be132935_4_k_cu_d1f289386ignoreE
	.align		8
        /*0048*/ 	.dword	_ZN34_INTERNAL_be132935_4_k_cu_d1f289384cuda3std3__419piecewise_constructE
	.align		8
        /*0050*/ 	.dword	_ZN34_INTERNAL_be132935_4_k_cu_d1f289384cuda3std3__48in_placeE
	.align		8
        /*0058*/ 	.dword	_ZN34_INTERNAL_be132935_4_k_cu_d1f289384cuda3std3__420unreachable_sentinelE
	.align		8
        /*0060*/ 	.dword	_ZN34_INTERNAL_be132935_4_k_cu_d1f289384cuda3std6ranges3__45__cpo4swapE
	.align		8
        /*0068*/ 	.dword	_ZN34_INTERNAL_be132935_4_k_cu_d1f289384cuda3std6ranges3__45__cpo9iter_moveE
	.align		8
        /*0070*/ 	.dword	_ZN34_INTERNAL_be132935_4_k_cu_d1f289384cuda3std6ranges3__45__cpo5beginE
	.align		8
        /*0078*/ 	.dword	_ZN34_INTERNAL_be132935_4_k_cu_d1f289384cuda3std6ranges3__45__cpo3endE
	.align		8
        /*0080*/ 	.dword	_ZN34_INTERNAL_be132935_4_k_cu_d1f289384cuda3std6ranges3__45__cpo6cbeginE
	.align		8
        /*0088*/ 	.dword	_ZN34_INTERNAL_be132935_4_k_cu_d1f289384cuda3std6ranges3__45__cpo4cendE
	.align		8
        /*0090*/ 	.dword	_ZN34_INTERNAL_be132935_4_k_cu_d1f289384cuda3std6ranges3__45__cpo7advanceE
	.align		8
        /*0098*/ 	.dword	_ZN34_INTERNAL_be132935_4_k_cu_d1f289384cuda3std6ranges3__45__cpo9iter_swapE
	.align		8
        /*00a0*/ 	.dword	_ZN34_INTERNAL_be132935_4_k_cu_d1f289384cuda3std6ranges3__45__cpo4nextE
	.align		8
        /*00a8*/ 	.dword	_ZN34_INTERNAL_be132935_4_k_cu_d1f289384cuda3std6ranges3__45__cpo4prevE
	.align		8
        /*00b0*/ 	.dword	_ZN34_INTERNAL_be132935_4_k_cu_d1f289384cuda3std6ranges3__45__cpo4dataE
	.align		8
        /*00b8*/ 	.dword	_ZN34_INTERNAL_be132935_4_k_cu_d1f289384cuda3std6ranges3__45__cpo5cdataE
	.align		8
        /*00c0*/ 	.dword	_ZN34_INTERNAL_be132935_4_k_cu_d1f289384cuda3std6ranges3__45__cpo4sizeE
	.align		8
        /*00c8*/ 	.dword	_ZN34_INTERNAL_be132935_4_k_cu_d1f289384cuda3std6ranges3__45__cpo5ssizeE
	.align		8
        /*00d0*/ 	.dword	_ZN34_INTERNAL_be132935_4_k_cu_d1f289384cuda3std6ranges3__45__cpo8distanceE
	.align		8
        /*00d8*/ 	.dword	_ZN34_INTERNAL_be132935_4_k_cu_d1f289386thrust24THRUST_300001_SM_1000_NS6system6detail10sequential3seqE


//--------------------- .text._Z20BlockPrefixSumKernelILi32ELi32ELN3cub18CUB_300001_SM_100018BlockScanAlgorithmE2EEvPKiPi --------------------------
	.section	.text._Z20BlockPrefixSumKernelILi32ELi32ELN3cub18CUB_300001_SM_100018BlockScanAlgorithmE2EEvPKiPi,"ax",@progbits
	.align	128
        .global         _Z20BlockPrefixSumKernelILi32ELi32ELN3cub18CUB_300001_SM_100018BlockScanAlgorithmE2EEvPKiPi
        .type           _Z20BlockPrefixSumKernelILi32ELi32ELN3cub18CUB_300001_SM_100018BlockScanAlgorithmE2EEvPKiPi,@function
        .size           _Z20BlockPrefixSumKernelILi32ELi32ELN3cub18CUB_300001_SM_100018BlockScanAlgorithmE2EEvPKiPi,(.L_x_98 - _Z20BlockPrefixSumKernelILi32ELi32ELN3cub18CUB_300001_SM_100018BlockScanAlgorithmE2EEvPKiPi)
        .other          _Z20BlockPrefixSumKernelILi32ELi32ELN3cub18CUB_300001_SM_100018BlockScanAlgorithmE2EEvPKiPi,@"STO_CUDA_ENTRY STV_DEFAULT"
_Z20BlockPrefixSumKernelILi32ELi32ELN3cub18CUB_300001_SM_100018BlockScanAlgorithmE2EEvPKiPi:
.text._Z20BlockPrefixSumKernelILi32ELi32ELN3cub18CUB_300001_SM_100018BlockScanAlgorithmE2EEvPKiPi:
[----:B------:R-:W-:Y:S01]  /*0000*/  LDC R1, c[0x0][0x37c] ;  /* 0x0000df00ff017b82 */ /* 0x000fe20000000800 */
[----:B------:R-:W0:Y:S07]  /*0010*/  S2R R3, SR_TID.X ;  /* 0x0000000000037919 */ /* 0x000e2e0000002100 */
[----:B------:R-:W1:Y:S01]  /*0020*/  LDC.64 R6, c[0x0][0x380] ;  /* 0x0000e000ff067b82 */ /* 0x000e620000000a00 */
[----:B------:R-:W2:Y:S01]  /*0030*/  LDCU.64 UR6, c[0x0][0x358] ;  /* 0x00006b00ff0677ac */ /* 0x000ea20008000a00 */
[----:B0-----:R-:W-:-:S05]  /*0040*/  IMAD.SHL.U32 R0, R3, 0x20, RZ ;  /* 0x0000002003007824 */ /* 0x001fca00078e00ff */
[----:B------:R-:W-:-:S05]  /*0050*/  LOP3.LUT R5, R0, 0x7c1f, R3, 0xc8, !PT ;  /* 0x00007c1f00057812 */ /* 0x000fca00078ec803 */
[----:B-1----:R-:W-:-:S05]  /*0060*/  IMAD.WIDE.U32 R6, R5, 0x4, R6 ;  /* 0x0000000405067825 */ /* 0x002fca00078e0006 */
[----:B--2---:R-:W2:Y:S04]  /*0070*/  LDG.E R34, desc[UR6][R6.64] ;  /* 0x0000000606227981 */ /* 0x004ea8000c1e1900 */
[----:B------:R-:W3:Y:S04]  /*0080*/  LDG.E R35, desc[UR6][R6.64+0x80] ;  /* 0x0000800606237981 */ /* 0x000ee8000c1e1900 */
[----:B------:R-:W4:Y:S04]  /*0090*/  LDG.E R36, desc[UR6][R6.64+0x100] ;  /* 0x0001000606247981 */ /* 0x000f28000c1e1900 */
[----:B------:R-:W5:Y:S04]  /*00a0*/  LDG.E R33, desc[UR6][R6.64+0x180] ;  /* 0x0001800606217981 */ /* 0x000f68000c1e1900 */
        /* <DEDUP_REMOVED lines=27> */
[----:B------:R0:W5:Y:S01]  /*0260*/  LDG.E R20, desc[UR6][R6.64+0xf80] ;  /* 0x000f800606147981 */ /* 0x000162000c1e1900 */
[----:B------:R-:W1:Y:S01]  /*0270*/  S2UR UR5, SR_CgaCtaId ;  /* 0x00000000000579c3 */ /* 0x000e620000008800 */
[----:B------:R-:W-:Y:S01]  /*0280*/  UMOV UR4, 0x400 ;  /* 0x0000040000047882 */ /* 0x000fe20000000000 */
[----:B------:R-:W0:Y:S01]  /*0290*/  S2R R5, SR_LANEID ;  /* 0x0000000000057919 */ /* 0x000e220000000000 */
[----:B-1----:R-:W-:Y:S01]  /*02a0*/  ULEA UR4, UR5, UR4, 0x18 ;  /* 0x0000000405047291 */ /* 0x002fe2000f8ec0ff */
[C---:B0-----:R-:W-:Y:S01]  /*02b0*/  VIADD R40, R5.reuse, 0x40 ;  /* 0x0000004005287836 */ /* 0x041fe20000000000 */
[CC--:B------:R-:W-:Y:S01]  /*02c0*/  LEA.HI.SX32 R37, R5.reuse, R5.reuse, 0x1b ;  /* 0x0000000505257211 */ /* 0x0c0fe200078fdaff */
[C---:B------:R-:W-:Y:S01]  /*02d0*/  VIADD R38, R5.reuse, 0x20 ;  /* 0x0000002005267836 */ /* 0x040fe20000000000 */
[C---:B------:R-:W-:Y:S01]  /*02e0*/  ISETP.NE.AND P1, PT, R5.reuse, RZ, PT ;  /* 0x000000ff0500720c */ /* 0x040fe20003f25270 */
[C---:B------:R-:W-:Y:S01]  /*02f0*/  VIADD R6, R5.reuse, 0x60 ;  /* 0x0000006005067836 */ /* 0x040fe20000000000 */
[-C--:B------:R-:W-:Y:S01]  /*0300*/  LEA.HI.SX32 R40, R40, R5.reuse, 0x1b ;  /* 0x0000000528287211 */ /* 0x080fe200078fdaff */
[C---:B------:R-:W-:Y:S01]  /*0310*/  VIADD R42, R5.reuse, 0xa0 ;  /* 0x000000a0052a7836 */ /* 0x040fe20000000000 */
[----:B------:R-:W-:Y:S01]  /*0320*/  LEA.HI.SX32 R38, R38, R5, 0x1b ;  /* 0x0000000526267211 */ /* 0x000fe200078fdaff */
[C---:B------:R-:W-:Y:S01]  /*0330*/  VIADD R44, R5.reuse, 0xc0 ;  /* 0x000000c0052c7836 */ /* 0x040fe20000000000 */
[----:B------:R-:W-:Y:S01]  /*0340*/  LEA R7, R40, UR4, 0x2 ;  /* 0x0000000428077c11 */ /* 0x000fe2000f8e10ff */
[----:B------:R-:W-:Y:S01]  /*0350*/  VIADD R40, R5, 0x80 ;  /* 0x0000008005287836 */ /* 0x000fe20000000000 */
[----:B------:R-:W-:Y:S01]  /*0360*/  LEA R37, R37, UR4, 0x2 ;  /* 0x0000000425257c11 */ /* 0x000fe2000f8e10ff */
[----:B------:R-:W-:Y:S01]  /*0370*/  VIADD R46, R5, 0xe0 ;  /* 0x000000e0052e7836 */ /* 0x000fe20000000000 */
[----:B------:R-:W-:-:S02]  /*0380*/  LEA R38, R38, UR4, 0x2 ;  /* 0x0000000426267c11 */ /* 0x000fc4000f8e10ff */
[-C--:B------:R-:W-:Y:S02]  /*0390*/  LEA.HI.SX32 R6, R6, R5.reuse, 0x1b ;  /* 0x0000000506067211 */ /* 0x080fe400078fdaff */
[-C--:B------:R-:W-:Y:S02]  /*03a0*/  LEA.HI.SX32 R40, R40, R5.reuse, 0x1b ;  /* 0x0000000528287211 */ /* 0x080fe400078fdaff */
[-C--:B------:R-:W-:Y:S02]  /*03b0*/  LEA.HI.SX32 R42, R42, R5.reuse, 0x1b ;  /* 0x000000052a2a7211 */ /* 0x080fe400078fdaff */
[-C--:B------:R-:W-:Y:S02]  /*03c0*/  LEA.HI.SX32 R44, R44, R5.reuse, 0x1b ;  /* 0x000000052c2c7211 */ /* 0x080fe400078fdaff */
[----:B------:R-:W-:Y:S02]  /*03d0*/  LEA.HI.SX32 R46, R46, R5, 0x1b ;  /* 0x000000052e2e7211 */ /* 0x000fe400078fdaff */
[----:B------:R-:W-:-:S02]  /*03e0*/  LEA R6, R6, UR4, 0x2 ;  /* 0x0000000406067c11 */ /* 0x000fc4000f8e10ff */
[----:B------:R-:W-:Y:S02]  /*03f0*/  LEA R42, R42, UR4, 0x2 ;  /* 0x000000042a2a7c11 */ /* 0x000fe4000f8e10ff */
[----:B------:R-:W-:Y:S01]  /*0400*/  LEA R46, R46, UR4, 0x2 ;  /* 0x000000042e2e7c11 */ /* 0x000fe2000f8e10ff */
[----:B--2---:R0:W-:Y:S04]  /*0410*/  STS [R37], R34 ;  /* 0x0000002225007388 */ /* 0x0041e80000000800 */
[----:B---3--:R1:W-:Y:S04]  /*0420*/  STS [R38+0x80], R35 ;  /* 0x0000802326007388 */ /* 0x0083e80000000800 */
[----:B----4-:R2:W-:Y:S01]  /*0430*/  STS [R7+0x100], R36 ;  /* 0x0001002407007388 */ /* 0x0105e20000000800 */
[----:B0-----:R-:W-:-:S03]  /*0440*/  VIADD R34, R5, 0x100 ;  /* 0x0000010005227836 */ /* 0x001fc60000000000 */
[----:B-----5:R0:W-:Y:S01]  /*0450*/  STS [R6+0x180], R33 ;  /* 0x0001802106007388 */ /* 0x0201e20000000800 */
[C---:B-1----:R-:W-:Y:S01]  /*0460*/  VIADD R38, R5.reuse, 0x140 ;  /* 0x0000014005267836 */ /* 0x042fe20000000000 */
[----:B------:R-:W-:Y:S01]  /*0470*/  LEA R35, R44, UR4, 0x2 ;  /* 0x000000042c237c11 */ /* 0x000fe2000f8e10ff */
[C---:B------:R-:W-:Y:S01]  /*0480*/  VIADD R44, R5.reuse, 0x180 ;  /* 0x00000180052c7836 */ /* 0x040fe20000000000 */
[-C--:B------:R-:W-:Y:S01]  /*0490*/  LEA.HI.SX32 R34, R34, R5.reuse, 0x1b ;  /* 0x0000000522227211 */ /* 0x080fe200078fdaff */
[C---:B--2---:R-:W-:Y:S01]  /*04a0*/  VIADD R36, R5.reuse, 0x120 ;  /* 0x0000012005247836 */ /* 0x044fe20000000000 */
[----:B------:R-:W-:Y:S01]  /*04b0*/  LEA R7, R40, UR4, 0x2 ;  /* 0x0000000428077c11 */ /* 0x000fe2000f8e10ff */
[C---:B------:R-:W-:Y:S01]  /*04c0*/  VIADD R40, R5.reuse, 0x160 ;  /* 0x0000016005287836 */ /* 0x040fe20000000000 */
[-C--:B------:R-:W-:Y:S01]  /*04d0*/  LEA.HI.SX32 R38, R38, R5.reuse, 0x1b ;  /* 0x0000000526267211 */ /* 0x080fe200078fdaff */
[----:B0-----:R-:W-:Y:S01]  /*04e0*/  VIADD R6, R5, 0x1a0 ;  /* 0x000001a005067836 */ /* 0x001fe20000000000 */
[-C--:B------:R-:W-:Y:S01]  /*04f0*/  LEA.HI.SX32 R36, R36, R5.reuse, 0x1b ;  /* 0x0000000524247211 */ /* 0x080fe200078fdaff */
[----:B------:R0:W-:Y:S01]  /*0500*/  STS [R7+0x200], R32 ;  /* 0x0002002007007388 */ /* 0x0001e20000000800 */
[----:B------:R-:W-:-:S02]  /*0510*/  LEA.HI.SX32 R40, R40, R5, 0x1b ;  /* 0x0000000528287211 */ /* 0x000fc400078fdaff */
[----:B------:R-:W-:Y:S01]  /*0520*/  LEA R34, R34, UR4, 0x2 ;  /* 0x0000000422227c11 */ /* 0x000fe2000f8e10ff */
[----:B------:R1:W-:Y:S01]  /*0530*/  STS [R42+0x280], R31 ;  /* 0x0002801f2a007388 */ /* 0x0003e20000000800 */
[-C--:B------:R-:W-:Y:S02]  /*0540*/  LEA.HI.SX32 R44, R44, R5.reuse, 0x1b ;  /* 0x000000052c2c7211 */ /* 0x080fe400078fdaff */
[----:B------:R-:W-:Y:S01]  /*0550*/  LEA.HI.SX32 R6, R6, R5, 0x1b ;  /* 0x0000000506067211 */ /* 0x000fe200078fdaff */
[----:B------:R2:W-:Y:S01]  /*0560*/  STS [R35+0x300], R30 ;  /* 0x0003001e23007388 */ /* 0x0005e20000000800 */
[----:B------:R-:W-:Y:S01]  /*0570*/  LEA R33, R44, UR4, 0x2 ;  /* 0x000000042c217c11 */ /* 0x000fe2000f8e10ff */
[C---:B0-----:R-:W-:Y:S01]  /*0580*/  VIADD R32, R5.reuse, 0x1e0 ;  /* 0x000001e005207836 */ /* 0x041fe20000000000 */
[----:B------:R-:W-:Y:S01]  /*0590*/  LEA R7, R36, UR4, 0x2 ;  /* 0x0000000424077c11 */ /* 0x000fe2000f8e10ff */
[----:B------:R0:W-:Y:S01]  /*05a0*/  STS [R46+0x380], R29 ;  /* 0x0003801d2e007388 */ /* 0x0001e20000000800 */
[----:B------:R-:W-:Y:S01]  /*05b0*/  VIADD R36, R5, 0x200 ;  /* 0x0000020005247836 */ /* 0x000fe20000000000 */
[----:B-1----:R-:W-:-:S02]  /*05c0*/  LEA R31, R40, UR4, 0x2 ;  /* 0x00000004281f7c11 */ /* 0x002fc4000f8e10ff */
[----:B------:R1:W-:Y:S01]  /*05d0*/  STS [R34+0x400], R9 ;  /* 0x0004000922007388 */ /* 0x0003e20000000800 */
[-C--:B------:R-:W-:Y:S02]  /*05e0*/  LEA.HI.SX32 R32, R32, R5.reuse, 0x1b ;  /* 0x0000000520207211 */ /* 0x080fe400078fdaff */
[C---:B--2---:R-:W-:Y:S01]  /*05f0*/  IADD3 R30, PT, PT, R5.reuse, 0x1c0, RZ ;  /* 0x000001c0051e7810 */ /* 0x044fe20007ffe0ff */
[----:B------:R2:W-:Y:S01]  /*0600*/  STS [R7+0x480], R26 ;  /* 0x0004801a07007388 */ /* 0x0005e20000000800 */
[-C--:B------:R-:W-:Y:S02]  /*0610*/  LEA.HI.SX32 R36, R36, R5.reuse, 0x1b ;  /* 0x0000000524247211 */ /* 0x080fe400078fdaff */
[----:B0-----:R-:W-:Y:S01]  /*0620*/  LEA R29, R38, UR4, 0x2 ;  /* 0x00000004261d7c11 */ /* 0x001fe2000f8e10ff */
[C---:B------:R-:W-:Y:S01]  /*0630*/  VIADD R38, R5.reuse, 0x220 ;  /* 0x0000022005267836 */ /* 0x040fe20000000000 */
[-C--:B------:R-:W-:Y:S02]  /*0640*/  LEA.HI.SX32 R30, R30, R5.reuse, 0x1b ;  /* 0x000000051e1e7211 */ /* 0x080fe400078fdaff */
[----:B------:R-:W-:Y:S01]  /*0650*/  LEA R6, R6, UR4, 0x2 ;  /* 0x0000000406067c11 */ /* 0x000fe2000f8e10ff */
[----:B------:R0:W-:Y:S01]  /*0660*/  STS [R29+0x500], R28 ;  /* 0x0005001c1d007388 */ /* 0x0001e20000000800 */
[----:B-1----:R-:W-:Y:S01]  /*0670*/  LEA.HI.SX32 R9, R38, R5, 0x1b ;  /* 0x0000000526097211 */ /* 0x002fe200078fdaff */
[C---:B--2---:R-:W-:Y:S01]  /*0680*/  VIADD R26, R5.reuse, 0x260 ;  /* 0x00000260051a7836 */ /* 0x044fe20000000000 */
[----:B------:R-:W-:Y:S01]  /*0690*/  LEA R7, R30, UR4, 0x2 ;  /* 0x000000041e077c11 */ /* 0x000fe2000f8e10ff */
[----:B------:R1:W-:Y:S01]  /*06a0*/  STS [R31+0x580], R24 ;  /* 0x000580181f007388 */ /* 0x0003e20000000800 */
[----:B------:R-:W-:Y:S01]  /*06b0*/  VIADD R30, R5, 0x2a0 ;  /* 0x000002a0051e7836 */ /* 0x000fe20000000000 */
[----:B------:R-:W-:-:S02]  /*06c0*/  LEA R9, R9, UR4, 0x2 ;  /* 0x0000000409097c11 */ /* 0x000fc4000f8e10ff */
[----:B------:R2:W-:Y:S01]  /*06d0*/  STS [R33+0x600], R4 ;  /* 0x0006000421007388 */ /* 0x0005e20000000800 */
[C---:B0-----:R-:W-:Y:S01]  /*06e0*/  VIADD R28, R5.reuse, 0x280 ;  /* 0x00000280051c7836 */ /* 0x041fe20000000000 */
[----:B------:R-:W-:Y:S01]  /*06f0*/  LEA R29, R32, UR4, 0x2 ;  /* 0x00000004201d7c11 */ /* 0x000fe2000f8e10ff */
[C---:B------:R-:W-:Y:S01]  /*0700*/  VIADD R32, R5.reuse, 0x2c0 ;  /* 0x000002c005207836 */ /* 0x040fe20000000000 */
[----:B------:R0:W-:Y:S01]  /*0710*/  STS [R6+0x680], R11 ;  /* 0x0006800b06007388 */ /* 0x0001e20000000800 */
[C---:B-1----:R-:W-:Y:S01]  /*0720*/  VIADD R24, R5.reuse, 0x240 ;  /* 0x0000024005187836 */ /* 0x042fe20000000000 */
[-C--:B------:R-:W-:Y:S02]  /*0730*/  LEA.HI.SX32 R28, R28, R5.reuse, 0x1b ;  /* 0x000000051c1c7211 */ /* 0x080fe400078fdaff */
[----:B------:R1:W-:Y:S01]  /*0740*/  STS [R7+0x700], R10 ;  /* 0x0007000a07007388 */ /* 0x0003e20000000800 */
[----:B--2---:R-:W-:Y:S02]  /*0750*/  LEA R4, R36, UR4, 0x2 ;  /* 0x0000000424047c11 */ /* 0x004fe4000f8e10ff */
[-C--:B------:R-:W-:Y:S01]  /*0760*/  LEA.HI.SX32 R24, R24, R5.reuse, 0x1b ;  /* 0x0000000518187211 */ /* 0x080fe200078fdaff */
[----:B------:R2:W-:Y:S01]  /*0770*/  STS [R29+0x780], R14 ;  /* 0x0007800e1d007388 */ /* 0x0005e20000000800 */
[-C--:B------:R-:W-:Y:S01]  /*0780*/  LEA.HI.SX32 R30, R30, R5.reuse, 0x1b ;  /* 0x000000051e1e7211 */ /* 0x080fe200078fdaff */
[C---:B0-----:R-:W-:Y:S01]  /*0790*/  VIADD R6, R5.reuse, 0x2e0 ;  /* 0x000002e005067836 */ /* 0x041fe20000000000 */
[----:B------:R-:W-:Y:S01]  /*07a0*/  LEA.HI.SX32 R11, R26, R5, 0x1b ;  /* 0x000000051a0b7211 */ /* 0x000fe200078fdaff */
[----:B------:R0:W-:Y:S01]  /*07b0*/  STS [R4+0x800], R13 ;  /* 0x0008000d04007388 */ /* 0x0001e20000000800 */
[C---:B------:R-:W-:Y:S01]  /*07c0*/  VIADD R26, R5.reuse, 0x320 ;  /* 0x00000320051a7836 */ /* 0x040fe20000000000 */
[----:B-1----:R-:W-:Y:S01]  /*07d0*/  LEA R10, R24, UR4, 0x2 ;  /* 0x00000004180a7c11 */ /* 0x002fe2000f8e10ff */
[----:B------:R-:W-:Y:S01]  /*07e0*/  VIADD R24, R5, 0x300 ;  /* 0x0000030005187836 */ /* 0x000fe20000000000 */
[----:B------:R1:W-:Y:S01]  /*07f0*/  STS [R9+0x880], R12 ;  /* 0x0008800c09007388 */ /* 0x0003e20000000800 */
[----:B------:R-:W-:-:S02]  /*0800*/  LEA R11, R11, UR4, 0x2 ;  /* 0x000000040b0b7c11 */ /* 0x000fc4000f8e10ff */
[-C--:B--2---:R-:W-:Y:S01]  /*0810*/  LEA.HI.SX32 R14, R32, R5.reuse, 0x1b ;  /* 0x00000005200e7211 */ /* 0x084fe200078fdaff */
[----:B------:R2:W-:Y:S01]  /*0820*/  STS [R10+0x900], R27 ;  /* 0x0009001b0a007388 */ /* 0x0005e20000000800 */
[-C--:B------:R-:W-:Y:S02]  /*0830*/  LEA.HI.SX32 R6, R6, R5.reuse, 0x1b ;  /* 0x0000000506067211 */ /* 0x080fe400078fdaff */
[----:B0-----:R-:W-:Y:S01]  /*0840*/  LEA R13, R30, UR4, 0x2 ;  /* 0x000000041e0d7c11 */ /* 0x001fe2000f8e10ff */
[----:B------:R0:W-:Y:S01]  /*0850*/  STS [R11+0x980], R16 ;  /* 0x000980100b007388 */ /* 0x0001e20000000800 */
[----:B------:R-:W-:Y:S01]  /*0860*/  LEA R14, R14, UR4, 0x2 ;  /* 0x000000040e0e7c11 */ /* 0x000fe2000f8e10ff */
[C---:B------:R-:W-:Y:S01]  /*0870*/  VIADD R30, R5.reuse, 0x360 ;  /* 0x00000360051e7836 */ /* 0x040fe20000000000 */
[----:B-1----:R-:W-:Y:S01]  /*0880*/  LEA R12, R28, UR4, 0x2 ;  /* 0x000000041c0c7c11 */ /* 0x002fe2000f8e10ff */
[C---:B------:R-:W-:Y:S01]  /*0890*/  VIADD R28, R5.reuse, 0x340 ;  /* 0x00000340051c7836 */ /* 0x040fe20000000000 */
[-C--:B------:R-:W-:Y:S01]  /*08a0*/  LEA.HI.SX32 R24, R24, R5.reuse, 0x1b ;  /* 0x0000000518187211 */ /* 0x080fe200078fdaff */
[----:B--2---:R-:W-:Y:S01]  /*08b0*/  IMAD.SHL.U32 R27, R5, 0x20, RZ ;  /* 0x00000020051b7824 */ /* 0x004fe200078e00ff */
[-C--:B------:R-:W-:Y:S01]  /*08c0*/  LEA.HI.SX32 R26, R26, R5.reuse, 0x1b ;  /* 0x000000051a1a7211 */ /* 0x080fe200078fdaff */
[----:B------:R1:W-:Y:S01]  /*08d0*/  STS [R12+0xa00], R15 ;  /* 0x000a000f0c007388 */ /* 0x0003e20000000800 */
[----:B------:R-:W-:-:S02]  /*08e0*/  LEA.HI.SX32 R28, R28, R5, 0x1b ;  /* 0x000000051c1c7211 */ /* 0x000fc400078fdaff */
[----:B0-----:R-:W-:Y:S01]  /*08f0*/  LEA R16, R24, UR4, 0x2 ;  /* 0x0000000418107c11 */ /* 0x001fe2000f8e10ff */
[----:B------:R0:W-:Y:S01]  /*0900*/  STS [R13+0xa80], R18 ;  /* 0x000a80120d007388 */ /* 0x0001e20000000800 */
[C---:B------:R-:W-:Y:S01]  /*0910*/  VIADD R24, R5.reuse, 0x3a0 ;  /* 0x000003a005187836 */ /* 0x040fe20000000000 */
[-C--:B------:R-:W-:Y:S02]  /*0920*/  LEA.HI.SX32 R30, R30, R5.reuse, 0x1b ;  /* 0x000000051e1e7211 */ /* 0x080fe400078fdaff */
[----:B------:R2:W-:Y:S01]  /*0930*/  STS [R14+0xb00], R17 ;  /* 0x000b00110e007388 */ /* 0x0005e20000000800 */
[----:B-1----:R-:W-:Y:S02]  /*0940*/  LEA R15, R6, UR4, 0x2 ;  /* 0x00000004060f7c11 */ /* 0x002fe4000f8e10ff */
[C---:B------:R-:W-:Y:S02]  /*0950*/  IADD3 R6, PT, PT, R5.reuse, 0x380, RZ ;  /* 0x0000038005067810 */ /* 0x040fe40007ffe0ff */
[----:B0-----:R-:W-:Y:S01]  /*0960*/  LEA R18, R28, UR4, 0x2 ;  /* 0x000000041c127c11 */ /* 0x001fe2000f8e10ff */
[----:B------:R-:W-:Y:S01]  /*0970*/  VIADD R28, R5, 0x3e0 ;  /* 0x000003e0051c7836 */ /* 0x000fe20000000000 */
[----:B------:R0:W-:Y:S01]  /*0980*/  STS [R15+0xb80], R8 ;  /* 0x000b80080f007388 */ /* 0x0001e20000000800 */
[----:B------:R-:W-:-:S02]  /*0990*/  LEA.HI.SX32 R6, R6, R5, 0x1b ;  /* 0x0000000506067211 */ /* 0x000fc400078fdaff */
[----:B--2---:R-:W-:Y:S01]  /*09a0*/  LEA R17, R26, UR4, 0x2 ;  /* 0x000000041a117c11 */ /* 0x004fe2000f8e10ff */
[----:B------:R-:W-:Y:S01]  /*09b0*/  VIADD R26, R5, 0x3c0 ;  /* 0x000003c0051a7836 */ /* 0x000fe20000000000 */
[----:B------:R1:W-:Y:S01]  /*09c0*/  STS [R16+0xc00], R25 ;  /* 0x000c001910007388 */ /* 0x0003e20000000800 */
[-C--:B------:R-:W-:Y:S02]  /*09d0*/  LEA.HI.SX32 R24, R24, R5.reuse, 0x1b ;  /* 0x0000000518187211 */ /* 0x080fe400078fdaff */
[----:B------:R-:W-:Y:S01]  /*09e0*/  LEA R7, R30, UR4, 0x2 ;  /* 0x000000041e077c11 */ /* 0x000fe2000f8e10ff */
[----:B------:R2:W-:Y:S01]  /*09f0*/  STS [R17+0xc80], R2 ;  /* 0x000c800211007388 */ /* 0x0005e20000000800 */
[-C--:B------:R-:W-:Y:S02]  /*0a00*/  LEA.HI.SX32 R26, R26, R5.reuse, 0x1b ;  /* 0x000000051a1a7211 */ /* 0x080fe400078fdaff */
[----:B------:R-:W-:Y:S01]  /*0a10*/  LEA.HI.SX32 R28, R28, R5, 0x1b ;  /* 0x000000051c1c7211 */ /* 0x000fe200078fdaff */
[----:B------:R3:W-:Y:S01]  /*0a20*/  STS [R18+0xd00], R19 ;  /* 0x000d001312007388 */ /* 0x0007e20000000800 */
[----:B0-----:R-:W-:-:S02]  /*0a30*/  LEA.HI.SX32 R8, R27, R27, 0x1b ;  /* 0x0000001b1b087211 */ /* 0x001fc400078fdaff */
[----:B-1----:R-:W-:Y:S01]  /*0a40*/  LEA R25, R28, UR4, 0x2 ;  /* 0x000000041c197c11 */ /* 0x002fe2000f8e10ff */
[----:B------:R-:W-:Y:S01]  /*0a50*/  STS [R7+0xd80], R22 ;  /* 0x000d801607007388 */ /* 0x000fe20000000800 */
[----:B------:R-:W-:Y:S02]  /*0a60*/  LEA R8, R8, UR4, 0x2 ;  /* 0x0000000408087c11 */ /* 0x000fe4000f8e10ff */
[----:B--2---:R-:W-:Y:S02]  /*0a70*/  LEA R2, R24, UR4, 0x2 ;  /* 0x0000000418027c11 */ /* 0x004fe4000f8e10ff */
[----:B---3--:R-:W-:Y:S02]  /*0a80*/  LEA R19, R6, UR4, 0x2 ;  /* 0x0000000406137c11 */ /* 0x008fe4000f8e10ff */
[----:B------:R-:W-:-:S03]  /*0a90*/  LEA R6, R26, UR4, 0x2 ;  /* 0x000000041a067c11 */ /* 0x000fc6000f8e10ff */
[----:B------:R-:W-:Y:S04]  /*0aa0*/  STS [R19+0xe00], R0 ;  /* 0x000e000013007388 */ /* 0x000fe80000000800 */
[----:B------:R-:W-:Y:S04]  /*0ab0*/  STS [R2+0xe80], R21 ;  /* 0x000e801502007388 */ /* 0x000fe80000000800 */
[----:B------:R-:W-:Y:S04]  /*0ac0*/  STS [R6+0xf00], R23 ;  /* 0x000f001706007388 */ /* 0x000fe80000000800 */
[----:B------:R-:W-:Y:S01]  /*0ad0*/  STS [R25+0xf80], R20 ;  /* 0x000f801419007388 */ /* 0x000fe20000000800 */
[----:B------:R-:W-:-:S03]  /*0ae0*/  NOP ;  /* 0x0000000000007918 */ /* 0x000fc60000000000 */
[----:B------:R-:W-:Y:S04]  /*0af0*/  LDS R7, [R8] ;  /* 0x0000000008077984 */ /* 0x000fe80000000800 */
[----:B------:R-:W0:Y:S04]  /*0b00*/  LDS R32, [R8+0x4] ;  /* 0x0000040008207984 */ /* 0x000e280000000800 */
[----:B------:R-:W1:Y:S04]  /*0b10*/  LDS R27, [R8+0x8] ;  /* 0x00000800081b7984 */ /* 0x000e680000000800 */
[----:B------:R-:W2:Y:S04]  /*0b20*/  LDS R29, [R8+0xc] ;  /* 0x00000c00081d7984 */ /* 0x000ea80000000800 */
[----:B------:R-:W3:Y:S04]  /*0b30*/  LDS R31, [R8+0x10] ;  /* 0x00001000081f7984 */ /* 0x000ee80000000800 */
[----:B------:R-:W4:Y:S04]  /*0b40*/  LDS R33, [R8+0x14] ;  /* 0x0000140008217984 */ /* 0x000f280000000800 */
[----:B------:R-:W5:Y:S04]  /*0b50*/  LDS R21, [R8+0x18] ;  /* 0x0000180008157984 */ /* 0x000f680000000800 */
[----:B------:R-:W5:Y:S04]  /*0b60*/  LDS R23, [R8+0x1c] ;  /* 0x00001c0008177984 */ /* 0x000f680000000800 */
[----:B------:R-:W5:Y:S04]  /*0b70*/  LDS R35, [R8+0x20] ;  /* 0x0000200008237984 */ /* 0x000f680000000800 */
[----:B------:R-:W5:Y:S04]  /*0b80*/  LDS R25, [R8+0x24] ;  /* 0x0000240008197984 */ /* 0x000f680000000800 */
[----:B------:R-:W5:Y:S01]  /*0b90*/  LDS R37, [R8+0x28] ;  /* 0x0000280008257984 */ /* 0x000f620000000800 */
[----:B0-----:R-:W-:-:S03]  /*0ba0*/  IMAD.IADD R32, R7, 0x1, R32 ;  /* 0x0000000107207824 */ /* 0x001fc600078e0220 */
[----:B------:R-:W0:Y:S01]  /*0bb0*/  LDS R39, [R8+0x2c] ;  /* 0x00002c0008277984 */ /* 0x000e220000000800 */
[----:B-1----:R-:W-:-:S03]  /*0bc0*/  IMAD.IADD R30, R27, 0x1, R32 ;  /* 0x000000011b1e7824 */ /* 0x002fc600078e0220 */
[----:B------:R-:W1:Y:S01]  /*0bd0*/  LDS R41, [R8+0x30] ;  /* 0x0000300008297984 */ /* 0x000e620000000800 */
[----:B--2---:R-:W-:-:S03]  /*0be0*/  IMAD.IADD R28, R29, 0x1, R30 ;  /* 0x000000011d1c7824 */ /* 0x004fc600078e021e */
[----:B------:R-:W2:Y:S01]  /*0bf0*/  LDS R27, [R8+0x34] ;  /* 0x00003400081b7984 */ /* 0x000ea20000000800 */
[----:B---3--:R-:W-:-:S03]  /*0c00*/  IMAD.IADD R26, R31, 0x1, R28 ;  /* 0x000000011f1a7824 */ /* 0x008fc600078e021c */
[----:B------:R-:W3:Y:S01]  /*0c10*/  LDS R53, [R8+0x38] ;  /* 0x0000380008357984 */ /* 0x000ee20000000800 */
[----:B----4-:R-:W-:-:S03]  /*0c20*/  IMAD.IADD R36, R33, 0x1, R26 ;  /* 0x0000000121247824 */ /* 0x010fc600078e021a */
[----:B------:R-:W4:Y:S01]  /*0c30*/  LDS R51, [R8+0x3c] ;  /* 0x00003c0008337984 */ /* 0x000f220000000800 */
[----:B-----5:R-:W-:-:S03]  /*0c40*/  IMAD.IADD R38, R21, 0x1, R36 ;  /* 0x0000000115267824 */ /* 0x020fc600078e0224 */
[----:B------:R-:W5:Y:S01]  /*0c50*/  LDS R49, [R8+0x40] ;  /* 0x0000400008317984 */ /* 0x000f620000000800 */
[----:B------:R-:W-:-:S03]  /*0c60*/  IMAD.IADD R44, R23, 0x1, R38 ;  /* 0x00000001172c7824 */ /* 0x000fc600078e0226 */
[----:B------:R-:W5:Y:S01]  /*0c70*/  LDS R52, [R8+0x44] ;  /* 0x0000440008347984 */ /* 0x000f620000000800 */
[----:B------:R-:W-:-:S03]  /*0c80*/  IMAD.IADD R42, R35, 0x1, R44 ;  /* 0x00000001232a7824 */ /* 0x000fc600078e022c */
[----:B------:R-:W5:Y:S01]  /*0c90*/  LDS R50, [R8+0x48] ;  /* 0x0000480008327984 */ /* 0x000f620000000800 */
[----:B------:R-:W-:-:S03]  /*0ca0*/  IMAD.IADD R40, R25, 0x1, R42 ;  /* 0x0000000119287824 */ /* 0x000fc600078e022a */
[----:B------:R-:W5:Y:S02]  /*0cb0*/  LDS R48, [R8+0x4c] ;  /* 0x00004c0008307984 */ /* 0x000f640000000800 */
[----:B------:R-:W-:Y:S02]  /*0cc0*/  IADD3 R34, PT, PT, R37, R40, RZ ;  /* 0x0000002825227210 */ /* 0x000fe40007ffe0ff */
        /* <DEDUP_REMOVED lines=12> */
[----:B-----5:R-:W-:-:S04]  /*0d90*/  IMAD.IADD R49, R49, 0x1, R51 ;  /* 0x0000000131317824 */ /* 0x020fc800078e0233 */
[----:B------:R-:W-:Y:S02]  /*0da0*/  IMAD.IADD R47, R52, 0x1, R49 ;  /* 0x00000001342f7824 */ /* 0x000fe400078e0231 */
[----:B------:R-:W5:Y:S02]  /*0db0*/  LDS R52, [R8+0x6c] ;  /* 0x00006c0008347984 */ /* 0x000f640000000800 */
[----:B------:R-:W-:Y:S02]  /*0dc0*/  IMAD.IADD R45, R50, 0x1, R47 ;  /* 0x00000001322d7824 */ /* 0x000fe400078e022f */
[----:B------:R-:W5:Y:S02]  /*0dd0*/  LDS R50, [R8+0x70] ;  /* 0x0000700008327984 */ /* 0x000f640000000800 */
[----:B------:R-:W-:Y:S02]  /*0de0*/  IMAD.IADD R43, R48, 0x1, R45 ;  /* 0x00000001302b7824 */ /* 0x000fe400078e022d */
[----:B------:R-:W5:Y:S02]  /*0df0*/  LDS R48, [R8+0x74] ;  /* 0x0000740008307984 */ /* 0x000f640000000800 */
[----:B------:R-:W-:-:S02]  /*0e00*/  IMAD.IADD R41, R46, 0x1, R43 ;  /* 0x000000012e297824 */ /* 0x000fc400078e022b */
[----:B------:R-:W5:Y:S02]  /*0e10*/  LDS R46, [R8+0x78] ;  /* 0x00007800082e7984 */ /* 0x000f640000000800 */
[----:B------:R-:W-:Y:S02]  /*0e20*/  IMAD.IADD R39, R0, 0x1, R41 ;  /* 0x0000000100277824 */ /* 0x000fe400078e0229 */
[----:B------:R-:W5:Y:S02]  /*0e30*/  LDS R0, [R8+0x7c] ;  /* 0x00007c0008007984 */ /* 0x000f640000000800 */
[----:B0-----:R-:W-:-:S05]  /*0e40*/  IMAD.IADD R37, R37, 0x1, R39 ;  /* 0x0000000125257824 */ /* 0x001fca00078e0227 */
[----:B-1----:R-:W-:-:S05]  /*0e50*/  IADD3 R35, PT, PT, R35, R37, RZ ;  /* 0x0000002523237210 */ /* 0x002fca0007ffe0ff */
[----:B--2---:R-:W-:-:S04]  /*0e60*/  IMAD.IADD R33, R33, 0x1, R35 ;  /* 0x0000000121217824 */ /* 0x004fc800078e0223 */
[----:B---3--:R-:W-:-:S04]  /*0e70*/  IMAD.IADD R31, R31, 0x1, R33 ;  /* 0x000000011f1f7824 */ /* 0x008fc800078e0221 */
[----:B----4-:R-:W-:-:S04]  /*0e80*/  IMAD.IADD R29, R29, 0x1, R31 ;  /* 0x000000011d1d7824 */ /* 0x010fc800078e021f */
[----:B-----5:R-:W-:-:S04]  /*0e90*/  IMAD.IADD R27, R52, 0x1, R29 ;  /* 0x00000001341b7824 */ /* 0x020fc800078e021d */
[----:B------:R-:W-:-:S04]  /*0ea0*/  IMAD.IADD R25, R50, 0x1, R27 ;  /* 0x0000000132197824 */ /* 0x000fc800078e021b */
[----:B------:R-:W-:-:S04]  /*0eb0*/  IMAD.IADD R23, R48, 0x1, R25 ;  /* 0x0000000130177824 */ /* 0x000fc800078e0219 */
[----:B------:R-:W-:-:S04]  /*0ec0*/  IMAD.IADD R21, R46, 0x1, R23 ;  /* 0x000000012e157824 */ /* 0x000fc800078e0217 */
[----:B------:R-:W-:Y:S01]  /*0ed0*/  IMAD.IADD R0, R0, 0x1, R21 ;  /* 0x0000000100007824 */ /* 0x000fe200078e0215 */
[----:B------:R-:W-:Y:S06]  /*0ee0*/  BAR.SYNC.DEFER_BLOCKING 0x0 ;  /* 0x0000000000007b1d */ /* 0x000fec0000010000 */
[----:B------:R-:W0:Y:S02]  /*0ef0*/  SHFL.UP P0, R46, R0, 0x1, RZ ;  /* 0x04200000002e7989 */ /* 0x000e2400000000ff */
[----:B0-----:R-:W-:-:S05]  /*0f00*/  @P0 IMAD.IADD R46, R0, 0x1, R46 ;  /* 0x00000001002e0824 */ /* 0x001fca00078e022e */
[----:B------:R-:W0:Y:S02]  /*0f10*/  SHFL.UP P0, R48, R46, 0x2, RZ ;  /* 0x044000002e307989 */ /* 0x000e2400000000ff */
[----:B0-----:R-:W-:-:S05]  /*0f20*/  @P0 IMAD.IADD R48, R46, 0x1, R48 ;  /* 0x000000012e300824 */ /* 0x001fca00078e0230 */
[----:B------:R-:W0:Y:S02]  /*0f30*/  SHFL.UP P0, R50, R48, 0x4, RZ ;  /* 0x0480000030327989 */ /* 0x000e2400000000ff */
[----:B0-----:R-:W-:Y:S02]  /*0f40*/  @P0 IMAD.IADD R50, R48, 0x1, R50 ;  /* 0x0000000130320824 */ /* 0x001fe400078e0232 */
[----:B------:R-:W-:-:S03]  /*0f50*/  VIADD R48, R5, 0x180 ;  /* 0x0000018005307836 */ /* 0x000fc60000000000 */
[----:B------:R-:W0:Y:S02]  /*0f60*/  SHFL.UP P0, R52, R50, 0x8, RZ ;  /* 0x0500000032347989 */ /* 0x000e2400000000ff */
[----:B0-----:R-:W-:Y:S02]  /*0f70*/  @P0 IMAD.IADD R52, R50, 0x1, R52 ;  /* 0x0000000132340824 */ /* 0x001fe400078e0234 */
[----:B------:R-:W-:-:S03]  /*0f80*/  VIADD R50, R5, 0x1a0 ;  /* 0x000001a005327836 */ /* 0x000fc60000000000 */
[----:B------:R-:W0:Y:S02]  /*0f90*/  SHFL.UP P0, R46, R52, 0x10, RZ ;  /* 0x06000000342e7989 */ /* 0x000e2400000000ff */
[----:B0-----:R-:W-:Y:S01]  /*0fa0*/  @P0 IADD3 R46, PT, PT, R52, R46, RZ ;  /* 0x0000002e342e0210 */ /* 0x001fe20007ffe0ff */
[C---:B------:R-:W-:Y:S01]  /*0fb0*/  VIADD R52, R5.reuse, 0x1c0 ;  /* 0x000001c005347836 */ /* 0x040fe20000000000 */
[----:B------:R-:W-:-:S03]  /*0fc0*/  ISETP.NE.AND P0, PT, R5, 0x1f, PT ;  /* 0x0000001f0500780c */ /* 0x000fc60003f05270 */
[----:B------:R-:W-:-:S05]  /*0fd0*/  IMAD.IADD R0, R46, 0x1, -R0 ;  /* 0x000000012e007824 */ /* 0x000fca00078e0a00 */
[----:B------:R-:W-:-:S04]  /*0fe0*/  SEL R0, R0, RZ, P1 ;  /* 0x000000ff00007207 */ /* 0x000fc80000800000 */
[-C--:B------:R-:W-:Y:S01]  /*0ff0*/  IADD3 R24, PT, PT, R24, R0.reuse, RZ ;  /* 0x0000000018187210 */ /* 0x080fe20007ffe0ff */
[----:B------:R0:W-:Y:S01]  /*1000*/  @!P0 STS [UR4], R46 ;  /* 0x0000002eff008988 */ /* 0x0001e20008000804 */
[--C-:B------:R-:W-:Y:S01]  /*1010*/  IMAD.IADD R38, R38, 0x1, R0.reuse ;  /* 0x0000000126267824 */ /* 0x100fe200078e0200 */
[----:B------:R-:W-:Y:S01]  /*1020*/  IADD3 R33, PT, PT, R33, R0, RZ ;  /* 0x0000000021217210 */ /* 0x000fe20007ffe0ff */
[--C-:B------:R-:W-:Y:S01]  /*1030*/  IMAD.IADD R34, R34, 0x1, R0.reuse ;  /* 0x0000000122227824 */ /* 0x100fe200078e0200 */
[----:B------:R-:W-:Y:S01]  /*1040*/  BAR.SYNC.DEFER_BLOCKING 0x0 ;  /* 0x0000000000007b1d */ /* 0x000fe20000010000 */
[--C-:B------:R-:W-:Y:S01]  /*1050*/  IMAD.IADD R20, R20, 0x1, R0.reuse ;  /* 0x0000000114147824 */ /* 0x100fe200078e0200 */
[----:B------:R-:W-:Y:S01]  /*1060*/  ISETP.NE.AND P0, PT, R3, RZ, PT ;  /* 0x000000ff0300720c */ /* 0x000fe20003f05270 */
[--C-:B------:R-:W-:Y:S02]  /*1070*/  IMAD.IADD R30, R30, 0x1, R0.reuse ;  /* 0x000000011e1e7824 */ /* 0x100fe400078e0200 */
[----:B0-----:R-:W-:-:S02]  /*1080*/  IMAD.IADD R46, R21, 0x1, R0 ;  /* 0x00000001152e7824 */ /* 0x001fc400078e0200 */
[--C-:B------:R-:W-:Y:S02]  /*1090*/  IMAD.IADD R28, R28, 0x1, R0.reuse ;  /* 0x000000011c1c7824 */ /* 0x100fe400078e0200 */
[--C-:B------:R-:W-:Y:S02]  /*10a0*/  IMAD.IADD R36, R36, 0x1, R0.reuse ;  /* 0x0000000124247824 */ /* 0x100fe400078e0200 */
[--C-:B------:R-:W-:Y:S02]  /*10b0*/  IMAD.IADD R44, R44, 0x1, R0.reuse ;  /* 0x000000012c2c7824 */ /* 0x100fe400078e0200 */
[--C-:B------:R-:W-:Y:S02]  /*10c0*/  IMAD.IADD R42, R42, 0x1, R0.reuse ;  /* 0x000000012a2a7824 */ /* 0x100fe400078e0200 */
[--C-:B------:R-:W-:Y:S02]  /*10d0*/  IMAD.IADD R40, R40, 0x1, R0.reuse ;  /* 0x0000000128287824 */ /* 0x100fe400078e0200 */
[----:B------:R-:W-:-:S02]  /*10e0*/  IMAD.IADD R22, R22, 0x1, R0 ;  /* 0x0000000116167824 */ /* 0x000fc400078e0200 */
[--C-:B------:R-:W-:Y:S02]  /*10f0*/  IMAD.IADD R35, R35, 0x1, R0.reuse ;  /* 0x0000000123237824 */ /* 0x100fe400078e0200 */
[--C-:B------:R-:W-:Y:S02]  /*1100*/  IMAD.IADD R26, R26, 0x1, R0.reuse ;  /* 0x000000011a1a7824 */ /* 0x100fe400078e0200 */
[--C-:B------:R-:W-:Y:S01]  /*1110*/  IMAD.IADD R27, R27, 0x1, R0.reuse ;  /* 0x000000011b1b7824 */ /* 0x100fe200078e0200 */
[----:B------:R-:W-:Y:S01]  /*1120*/  LDS R21, [UR4] ;  /* 0x00000004ff157984 */ /* 0x000fe20008000800 */
[--C-:B------:R-:W-:Y:S02]  /*1130*/  IMAD.IADD R7, R7, 0x1, R0.reuse ;  /* 0x0000000107077824 */ /* 0x100fe400078e0200 */
[--C-:B------:R-:W-:Y:S01]  /*1140*/  IMAD.IADD R32, R32, 0x1, R0.reuse ;  /* 0x0000000120207824 */ /* 0x100fe200078e0200 */
[----:B------:R-:W-:Y:S01]  /*1150*/  BAR.SYNC.DEFER_BLOCKING 0x0 ;  /* 0x0000000000007b1d */ /* 0x000fe20000010000 */
[----:B------:R-:W-:-:S02]  /*1160*/  IMAD.IADD R53, R53, 0x1, R0 ;  /* 0x0000000135357824 */ /* 0x000fc400078e0200 */
        /* <DEDUP_REMOVED lines=8> */
[--C-:B------:R-:W-:Y:S02]  /*11f0*/  IMAD.IADD R31, R31, 0x1, R0.reuse ;  /* 0x000000011f1f7824 */ /* 0x100fe400078e0200 */
[--C-:B------:R-:W-:Y:S02]  /*1200*/  IMAD.IADD R29, R29, 0x1, R0.reuse ;  /* 0x000000011d1d7824 */ /* 0x100fe400078e0200 */
[--C-:B------:R-:W-:Y:S01]  /*1210*/  IMAD.IADD R25, R25, 0x1, R0.reuse ;  /* 0x0000000119197824 */ /* 0x100fe200078e0200 */
[----:B------:R0:W-:Y:S01]  /*1220*/  STS [R8+0x30], R24 ;  /* 0x0000301808007388 */ /* 0x0001e20000000800 */
[----:B------:R-:W-:-:S03]  /*1230*/  IMAD.IADD R23, R23, 0x1, R0 ;  /* 0x0000000117177824 */ /* 0x000fc600078e0200 */
[----:B------:R1:W-:Y:S04]  /*1240*/  STS [R8], R0 ;  /* 0x0000000008007388 */ /* 0x0003e80000000800 */
[----:B------:R2:W-:Y:S01]  /*1250*/  STS [R8+0x1c], R38 ;  /* 0x00001c2608007388 */ /* 0x0005e20000000800 */
[----:B0-----:R-:W-:-:S03]  /*1260*/  VIADD R24, R5, 0xa0 ;  /* 0x000000a005187836 */ /* 0x001fc60000000000 */
[----:B------:R0:W-:Y:S01]  /*1270*/  STS [R8+0x2c], R34 ;  /* 0x00002c2208007388 */ /* 0x0001e20000000800 */
[----:B-1----:R-:W-:-:S03]  /*1280*/  VIADD R0, R5, 0x20 ;  /* 0x0000002005007836 */ /* 0x002fc60000000000 */
[----:B------:R1:W-:Y:S01]  /*1290*/  STS [R8+0x38], R20 ;  /* 0x0000381408007388 */ /* 0x0003e20000000800 */
[----:B--2---:R-:W-:-:S03]  /*12a0*/  VIADD R38, R5, 0x100 ;  /* 0x0000010005267836 */ /* 0x004fc60000000000 */
[----:B------:R2:W-:Y:S01]  /*12b0*/  STS [R8+0xc], R30 ;  /* 0x00000c1e08007388 */ /* 0x0005e20000000800 */
[----:B0-----:R-:W-:-:S03]  /*12c0*/  VIADD R34, R5, 0xe0 ;  /* 0x000000e005227836 */ /* 0x001fc60000000000 */
[----:B------:R0:W-:Y:S01]  /*12d0*/  STS [R8+0x10], R28 ;  /* 0x0000101c08007388 */ /* 0x0001e20000000800 */
[----:B-1----:R-:W-:-:S03]  /*12e0*/  VIADD R20, R5, 0x60 ;  /* 0x0000006005147836 */ /* 0x002fc60000000000 */
[----:B------:R1:W-:Y:S01]  /*12f0*/  STS [R8+0x18], R36 ;  /* 0x0000182408007388 */ /* 0x0003e20000000800 */
[----:B--2---:R-:W-:-:S03]  /*1300*/  VIADD R30, R5, 0x40 ;  /* 0x00000040051e7836 */ /* 0x004fc60000000000 */
[----:B------:R2:W-:Y:S01]  /*1310*/  STS [R8+0x20], R44 ;  /* 0x0000202c08007388 */ /* 0x0005e20000000800 */
[C---:B0-----:R-:W-:Y:S01]  /*1320*/  VIADD R28, R5.reuse, 0x80 ;  /* 0x00000080051c7836 */ /* 0x041fe20000000000 */
[-C--:B------:R-:W-:Y:S02]  /*1330*/  LEA.HI.SX32 R30, R30, R5.reuse, 0x1b ;  /* 0x000000051e1e7211 */ /* 0x080fe400078fdaff */
[----:B------:R0:W-:Y:S01]  /*1340*/  STS [R8+0x24], R42 ;  /* 0x0000242a08007388 */ /* 0x0001e20000000800 */
[C---:B-1----:R-:W-:Y:S01]  /*1350*/  VIADD R36, R5.reuse, 0x360 ;  /* 0x0000036005247836 */ /* 0x042fe20000000000 */
[-C--:B------:R-:W-:Y:S02]  /*1360*/  LEA.HI.SX32 R28, R28, R5.reuse, 0x1b ;  /* 0x000000051c1c7211 */ /* 0x080fe400078fdaff */
[----:B------:R1:W-:Y:S01]  /*1370*/  STS [R8+0x28], R40 ;  /* 0x0000282808007388 */ /* 0x0003e20000000800 */
[----:B------:R-:W-:Y:S01]  /*1380*/  LEA R30, R30, UR4, 0x2 ;  /* 0x000000041e1e7c11 */ /* 0x000fe2000f8e10ff */
[C---:B--2---:R-:W-:Y:S01]  /*1390*/  VIADD R44, R5.reuse, 0x160 ;  /* 0x00000160052c7836 */ /* 0x044fe20000000000 */
[----:B------:R-:W-:Y:S01]  /*13a0*/  LEA.HI.SX32 R36, R36, R5, 0x1b ;  /* 0x0000000524247211 */ /* 0x000fe200078fdaff */
[----:B------:R2:W-:Y:S01]  /*13b0*/  STS [R8+0x34], R22 ;  /* 0x0000341608007388 */ /* 0x0005e20000000800 */
[----:B------:R-:W-:Y:S01]  /*13c0*/  LEA R28, R28, UR4, 0x2 ;  /* 0x000000041c1c7c11 */ /* 0x000fe2000f8e10ff */
[C---:B0-----:R-:W-:Y:S01]  /*13d0*/  VIADD R42, R5.reuse, 0x140 ;  /* 0x00000140052a7836 */ /* 0x041fe20000000000 */
[----:B------:R-:W-:Y:S01]  /*13e0*/  LEA R36, R36, UR4, 0x2 ;  /* 0x0000000424247c11 */ /* 0x000fe2000f8e10ff */
[----:B------:R0:W-:Y:S01]  /*13f0*/  STS [R8+0x60], R35 ;  /* 0x0000602308007388 */ /* 0x0001e20000000800 */
[----:B-1----:R-:W-:-:S03]  /*1400*/  VIADD R40, R5, 0x120 ;  /* 0x0000012005287836 */ /* 0x002fc60000000000 */
[----:B------:R1:W-:Y:S01]  /*1410*/  STS [R8+0x14], R26 ;  /* 0x0000141a08007388 */ /* 0x0003e20000000800 */
[----:B--2---:R-:W-:-:S03]  /*1420*/  VIADD R22, R5, 0x3e0 ;  /* 0x000003e005167836 */ /* 0x004fc60000000000 */
[----:B------:R2:W-:Y:S01]  /*1430*/  STS [R8+0x70], R27 ;  /* 0x0000701b08007388 */ /* 0x0005e20000000800 */
[----:B0-----:R-:W-:-:S03]  /*1440*/  VIADD R35, R5, 0x1e0 ;  /* 0x000001e005237836 */ /* 0x001fc60000000000 */
[----:B------:R0:W-:Y:S01]  /*1450*/  STS [R8+0x8], R32 ;  /* 0x0000082008007388 */ /* 0x0001e20000000800 */
[----:B-1----:R-:W-:-:S03]  /*1460*/  IADD3 R26, PT, PT, R5, 0xc0, RZ ;  /* 0x000000c0051a7810 */ /* 0x002fc60007ffe0ff */
[----:B------:R1:W-:Y:S01]  /*1470*/  STS [R8+0x68], R31 ;  /* 0x0000681f08007388 */ /* 0x0003e20000000800 */
[-C--:B------:R-:W-:Y:S02]  /*1480*/  LEA.HI.SX32 R35, R35, R5.reuse, 0x1b ;  /* 0x0000000523237211 */ /* 0x080fe400078fdaff */
[-C--:B--2---:R-:W-:Y:S01]  /*1490*/  LEA.HI.SX32 R27, R24, R5.reuse, 0x1b ;  /* 0x00000005181b7211 */ /* 0x084fe200078fdaff */
[----:B------:R2:W-:Y:S01]  /*14a0*/  STS [R8+0x6c], R29 ;  /* 0x00006c1d08007388 */ /* 0x0005e20000000800 */
[-C--:B------:R-:W-:Y:S01]  /*14b0*/  LEA.HI.SX32 R24, R38, R5.reuse, 0x1b ;  /* 0x0000000526187211 */ /* 0x080fe200078fdaff */
[----:B0-----:R-:W-:Y:S01]  /*14c0*/  IMAD.SHL.U32 R32, R3, 0x20, RZ ;  /* 0x0000002003207824 */ /* 0x001fe200078e00ff */
[-C--:B------:R-:W-:Y:S01]  /*14d0*/  LEA.HI.SX32 R26, R26, R5.reuse, 0x1b ;  /* 0x000000051a1a7211 */ /* 0x080fe200078fdaff */
[----:B------:R0:W-:Y:S01]  /*14e0*/  STS [R8+0x74], R25 ;  /* 0x0000741908007388 */ /* 0x0001e20000000800 */
[-C--:B------:R-:W-:Y:S02]  /*14f0*/  LEA.HI.SX32 R38, R48, R5.reuse, 0x1b ;  /* 0x0000000530267211 */ /* 0x080fe400078fdaff */
[-C--:B-1----:R-:W-:Y:S01]  /*1500*/  LEA.HI.SX32 R31, R0, R5.reuse, 0x1b ;  /* 0x00000005001f7211 */ /* 0x082fe200078fdaff */
[----:B------:R1:W-:Y:S01]  /*1510*/  STS [R8+0x4], R7 ;  /* 0x0000040708007388 */ /* 0x0003e20000000800 */
[----:B------:R-:W-:-:S02]  /*1520*/  LEA.HI.SX32 R0, R50, R5, 0x1b ;  /* 0x0000000532007211 */ /* 0x000fc400078fdaff */
[-C--:B--2---:R-:W-:Y:S01]  /*1530*/  LEA.HI.SX32 R29, R20, R5.reuse, 0x1b ;  /* 0x00000005141d7211 */ /* 0x084fe200078fdaff */
[----:B------:R2:W-:Y:S01]  /*1540*/  STS [R8+0x58], R39 ;  /* 0x0000582708007388 */ /* 0x0005e20000000800 */
[-C--:B------:R-:W-:Y:S02]  /*1550*/  LEA.HI.SX32 R20, R40, R5.reuse, 0x1b ;  /* 0x0000000528147211 */ /* 0x080fe400078fdaff */
[-C--:B0-----:R-:W-:Y:S01]  /*1560*/  LEA.HI.SX32 R25, R34, R5.reuse, 0x1b ;  /* 0x0000000522197211 */ /* 0x081fe200078fdaff */
[----:B------:R0:W-:Y:S01]  /*1570*/  STS [R8+0x5c], R37 ;  /* 0x00005c2508007388 */ /* 0x0001e20000000800 */
[-C--:B------:R-:W-:Y:S02]  /*1580*/  LEA.HI.SX32 R34, R52, R5.reuse, 0x1b ;  /* 0x0000000534227211 */ /* 0x080fe400078fdaff */
[----:B-1----:R-:W-:Y:S01]  /*1590*/  LEA.HI.SX32 R7, R44, R5, 0x1b ;  /* 0x000000052c077211 */ /* 0x002fe200078fdaff */
[----:B------:R1:W-:Y:S01]  /*15a0*/  STS [R8+0x64], R33 ;  /* 0x0000642108007388 */ /* 0x0003e20000000800 */
[----:B------:R-:W-:-:S02]  /*15b0*/  LEA R31, R31, UR4, 0x2 ;  /* 0x000000041f1f7c11 */ /* 0x000fc4000f8e10ff */
[-C--:B--2---:R-:W-:Y:S01]  /*15c0*/  LEA.HI.SX32 R39, R42, R5.reuse, 0x1b ;  /* 0x000000052a277211 */ /* 0x084fe200078fdaff */
[----:B------:R-:W-:Y:S01]  /*15d0*/  STS [R8+0x3c], R53 ;  /* 0x00003c3508007388 */ /* 0x000fe20000000800 */
[----:B------:R-:W-:Y:S02]  /*15e0*/  LEA R29, R29, UR4, 0x2 ;  /* 0x000000041d1d7c11 */ /* 0x000fe4000f8e10ff */
[-C--:B0-----:R-:W-:Y:S01]  /*15f0*/  LEA.HI.SX32 R37, R22, R5.reuse, 0x1b ;  /* 0x0000000516257211 */ /* 0x081fe200078fdaff */
[----:B------:R-:W-:Y:S01]  /*1600*/  STS [R8+0x40], R51 ;  /* 0x0000403308007388 */ /* 0x000fe20000000800 */
[----:B------:R-:W-:Y:S02]  /*1610*/  LEA.HI.SX32 R5, R5, R5, 0x1b ;  /* 0x0000000505057211 */ /* 0x000fe400078fdaff */
[----:B-1----:R-:W-:Y:S01]  /*1620*/  LOP3.LUT R33, R32, 0x7c1f, R3, 0xc8, !PT ;  /* 0x00007c1f20217812 */ /* 0x002fe200078ec803 */
[----:B------:R-:W-:Y:S01]  /*1630*/  STS [R8+0x44], R49 ;  /* 0x0000443108007388 */ /* 0x000fe20000000800 */
[----:B------:R-:W-:-:S02]  /*1640*/  LEA R32, R5, UR4, 0x2 ;  /* 0x0000000405207c11 */ /* 0x000fc4000f8e10ff */
[----:B------:R-:W-:Y:S01]  /*1650*/  LEA R27, R27, UR4, 0x2 ;  /* 0x000000041b1b7c11 */ /* 0x000fe2000f8e10ff */
[----:B------:R-:W-:Y:S01]  /*1660*/  STS [R8+0x48], R47 ;  /* 0x0000482f08007388 */ /* 0x000fe20000000800 */
[----:B------:R-:W-:Y:S02]  /*1670*/  LEA R25, R25, UR4, 0x2 ;  /* 0x0000000419197c11 */ /* 0x000fe4000f8e10ff */
[----:B------:R-:W-:Y:S01]  /*1680*/  LEA R20, R20, UR4, 0x2 ;  /* 0x0000000414147c11 */ /* 0x000fe2000f8e10ff */
[----:B------:R-:W-:Y:S01]  /*1690*/  STS [R8+0x4c], R45 ;  /* 0x00004c2d08007388 */ /* 0x000fe20000000800 */
[----:B------:R-:W-:Y:S02]  /*16a0*/  LEA R7, R7, UR4, 0x2 ;  /* 0x0000000407077c11 */ /* 0x000fe4000f8e10ff */
[----:B------:R-:W-:Y:S01]  /*16b0*/  LEA R5, R38, UR4, 0x2 ;  /* 0x0000000426057c11 */ /* 0x000fe2000f8e10ff */
[----:B------:R-:W-:Y:S01]  /*16c0*/  STS [R8+0x50], R43 ;  /* 0x0000502b08007388 */ /* 0x000fe20000000800 */
[----:B------:R-:W-:-:S02]  /*16d0*/  LEA R0, R0, UR4, 0x2 ;  /* 0x0000000400007c11 */ /* 0x000fc4000f8e10ff */
[----:B------:R-:W-:Y:S01]  /*16e0*/  LEA R34, R34, UR4, 0x2 ;  /* 0x0000000422227c11 */ /* 0x000fe2000f8e10ff */
[----:B------:R-:W-:Y:S01]  /*16f0*/  STS [R8+0x54], R41 ;  /* 0x0000542908007388 */ /* 0x000fe20000000800 */
[----:B------:R-:W-:Y:S02]  /*1700*/  LEA R35, R35, UR4, 0x2 ;  /* 0x0000000423237c11 */ /* 0x000fe4000f8e10ff */
[----:B------:R-:W-:Y:S01]  /*1710*/  LEA R37, R37, UR4, 0x2 ;  /* 0x0000000425257c11 */ /* 0x000fe2000f8e10ff */
[----:B------:R0:W-:Y:S01]  /*1720*/  STS [R8+0x78], R23 ;  /* 0x0000781708007388 */ /* 0x0001e20000000800 */
[----:B------:R-:W-:Y:S02]  /*1730*/  LEA R26, R26, UR4, 0x2 ;  /* 0x000000041a1a7c11 */ /* 0x000fe4000f8e10ff */
[----:B------:R-:W-:Y:S01]  /*1740*/  LEA R24, R24, UR4, 0x2 ;  /* 0x0000000418187c11 */ /* 0x000fe2000f8e10ff */
[----:B------:R1:W-:Y:S01]  /*1750*/  STS [R8+0x7c], R46 ;  /* 0x00007c2e08007388 */ /* 0x0003e20000000800 */
[----:B------:R-:W-:-:S03]  /*1760*/  NOP ;  /* 0x0000000000007918 */ /* 0x000fc60000000000 */
[----:B------:R-:W2:Y:S01]  /*1770*/  LDS R4, [R4+0x800] ;  /* 0x0008000004047984 */ /* 0x000ea20000000800 */
[----:B0-----:R-:W0:Y:S01]  /*1780*/  LDC.64 R22, c[0x0][0x388] ;  /* 0x0000e200ff167b82 */ /* 0x001e220000000a00 */
[----:B-1----:R-:W-:Y:S02]  /*1790*/  LEA R8, R39, UR4, 0x2 ;  /* 0x0000000427087c11 */ /* 0x002fe4000f8e10ff */
[----:B------:R-:W1:Y:S04]  /*17a0*/  LDS R9, [R9+0x880] ;  /* 0x0008800009097984 */ /* 0x000e680000000800 */
[----:B------:R-:W3:Y:S04]  /*17b0*/  LDS R10, [R10+0x900] ;  /* 0x000900000a0a7984 */ /* 0x000ee80000000800 */
[----:B------:R-:W4:Y:S04]  /*17c0*/  LDS R11, [R11+0x980] ;  /* 0x000980000b0b7984 */ /* 0x000f280000000800 */
[----:B------:R-:W5:Y:S04]  /*17d0*/  LDS R12, [R12+0xa00] ;  /* 0x000a00000c0c7984 */ /* 0x000f680000000800 */
[----:B------:R-:W5:Y:S04]  /*17e0*/  LDS R13, [R13+0xa80] ;  /* 0x000a80000d0d7984 */ /* 0x000f680000000800 */
[----:B------:R-:W5:Y:S01]  /*17f0*/  LDS R14, [R14+0xb00] ;  /* 0x000b00000e0e7984 */ /* 0x000f620000000800 */
[----:B0-----:R-:W-:-:S03]  /*1800*/  IMAD.WIDE.U32 R22, R33, 0x4, R22 ;  /* 0x0000000421167825 */ /* 0x001fc600078e0016 */
[----:B------:R-:W0:Y:S04]  /*1810*/  LDS R15, [R15+0xb80] ;  /* 0x000b80000f0f7984 */ /* 0x000e280000000800 */
[----:B------:R-:W0:Y:S04]  /*1820*/  LDS R16, [R16+0xc00] ;  /* 0x000c000010107984 */ /* 0x000e280000000800 */
[----:B------:R-:W0:Y:S04]  /*1830*/  LDS R17, [R17+0xc80] ;  /* 0x000c800011117984 */ /* 0x000e280000000800 */
[----:B------:R-:W0:Y:S04]  /*1840*/  LDS R39, [R18+0xd00] ;  /* 0x000d000012277984 */ /* 0x000e280000000800 */
[----:B------:R-:W0:Y:S04]  /*1850*/  LDS R19, [R19+0xe00] ;  /* 0x000e000013137984 */ /* 0x000e280000000800 */
[----:B------:R-:W0:Y:S04]  /*1860*/  LDS R41, [R2+0xe80] ;  /* 0x000e800002297984 */ /* 0x000e280000000800 */
[----:B------:R-:W0:Y:S04]  /*1870*/  LDS R43, [R6+0xf00] ;  /* 0x000f0000062b7984 */ /* 0x000e280000000800 */
[----:B------:R-:W0:Y:S04]  /*1880*/  LDS R45, [R32] ;  /* 0x00000000202d7984 */ /* 0x000e280000000800 */
[----:B------:R-:W0:Y:S04]  /*1890*/  LDS R31, [R31+0x80] ;  /* 0x000080001f1f7984 */ /* 0x000e280000000800 */
        /* <DEDUP_REMOVED lines=16> */
[----:B--2---:R2:W-:Y:S04]  /*19a0*/  STG.E desc[UR6][R22.64+0x800], R4 ;  /* 0x0008000416007986 */ /* 0x0045e8000c101906 */
[----:B-1----:R2:W-:Y:S04]  /*19b0*/  STG.E desc[UR6][R22.64+0x880], R9 ;  /* 0x0008800916007986 */ /* 0x0025e8000c101906 */
[----:B---3--:R2:W-:Y:S04]  /*19c0*/  STG.E desc[UR6][R22.64+0x900], R10 ;  /* 0x0009000a16007986 */ /* 0x0085e8000c101906 */
[----:B----4-:R2:W-:Y:S04]  /*19d0*/  STG.E desc[UR6][R22.64+0x980], R11 ;  /* 0x0009800b16007986 */ /* 0x0105e8000c101906 */
[----:B-----5:R2:W-:Y:S04]  /*19e0*/  STG.E desc[UR6][R22.64+0xa00], R12 ;  /* 0x000a000c16007986 */ /* 0x0205e8000c101906 */
[----:B------:R2:W-:Y:S04]  /*19f0*/  STG.E desc[UR6][R22.64+0xa80], R13 ;  /* 0x000a800d16007986 */ /* 0x0005e8000c101906 */
[----:B------:R2:W-:Y:S04]  /*1a00*/  STG.E desc[UR6][R22.64+0xb00], R14 ;  /* 0x000b000e16007986 */ /* 0x0005e8000c101906 */
[----:B0-----:R2:W-:Y:S04]  /*1a10*/  STG.E desc[UR6][R22.64+0xb80], R15 ;  /* 0x000b800f16007986 */ /* 0x0015e8000c101906 */
[----:B------:R2:W-:Y:S04]  /*1a20*/  STG.E desc[UR6][R22.64+0xc00], R16 ;  /* 0x000c001016007986 */ /* 0x0005e8000c101906 */
        /* <DEDUP_REMOVED lines=22> */
[----:B------:R2:W-:Y:S01]  /*1b90*/  STG.E desc[UR6][R22.64+0xf80], R37 ;  /* 0x000f802516007986 */ /* 0x0005e2000c101906 */
[----:B------:R-:W-:Y:S05]  /*1ba0*/  @P0 EXIT ;  /* 0x000000000000094d */ /* 0x000fea0003800000 */
[----:B------:R-:W0:Y:S02]  /*1bb0*/  LDC.64 R2, c[0x0][0x388] ;  /* 0x0000e200ff027b82 */ /* 0x000e240000000a00 */
[----:B0-----:R-:W-:Y:S01]  /*1bc0*/  STG.E desc[UR6][R2.64+0x1000], R21 ;  /* 0x0010001502007986 */ /* 0x001fe2000c101906 */
[----:B------:R-:W-:Y:S05]  /*1bd0*/  EXIT ;  /* 0x000000000000794d */ /* 0x000fea0003800000 */
.L_x_0:
[----:B------:R-:W-:-:S00]  /*1be0*/  BRA `(.L_x_0) ;  /* 0xfffffffc00fc7947 */ /* 0x000fc0000383ffff */
[----:B------:R-:W-:-:S00]  /*1bf0*/  NOP ;  /* 0x0000000000007918 */ /* 0x000fc00000000000 */
        /* <DEDUP_REMOVED lines=8> */
.L_x_98:


//--------------------- .text._Z20BlockPrefixSumKernelILi64ELi16ELN3cub18CUB_300001_SM_100018BlockScanAlgorithmE2EEvPKiPi --------------------------
	.section	.text._Z20BlockPrefixSumKernelILi64ELi16ELN3cub18CUB_300001_SM_100018BlockScanAlgorithmE2EEvPKiPi,"ax",@progbits
	.align	128
        .global         _Z20BlockPrefixSumKernelILi64ELi16ELN3cub18CUB_300001_SM_100018BlockScanAlgorithmE2EEvPKiPi
        .type           _Z20BlockPrefixSumKernelILi64ELi16ELN3cub18CUB_300001_SM_100018BlockScanAlgorithmE2EEvPKiPi,@function
        .size           _Z20BlockPrefixSumKernelILi64ELi16ELN3cub18CUB_300001_SM_100018BlockScanAlgorithmE2EEvPKiPi,(.L_x_99 - _Z20BlockPrefixSumKernelILi64ELi16ELN3cub18CUB_300001_SM_100018BlockScanAlgorithmE2EEvPKiPi)
        .other          _Z20BlockPrefixSumKernelILi64ELi16ELN3cub18CUB_300001_SM_100018BlockScanAlgorithmE2EEvPKiPi,@"STO_CUDA_ENTRY STV_DEFAULT"
_Z20BlockPrefixSumKernelILi64ELi16ELN3cub18CUB_300001_SM_100018BlockScanAlgorithmE2EEvPKiPi:
.text._Z20BlockPrefixSumKernelILi64ELi16ELN3cub18CUB_300001_SM_100018BlockScanAlgorithmE2EEvPKiPi:
[----:B------:R-:W-:Y:S01]  /*0000*/  LDC R1, c[0x0][0x37c] ;  /* 0x0000df00ff017b82 */ /* 0x000fe20000000800 */
[----:B------:R-:W0:Y:S07]  /*0010*/  S2R R4, SR_TID.X ;  /* 0x0000000000047919 */ /* 0x000e2e0000002100 */
[----:B------:R-:W1:Y:S01]  /*0020*/  LDC.64 R6, c[0x0][0x380] ;  /* 0x0000e000ff067b82 */ /* 0x000e620000000a00 */
[----:B------:R-:W2:Y:S01]  /*0030*/  LDCU.64 UR6, c[0x0][0x358] ;  /* 0x00006b00ff0677ac */ /* 0x000ea20008000a00 */
[----:B0-----:R-:W-:-:S05]  /*0040*/  IMAD.SHL.U32 R0, R4, 0x10, RZ ;  /* 0x0000001004007824 */ /* 0x001fca00078e00ff */
[----:B------:R-:W-:-:S04]  /*0050*/  LOP3.LUT R5, R0, 0x3e00, RZ, 0xc0, !PT ;  /* 0x00003e0000057812 */ /* 0x000fc800078ec0ff */
        /* <DEDUP_REMOVED lines=22> */
[----:B0-----:R-:W-:Y:S01]  /*01c0*/  IMAD.IADD R5, R5, 0x1, R2 ;  /* 0x0000000105057824 */ /* 0x001fe200078e0202 */
[----:B------:R-:W-:-:S03]  /*01d0*/  ISETP.NE.AND P1, PT, R2, RZ, PT ;  /* 0x000000ff0200720c */ /* 0x000fc60003f25270 */
[C---:B------:R-:W-:Y:S01]  /*01e0*/  VIADD R12, R5.reuse, 0x40 ;  /* 0x00000040050c7836 */ /* 0x040fe20000000000 */
[CC--:B------:R-:W-:Y:S01]  /*01f0*/  LEA.HI.SX32 R0, R5.reuse, R5.reuse, 0x1b ;  /* 0x0000000505007211 */ /* 0x0c0fe200078fdaff */
[C---:B------:R-:W-:Y:S01]  /*0200*/  VIADD R10, R5.reuse, 0x20 ;  /* 0x00000020050a7836 */ /* 0x040fe20000000000 */
[C---:B------:R-:W-:Y:S01]  /*0210*/  IADD3 R7, PT, PT, R5.reuse, 0xc0, RZ ;  /* 0x000000c005077810 */ /* 0x040fe20007ffe0ff */
[C---:B------:R-:W-:Y:S01]  /*0220*/  VIADD R31, R5.reuse, 0x100 ;  /* 0x00000100051f7836 */ /* 0x040fe20000000000 */
[-C--:B------:R-:W-:Y:S01]  /*0230*/  LEA.HI.SX32 R12, R12, R5.reuse, 0x1b ;  /* 0x000000050c0c7211 */ /* 0x080fe200078fdaff */
[C---:B------:R-:W-:Y:S01]  /*0240*/  VIADD R16, R5.reuse, 0x80 ;  /* 0x0000008005107836 */ /* 0x040fe20000000000 */
[-C--:B------:R-:W-:Y:S01]  /*0250*/  LEA.HI.SX32 R10, R10, R5.reuse, 0x1b ;  /* 0x000000050a0a7211 */ /* 0x080fe200078fdaff */
[C---:B------:R-:W-:Y:S01]  /*0260*/  VIADD R14, R5.reuse, 0xa0 ;  /* 0x000000a0050e7836 */ /* 0x040fe20000000000 */
[----:B------:R-:W-:Y:S01]  /*0270*/  LEA R18, R12, UR4, 0x2 ;  /* 0x000000040c127c11 */ /* 0x000fe2000f8e10ff */
[C---:B------:R-:W-:Y:S01]  /*0280*/  VIADD R12, R5.reuse, 0x60 ;  /* 0x00000060050c7836 */ /* 0x040fe20000000000 */
[----:B------:R-:W-:Y:S01]  /*0290*/  LEA R0, R0, UR4, 0x2 ;  /* 0x0000000400007c11 */ /* 0x000fe2000f8e10ff */
[C---:B------:R-:W-:Y:S01]  /*02a0*/  VIADD R13, R5.reuse, 0xe0 ;  /* 0x000000e0050d7836 */ /* 0x040fe20000000000 */
[----:B------:R-:W-:Y:S01]  /*02b0*/  LEA R19, R10, UR4, 0x2 ;  /* 0x000000040a137c11 */ /* 0x000fe2000f8e10ff */
[C---:B------:R-:W-:Y:S01]  /*02c0*/  VIADD R33, R5.reuse, 0x120 ;  /* 0x0000012005217836 */ /* 0x040fe20000000000 */
[-C--:B------:R-:W-:Y:S01]  /*02d0*/  LEA.HI.SX32 R17, R12, R5.reuse, 0x1b ;  /* 0x000000050c117211 */ /* 0x080fe200078fdaff */
[----:B------:R-:W-:Y:S01]  /*02e0*/  VIADD R36, R5, 0x160 ;  /* 0x0000016005247836 */ /* 0x000fe20000000000 */
[-C--:B------:R-:W-:Y:S01]  /*02f0*/  LEA.HI.SX32 R12, R31, R5.reuse, 0x1b ;  /* 0x000000051f0c7211 */ /* 0x080fe200078fdaff */
[C---:B------:R-:W-:Y:S01]  /*0300*/  VIADD R10, R5.reuse, 0x140 ;  /* 0x00000140050a7836 */ /* 0x040fe20000000000 */
[----:B------:R-:W-:Y:S01]  /*0310*/  LOP3.LUT R31, R4, 0x3e0, RZ, 0xc0, !PT ;  /* 0x000003e0041f7812 */ /* 0x000fe200078ec0ff */
[----:B------:R-:W-:Y:S01]  /*0320*/  VIADD R6, R5, 0x1c0 ;  /* 0x000001c005067836 */ /* 0x000fe20000000000 */
[----:B------:R-:W-:-:S02]  /*0330*/  LEA.HI.SX32 R16, R16, R5, 0x1b ;  /* 0x0000000510107211 */ /* 0x000fc400078fdaff */
[-C--:B------:R-:W-:Y:S01]  /*0340*/  LEA.HI.SX32 R15, R14, R5.reuse, 0x1b ;  /* 0x000000050e0f7211 */ /* 0x080fe200078fdaff */
[----:B------:R-:W-:Y:S01]  /*0350*/  IMAD.IADD R31, R31, 0x1, R2 ;  /* 0x000000011f1f7824 */ /* 0x000fe200078e0202 */
[-C--:B------:R-:W-:Y:S02]  /*0360*/  LEA.HI.SX32 R14, R7, R5.reuse, 0x1b ;  /* 0x00000005070e7211 */ /* 0x080fe400078fdaff */
[----:B------:R-:W-:Y:S01]  /*0370*/  LEA.HI.SX32 R13, R13, R5, 0x1b ;  /* 0x000000050d0d7211 */ /* 0x000fe200078fdaff */
[----:B------:R-:W-:Y:S01]  /*0380*/  IMAD.SHL.U32 R31, R31, 0x10, RZ ;  /* 0x000000101f1f7824 */ /* 0x000fe200078e00ff */
[----:B------:R-:W-:Y:S02]  /*0390*/  LEA R17, R17, UR4, 0x2 ;  /* 0x0000000411117c11 */ /* 0x000fe4000f8e10ff */
[----:B------:R-:W-:Y:S02]  /*03a0*/  LEA R16, R16, UR4, 0x2 ;  /* 0x0000000410107c11 */ /* 0x000fe4000f8e10ff */
[----:B------:R-:W-:-:S02]  /*03b0*/  IADD3 R34, PT, PT, R5, 0x1a0, RZ ;  /* 0x000001a005227810 */ /* 0x000fc40007ffe0ff */
[----:B------:R-:W-:Y:S02]  /*03c0*/  LEA R15, R15, UR4, 0x2 ;  /* 0x000000040f0f7c11 */ /* 0x000fe4000f8e10ff */
[-C--:B------:R-:W-:Y:S02]  /*03d0*/  LEA.HI.SX32 R10, R10, R5.reuse, 0x1b ;  /* 0x000000050a0a7211 */ /* 0x080fe400078fdaff */
[----:B------:R-:W-:Y:S02]  /*03e0*/  LEA R14, R14, UR4, 0x2 ;  /* 0x000000040e0e7c11 */ /* 0x000fe4000f8e10ff */
[----:B------:R-:W-:Y:S02]  /*03f0*/  LEA R13, R13, UR4, 0x2 ;  /* 0x000000040d0d7c11 */ /* 0x000fe4000f8e10ff */
[----:B------:R-:W-:Y:S02]  /*0400*/  LEA R12, R12, UR4, 0x2 ;  /* 0x000000040c0c7c11 */ /* 0x000fe4000f8e10ff */
[----:B------:R-:W-:-:S02]  /*0410*/  LEA.HI.SX32 R7, R34, R5, 0x1b ;  /* 0x0000000522077211 */ /* 0x000fc400078fdaff */
[----:B------:R-:W-:Y:S02]  /*0420*/  LEA.HI.SX32 R6, R6, R5, 0x1b ;  /* 0x0000000506067211 */ /* 0x000fe400078fdaff */
[----:B------:R-:W-:Y:S02]  /*0430*/  LEA R10, R10, UR4, 0x2 ;  /* 0x000000040a0a7c11 */ /* 0x000fe4000f8e10ff */
[----:B------:R-:W-:Y:S02]  /*0440*/  LEA R7, R7, UR4, 0x2 ;  /* 0x0000000407077c11 */ /* 0x000fe4000f8e10ff */
[----:B------:R-:W-:Y:S02]  /*0450*/  LEA.HI.SX32 R31, R31, R31, 0x1b ;  /* 0x0000001f1f1f7211 */ /* 0x000fe400078fdaff */
[----:B------:R-:W-:Y:S01]  /*0460*/  LEA R6, R6, UR4, 0x2 ;  /* 0x0000000406067c11 */ /* 0x000fe2000f8e10ff */
[----:B--2---:R0:W-:Y:S04]  /*0470*/  STS [R0], R9 ;  /* 0x0000000900007388 */ /* 0x0041e80000000800 */
[----:B---3--:R1:W-:Y:S04]  /*0480*/  STS [R19+0x80], R8 ;  /* 0x0000800813007388 */ /* 0x0083e80000000800 */
[----:B----4-:R2:W-:Y:S01]  /*0490*/  STS [R18+0x100], R11 ;  /* 0x0001000b12007388 */ /* 0x0105e20000000800 */
[----:B0-----:R-:W-:Y:S01]  /*04a0*/  LEA.HI.SX32 R9, R36, R5, 0x1b ;  /* 0x0000000524097211 */ /* 0x001fe200078fdaff */
[----:B------:R-:W-:-:S02]  /*04b0*/  VIADD R36, R5, 0x1e0 ;  /* 0x000001e005247836 */ /* 0x000fc40000000000 */
[----:B-----5:R-:W-:Y:S01]  /*04c0*/  STS [R17+0x180], R28 ;  /* 0x0001801c11007388 */ /* 0x020fe20000000800 */
[----:B-1----:R-:W-:Y:S01]  /*04d0*/  VIADD R8, R5, 0x180 ;  /* 0x0000018005087836 */ /* 0x002fe20000000000 */
[----:B------:R-:W-:Y:S02]  /*04e0*/  LEA R9, R9, UR4, 0x2 ;  /* 0x0000000409097c11 */ /* 0x000fe4000f8e10ff */
[----:B------:R-:W-:Y:S01]  /*04f0*/  STS [R16+0x200], R29 ;  /* 0x0002001d10007388 */ /* 0x000fe20000000800 */
[-C--:B--2---:R-:W-:Y:S02]  /*0500*/  LEA.HI.SX32 R11, R33, R5.reuse, 0x1b ;  /* 0x00000005210b7211 */ /* 0x084fe400078fdaff */
[-C--:B------:R-:W-:Y:S01]  /*0510*/  LEA.HI.SX32 R8, R8, R5.reuse, 0x1b ;  /* 0x0000000508087211 */ /* 0x080fe200078fdaff */
[----:B------:R-:W-:Y:S01]  /*0520*/  STS [R15+0x280], R32 ;  /* 0x000280200f007388 */ /* 0x000fe20000000800 */
[----:B------:R-:W-:Y:S02]  /*0530*/  LEA R11, R11, UR4, 0x2 ;  /* 0x000000040b0b7c11 */ /* 0x000fe4000f8e10ff */
[----:B------:R-:W-:Y:S01]  /*0540*/  LEA.HI.SX32 R5, R36, R5, 0x1b ;  /* 0x0000000524057211 */ /* 0x000fe200078fdaff */
[----:B------:R-:W-:Y:S01]  /*0550*/  STS [R14+0x300], R27 ;  /* 0x0003001b0e007388 */ /* 0x000fe20000000800 */
[----:B------:R-:W-:-:S02]  /*0560*/  LEA R8, R8, UR4, 0x2 ;  /* 0x0000000408087c11 */ /* 0x000fc4000f8e10ff */
[----:B------:R-:W-:Y:S01]  /*0570*/  LEA R5, R5, UR4, 0x2 ;  /* 0x0000000405057c11 */ /* 0x000fe2000f8e10ff */
[----:B------:R-:W-:Y:S04]  /*0580*/  STS [R13+0x380], R30 ;  /* 0x0003801e0d007388 */ /* 0x000fe80000000800 */
[----:B------:R0:W-:Y:S04]  /*0590*/  STS [R12+0x400], R21 ;  /* 0x000400150c007388 */ /* 0x0001e80000000800 */
[----:B------:R-:W-:Y:S04]  /*05a0*/  STS [R11+0x480], R22 ;  /* 0x000480160b007388 */ /* 0x000fe80000000800 */
[----:B------:R-:W-:Y:S01]  /*05b0*/  STS [R10+0x500], R25 ;  /* 0x000500190a007388 */ /* 0x000fe20000000800 */
[----:B0-----:R-:W-:-:S03]  /*05c0*/  LEA R21, R31, UR4, 0x2 ;  /* 0x000000041f157c11 */ /* 0x001fc6000f8e10ff */
[----:B------:R-:W-:Y:S04]  /*05d0*/  STS [R9+0x580], R26 ;  /* 0x0005801a09007388 */ /* 0x000fe80000000800 */
        /* <DEDUP_REMOVED lines=19> */
[----:B------:R-:W1:Y:S02]  /*0710*/  LDS R34, [R21+0x30] ;  /* 0x0000300015227984 */ /* 0x000e640000000800 */
[----:B--2---:R-:W-:Y:S02]  /*0720*/  IADD3 R25, PT, PT, R35, R24, RZ ;  /* 0x0000001823197210 */ /* 0x004fe40007ffe0ff */
[----:B------:R-:W-:Y:S04]  /*0730*/  LDS R3, [R21+0x3c] ;  /* 0x00003c0015037984 */ /* 0x000fe80000000800 */
[----:B------:R-:W2:Y:S01]  /*0740*/  LDS R35, [R21+0x34] ;  /* 0x0000340015237984 */ /* 0x000ea20000000800 */
[----:B---3--:R-:W-:-:S03]  /*0750*/  IMAD.IADD R26, R36, 0x1, R25 ;  /* 0x00000001241a7824 */ /* 0x008fc600078e0219 */
[----:B------:R-:W3:Y:S01]  /*0760*/  LDS R36, [R21+0x38] ;  /* 0x0000380015247984 */ /* 0x000ee20000000800 */
[----:B----4-:R-:W-:-:S04]  /*0770*/  IMAD.IADD R27, R27, 0x1, R26 ;  /* 0x000000011b1b7824 */ /* 0x010fc800078e021a */
[----:B-----5:R-:W-:-:S04]  /*0780*/  IMAD.IADD R28, R28, 0x1, R27 ;  /* 0x000000011c1c7824 */ /* 0x020fc800078e021b */
[----:B------:R-:W-:-:S04]  /*0790*/  IMAD.IADD R29, R29, 0x1, R28 ;  /* 0x000000011d1d7824 */ /* 0x000fc800078e021c */
[----:B------:R-:W-:-:S04]  /*07a0*/  IMAD.IADD R30, R30, 0x1, R29 ;  /* 0x000000011e1e7824 */ /* 0x000fc800078e021d */
[----:B------:R-:W-:-:S05]  /*07b0*/  IMAD.IADD R31, R31, 0x1, R30 ;  /* 0x000000011f1f7824 */ /* 0x000fca00078e021e */
[----:B------:R-:W-:-:S05]  /*07c0*/  IADD3 R32, PT, PT, R32, R31, RZ ;  /* 0x0000001f20207210 */ /* 0x000fca0007ffe0ff */
[----:B0-----:R-:W-:-:S04]  /*07d0*/  IMAD.IADD R33, R33, 0x1, R32 ;  /* 0x0000000121217824 */ /* 0x001fc800078e0220 */
[----:B-1----:R-:W-:-:S04]  /*07e0*/  IMAD.IADD R34, R34, 0x1, R33 ;  /* 0x0000000122227824 */ /* 0x002fc800078e0221 */
[----:B--2---:R-:W-:-:S04]  /*07f0*/  IMAD.IADD R35, R35, 0x1, R34 ;  /* 0x0000000123237824 */ /* 0x004fc800078e0222 */
[----:B---3--:R-:W-:-:S04]  /*0800*/  IMAD.IADD R36, R36, 0x1, R35 ;  /* 0x0000000124247824 */ /* 0x008fc800078e0223 */
[----:B------:R-:W-:Y:S01]  /*0810*/  IMAD.IADD R3, R3, 0x1, R36 ;  /* 0x0000000103037824 */ /* 0x000fe200078e0224 */
[----:B------:R-:W-:Y:S06]  /*0820*/  BAR.SYNC.DEFER_BLOCKING 0x0 ;  /* 0x0000000000007b1d */ /* 0x000fec0000010000 */
[----:B------:R-:W0:Y:S02]  /*0830*/  SHFL.UP P0, R20, R3, 0x1, RZ ;  /* 0x0420000003147989 */ /* 0x000e2400000000ff */
[----:B0-----:R-:W-:-:S05]  /*0840*/  @P0 IMAD.IADD R20, R3, 0x1, R20 ;  /* 0x0000000103140824 */ /* 0x001fca00078e0214 */
[----:B------:R-:W0:Y:S02]  /*0850*/  SHFL.UP P0, R37, R20, 0x2, RZ ;  /* 0x0440000014257989 */ /* 0x000e2400000000ff */
[----:B0-----:R-:W-:-:S05]  /*0860*/  @P0 IADD3 R37, PT, PT, R20, R37, RZ ;  /* 0x0000002514250210 */ /* 0x001fca0007ffe0ff */
[----:B------:R-:W0:Y:S02]  /*0870*/  SHFL.UP P0, R20, R37, 0x4, RZ ;  /* 0x0480000025147989 */ /* 0x000e2400000000ff */
[----:B0-----:R-:W-:-:S05]  /*0880*/  @P0 IMAD.IADD R20, R37, 0x1, R20 ;  /* 0x0000000125140824 */ /* 0x001fca00078e0214 */
[----:B------:R-:W0:Y:S02]  /*0890*/  SHFL.UP P0, R37, R20, 0x8, RZ ;  /* 0x0500000014257989 */ /* 0x000e2400000000ff */
[----:B0-----:R-:W-:-:S05]  /*08a0*/  @P0 IMAD.IADD R37, R20, 0x1, R37 ;  /* 0x0000000114250824 */ /* 0x001fca00078e0225 */
[----:B------:R-:W0:Y:S02]  /*08b0*/  SHFL.UP P0, R20, R37, 0x10, RZ ;  /* 0x0600000025147989 */ /* 0x000e2400000000ff */
[----:B0-----:R-:W-:Y:S01]  /*08c0*/  @P0 IMAD.IADD R20, R37, 0x1, R20 ;  /* 0x0000000125140824 */ /* 0x001fe200078e0214 */
[----:B------:R-:W-:-:S13]  /*08d0*/  ISETP.NE.AND P0, PT, R2, 0x1f, PT ;  /* 0x0000001f0200780c */ /* 0x000fda0003f05270 */
[----:B------:R-:W-:-:S04]  /*08e0*/  @!P0 SHF.R.U32.HI R37, RZ, 0x3, R4 ;  /* 0x00000003ff258819 */ /* 0x000fc80000011604 */
[----:B------:R-:W-:-:S05]  /*08f0*/  @!P0 LOP3.LUT R37, R37, 0x7c, RZ, 0xc0, !PT ;  /* 0x0000007c25258812 */ /* 0x000fca00078ec0ff */
[----:B------:R0:W-:Y:S01]  /*0900*/  @!P0 STS [R37+UR4], R20 ;  /* 0x0000001425008988 */ /* 0x0001e20008000804 */
[----:B------:R-:W-:Y:S01]  /*0910*/  BAR.SYNC.DEFER_BLOCKING 0x0 ;  /* 0x0000000000007b1d */ /* 0x000fe20000010000 */
[----:B------:R-:W-:Y:S01]  /*0920*/  ISETP.GE.U32.AND P0, PT, R4, 0x20, PT ;  /* 0x000000200400780c */ /* 0x000fe20003f06070 */
[----:B0-----:R-:W-:-:S05]  /*0930*/  IMAD.IADD R37, R20, 0x1, -R3 ;  /* 0x0000000114257824 */ /* 0x001fca00078e0a03 */
[----:B------:R-:W-:Y:S01]  /*0940*/  SEL R37, R37, RZ, P1 ;  /* 0x000000ff25257207 */ /* 0x000fe20000800000 */
[----:B------:R-:W0:Y:S02]  /*0950*/  LDS.64 R2, [UR4] ;  /* 0x00000004ff027984 */ /* 0x000e240008000a00 */
[C---:B0-----:R-:W-:Y:S01]  /*0960*/  IMAD.IADD R20, R2.reuse, 0x1, R3 ;  /* 0x0000000102147824 */ /* 0x041fe200078e0203 */
[----:B------:R-:W-:Y:S01]  /*0970*/  SEL R2, R2, RZ, P0 ;  /* 0x000000ff02027207 */ /* 0x000fe20000000000 */
[----:B------:R-:W-:Y:S01]  /*0980*/  BAR.SYNC.DEFER_BLOCKING 0x0 ;  /* 0x0000000000007b1d */ /* 0x000fe20000010000 */
[----:B------:R-:W-:Y:S02]  /*0990*/  ISETP.NE.AND P0, PT, R4, RZ, PT ;  /* 0x000000ff0400720c */ /* 0x000fe40003f05270 */
[----:B------:R-:W-:-:S04]  /*09a0*/  IADD3 R2, PT, PT, R2, R37, RZ ;  /* 0x0000002502027210 */ /* 0x000fc80007ffe0ff */
[-C--:B------:R-:W-:Y:S01]  /*09b0*/  IADD3 R27, PT, PT, R27, R2.reuse, RZ ;  /* 0x000000021b1b7210 */ /* 0x080fe20007ffe0ff */
[--C-:B------:R-:W-:Y:S01]  /*09c0*/  IMAD.IADD R22, R22, 0x1, R2.reuse ;  /* 0x0000000116167824 */ /* 0x100fe200078e0202 */
[----:B------:R-:W-:Y:S01]  /*09d0*/  IADD3 R33, PT, PT, R33, R2, RZ ;  /* 0x0000000221217210 */ /* 0x000fe20007ffe0ff */
        /* <DEDUP_REMOVED lines=8> */
[----:B------:R0:W-:Y:S01]  /*0a60*/  STS [R21], R2 ;  /* 0x0000000215007388 */ /* 0x0001e20000000800 */
[--C-:B------:R-:W-:Y:S02]  /*0a70*/  IMAD.IADD R32, R32, 0x1, R2.reuse ;  /* 0x0000000120207824 */ /* 0x100fe400078e0202 */
[--C-:B------:R-:W-:Y:S01]  /*0a80*/  IMAD.IADD R34, R34, 0x1, R2.reuse ;  /* 0x0000000122227824 */ /* 0x100fe200078e0202 */
[----:B------:R-:W-:Y:S01]  /*0a90*/  STS [R21+0x4], R22 ;  /* 0x0000041615007388 */ /* 0x000fe20000000800 */
[----:B------:R-:W-:-:S02]  /*0aa0*/  IMAD.IADD R35, R35, 0x1, R2 ;  /* 0x0000000123237824 */ /* 0x000fc400078e0202 */
[----:B------:R-:W-:Y:S01]  /*0ab0*/  IMAD.IADD R36, R36, 0x1, R2 ;  /* 0x0000000124247824 */ /* 0x000fe200078e0202 */
[----:B------:R-:W-:Y:S01]  /*0ac0*/  STS [R21+0x8], R23 ;  /* 0x0000081715007388 */ /* 0x000fe20000000800 */
[----:B0-----:R-:W0:Y:S03]  /*0ad0*/  LDC.64 R2, c[0x0][0x388] ;  /* 0x0000e200ff027b82 */ /* 0x001e260000000a00 */
[----:B------:R-:W-:Y:S04]  /*0ae0*/  STS [R21+0xc], R24 ;  /* 0x00000c1815007388 */ /* 0x000fe80000000800 */
        /* <DEDUP_REMOVED lines=11> */
[----:B------:R-:W-:Y:S01]  /*0ba0*/  STS [R21+0x3c], R36 ;  /* 0x00003c2415007388 */ /* 0x000fe20000000800 */
[----:B------:R-:W-:-:S03]  /*0bb0*/  NOP ;  /* 0x0000000000007918 */ /* 0x000fc60000000000 */
[----:B------:R1:W2:Y:S04]  /*0bc0*/  LDS R23, [R0] ;  /* 0x0000000000177984 */ /* 0x0002a80000000800 */
[----:B------:R-:W3:Y:S04]  /*0bd0*/  LDS R19, [R19+0x80] ;  /* 0x0000800013137984 */ /* 0x000ee80000000800 */
[----:B------:R-:W4:Y:S01]  /*0be0*/  LDS R25, [R18+0x100] ;  /* 0x0001000012197984 */ /* 0x000f220000000800 */
[----:B-1----:R-:W-:-:S03]  /*0bf0*/  IMAD.SHL.U32 R0, R4, 0x10, RZ ;  /* 0x0000001004007824 */ /* 0x002fc600078e00ff */
[----:B------:R-:W1:Y:S02]  /*0c00*/  LDS R17, [R17+0x180] ;  /* 0x0001800011117984 */ /* 0x000e640000000800 */
[----:B------:R-:W-:Y:S02]  /*0c10*/  LOP3.LUT R37, R0, 0x3e00, RZ, 0xc0, !PT ;  /* 0x00003e0000257812 */ /* 0x000fe400078ec0ff */
[----:B------:R-:W5:Y:S02]  /*0c20*/  LDS R27, [R16+0x200] ;  /* 0x00020000101b7984 */ /* 0x000f640000000800 */
[----:B------:R-:W-:Y:S02]  /*0c30*/  LOP3.LUT R37, R37, 0x1f, R4, 0xf8, !PT ;  /* 0x0000001f25257812 */ /* 0x000fe400078ef804 */
[----:B------:R-:W5:Y:S03]  /*0c40*/  LDS R15, [R15+0x280] ;  /* 0x000280000f0f7984 */ /* 0x000f660000000800 */
[----:B0-----:R-:W-:Y:S01]  /*0c50*/  IMAD.WIDE.U32 R2, R37, 0x4, R2 ;  /* 0x0000000425027825 */ /* 0x001fe200078e0002 */
        /* <DEDUP_REMOVED lines=11> */
[----:B---3--:R2:W-:Y:S04]  /*0d10*/  STG.E desc[UR6][R2.64+0x80], R19 ;  /* 0x0000801302007986 */ /* 0x0085e8000c101906 */
[----:B----4-:R2:W-:Y:S04]  /*0d20*/  STG.E desc[UR6][R2.64+0x100], R25 ;  /* 0x0001001902007986 */ /* 0x0105e8000c101906 */
[----:B-1----:R2:W-:Y:S04]  /*0d30*/  STG.E desc[UR6][R2.64+0x180], R17 ;  /* 0x0001801102007986 */ /* 0x0025e8000c101906 */
[----:B-----5:R2:W-:Y:S04]  /*0d40*/  STG.E desc[UR6][R2.64+0x200], R27 ;  /* 0x0002001b02007986 */ /* 0x0205e8000c101906 */
        /* <DEDUP_REMOVED lines=12> */
[----:B--2---:R-:W0:Y:S02]  /*0e10*/  LDC.64 R2, c[0x0][0x388] ;  /* 0x0000e200ff027b82 */ /* 0x004e240000000a00 */
[----:B0-----:R-:W-:Y:S01]  /*0e20*/  STG.E desc[UR6][R2.64+0x1000], R20 ;  /* 0x0010001402007986 */ /* 0x001fe2000c101906 */
[----:B------:R-:W-:Y:S05]  /*0e30*/  EXIT ;  /* 0x000000000000794d */ /* 0x000fea0003800000 */
.L_x_1:
        /* <DEDUP_REMOVED lines=12> */
.L_x_99:


//--------------------- .text._Z20BlockPrefixSumKernelILi128ELi8ELN3cub18CUB_300001_SM_100018BlockScanAlgorithmE2EEvPKiPi --------------------------
	.section	.text._Z20BlockPrefixSumKernelILi128ELi8ELN3cub18CUB_300001_SM_100018BlockScanAlgorithmE2EEvPKiPi,"ax",@progbits
	.align	128
        .global         _Z20BlockPrefixSumKernelILi128ELi8ELN3cub18CUB_300001_SM_100018BlockScanAlgorithmE2EEvPKiPi
        .type           _Z20BlockPrefixSumKernelILi128ELi8ELN3cub18CUB_300001_SM_100018BlockScanAlgorithmE2EEvPKiPi,@function
        .size           _Z20BlockPrefixSumKernelILi128ELi8ELN3cub18CUB_300001_SM_100018BlockScanAlgorithmE2EEvPKiPi,(.L_x_100 - _Z20BlockPrefixSumKernelILi128ELi8ELN3cub18CUB_300001_SM_100018BlockScanAlgorithmE2EEvPKiPi)
        .other          _Z20BlockPrefixSumKernelILi128ELi8ELN3cub18CUB_300001_SM_100018BlockScanAlgorithmE2EEvPKiPi,@"STO_CUDA_ENTRY STV_DEFAULT"
_Z20BlockPrefixSumKernelILi128ELi8ELN3cub18CUB_300001_SM_100018BlockScanAlgorithmE2EEvPKiPi:
.text._Z20BlockPrefixSumKernelILi128ELi8ELN3cub18CUB_300001_SM_100018BlockScanAlgorithmE2EEvPKiPi:
        /* <DEDUP_REMOVED lines=21> */
[----:B------:R-:W-:-:S02]  /*0150*/  ISETP.NE.AND P1, PT, R0, 0x1f, PT ;  /* 0x0000001f0000780c */ /* 0x000fc40003f25270 */
[----:B------:R-:W-:Y:S01]  /*0160*/  ISETP.NE.AND P2, PT, R0, RZ, PT ;  /* 0x000000ff0000720c */ /* 0x000fe20003f45270 */
[C---:B------:R-:W-:Y:S01]  /*0170*/  VIADD R21, R10.reuse, 0x60 ;  /* 0x000000600a157836 */ /* 0x040fe20000000000 */
[CC--:B------:R-:W-:Y:S01]  /*0180*/  LEA.HI.SX32 R11, R10.reuse, R10.reuse, 0x1b ;  /* 0x0000000a0a0b7211 */ /* 0x0c0fe200078fdaff */
[C---:B------:R-:W-:Y:S02]  /*0190*/  VIADD R13, R10.reuse, 0x20 ;  /* 0x000000200a0d7836 */ /* 0x040fe40000000000 */
[C---:B------:R-:W-:Y:S01]  /*01a0*/  VIADD R15, R10.reuse, 0x40 ;  /* 0x000000400a0f7836 */ /* 0x040fe20000000000 */
[-C--:B------:R-:W-:Y:S01]  /*01b0*/  LEA.HI.SX32 R20, R21, R10.reuse, 0x1b ;  /* 0x0000000a15147211 */ /* 0x080fe200078fdaff */
[C---:B------:R-:W-:Y:S01]  /*01c0*/  VIADD R23, R10.reuse, 0x80 ;  /* 0x000000800a177836 */ /* 0x040fe20000000000 */
[----:B------:R-:W-:Y:S01]  /*01d0*/  LOP3.LUT R21, R3, 0x3e0, RZ, 0xc0, !PT ;  /* 0x000003e003157812 */ /* 0x000fe200078ec0ff */
[C---:B------:R-:W-:Y:S01]  /*01e0*/  VIADD R25, R10.reuse, 0xa0 ;  /* 0x000000a00a197836 */ /* 0x040fe20000000000 */
[-C--:B------:R-:W-:Y:S01]  /*01f0*/  LEA.HI.SX32 R8, R13, R10.reuse, 0x1b ;  /* 0x0000000a0d087211 */ /* 0x080fe200078fdaff */
[C---:B------:R-:W-:Y:S01]  /*0200*/  VIADD R27, R10.reuse, 0xc0 ;  /* 0x000000c00a1b7836 */ /* 0x040fe20000000000 */
[-C--:B------:R-:W-:Y:S01]  /*0210*/  LEA.HI.SX32 R9, R15, R10.reuse, 0x1b ;  /* 0x0000000a0f097211 */ /* 0x080fe200078fdaff */
[----:B------:R-:W-:Y:S01]  /*0220*/  VIADD R29, R10, 0xe0 ;  /* 0x000000e00a1d7836 */ /* 0x000fe20000000000 */
[-C--:B------:R-:W-:Y:S01]  /*0230*/  LEA.HI.SX32 R12, R23, R10.reuse, 0x1b ;  /* 0x0000000a170c7211 */ /* 0x080fe200078fdaff */
[----:B------:R-:W-:Y:S01]  /*0240*/  IMAD.IADD R21, R21, 0x1, R0 ;  /* 0x0000000115157824 */ /* 0x000fe200078e0200 */
[----:B------:R-:W-:-:S02]  /*0250*/  LEA.HI.SX32 R13, R25, R10, 0x1b ;  /* 0x0000000a190d7211 */ /* 0x000fc400078fdaff */
[-C--:B------:R-:W-:Y:S01]  /*0260*/  LEA.HI.SX32 R14, R27, R10.reuse, 0x1b ;  /* 0x0000000a1b0e7211 */ /* 0x080fe200078fdaff */
[----:B------:R-:W-:Y:S01]  /*0270*/  IMAD.SHL.U32 R21, R21, 0x8, RZ ;  /* 0x0000000815157824 */ /* 0x000fe200078e00ff */
[----:B------:R-:W-:Y:S02]  /*0280*/  LEA.HI.SX32 R15, R29, R10, 0x1b ;  /* 0x0000000a1d0f7211 */ /* 0x000fe400078fdaff */
[----:B------:R-:W-:Y:S02]  /*0290*/  LEA R11, R11, UR4, 0x2 ;  /* 0x000000040b0b7c11 */ /* 0x000fe4000f8e10ff */
[----:B------:R-:W-:Y:S02]  /*02a0*/  LEA R10, R8, UR4, 0x2 ;  /* 0x00000004080a7c11 */ /* 0x000fe4000f8e10ff */
[----:B------:R-:W-:Y:S02]  /*02b0*/  LEA R9, R9, UR4, 0x2 ;  /* 0x0000000409097c11 */ /* 0x000fe4000f8e10ff */
[----:B------:R-:W-:-:S02]  /*02c0*/  LEA R8, R20, UR4, 0x2 ;  /* 0x0000000414087c11 */ /* 0x000fc4000f8e10ff */
[----:B------:R-:W-:Y:S02]  /*02d0*/  LEA R12, R12, UR4, 0x2 ;  /* 0x000000040c0c7c11 */ /* 0x000fe4000f8e10ff */
[----:B------:R-:W-:Y:S02]  /*02e0*/  LEA R13, R13, UR4, 0x2 ;  /* 0x000000040d0d7c11 */ /* 0x000fe4000f8e10ff */
[----:B------:R-:W-:Y:S02]  /*02f0*/  LEA.HI.SX32 R21, R21, R21, 0x1b ;  /* 0x0000001515157211 */ /* 0x000fe400078fdaff */
[----:B------:R-:W-:Y:S02]  /*0300*/  LEA R14, R14, UR4, 0x2 ;  /* 0x000000040e0e7c11 */ /* 0x000fe4000f8e10ff */
[----:B------:R-:W-:Y:S01]  /*0310*/  LEA R15, R15, UR4, 0x2 ;  /* 0x000000040f0f7c11 */ /* 0x000fe2000f8e10ff */
[----:B--2---:R-:W-:Y:S04]  /*0320*/  STS [R11], R18 ;  /* 0x000000120b007388 */ /* 0x004fe80000000800 */
[----:B---3--:R-:W-:Y:S04]  /*0330*/  STS [R10+0x80], R19 ;  /* 0x000080130a007388 */ /* 0x008fe80000000800 */
[----:B----4-:R0:W-:Y:S04]  /*0340*/  STS [R9+0x100], R16 ;  /* 0x0001001009007388 */ /* 0x0101e80000000800 */
[----:B-----5:R-:W-:Y:S04]  /*0350*/  STS [R8+0x180], R17 ;  /* 0x0001801108007388 */ /* 0x020fe80000000800 */
[----:B------:R-:W-:Y:S01]  /*0360*/  STS [R12+0x200], R5 ;  /* 0x000200050c007388 */ /* 0x000fe20000000800 */
[----:B0-----:R-:W-:-:S03]  /*0370*/  LEA R16, R21, UR4, 0x2 ;  /* 0x0000000415107c11 */ /* 0x001fc6000f8e10ff */
[----:B------:R-:W-:Y:S04]  /*0380*/  STS [R13+0x280], R4 ;  /* 0x000280040d007388 */ /* 0x000fe80000000800 */
[----:B------:R-:W-:Y:S04]  /*0390*/  STS [R14+0x300], R7 ;  /* 0x000300070e007388 */ /* 0x000fe80000000800 */
[----:B------:R0:W-:Y:S01]  /*03a0*/  STS [R15+0x380], R6 ;  /* 0x000380060f007388 */ /* 0x0001e20000000800 */
[----:B------:R-:W-:-:S03]  /*03b0*/  NOP ;  /* 0x0000000000007918 */ /* 0x000fc60000000000 */
[----:B------:R-:W-:Y:S01]  /*03c0*/  LDS R17, [R16] ;  /* 0x0000000010117984 */ /* 0x000fe20000000800 */
[----:B0-----:R-:W-:-:S03]  /*03d0*/  @!P1 SHF.R.U32.HI R6, RZ, 0x3, R3 ;  /* 0x00000003ff069819 */ /* 0x001fc60000011603 */
[----:B------:R-:W0:Y:S01]  /*03e0*/  LDS R18, [R16+0x4] ;  /* 0x0000040010127984 */ /* 0x000e220000000800 */
[----:B------:R-:W-:-:S03]  /*03f0*/  @!P1 LOP3.LUT R28, R6, 0x7c, RZ, 0xc0, !PT ;  /* 0x0000007c061c9812 */ /* 0x000fc600078ec0ff */
[----:B------:R-:W1:Y:S04]  /*0400*/  LDS R19, [R16+0x8] ;  /* 0x0000080010137984 */ /* 0x000e680000000800 */
[----:B------:R-:W2:Y:S04]  /*0410*/  LDS R20, [R16+0xc] ;  /* 0x00000c0010147984 */ /* 0x000ea80000000800 */
[----:B------:R-:W3:Y:S04]  /*0420*/  LDS R21, [R16+0x10] ;  /* 0x0000100010157984 */ /* 0x000ee80000000800 */
[----:B------:R-:W4:Y:S04]  /*0430*/  LDS R22, [R16+0x14] ;  /* 0x0000140010167984 */ /* 0x000f280000000800 */
[----:B------:R-:W5:Y:S04]  /*0440*/  LDS R23, [R16+0x18] ;  /* 0x0000180010177984 */ /* 0x000f680000000800 */
[----:B------:R-:W5:Y:S01]  /*0450*/  LDS R24, [R16+0x1c] ;  /* 0x00001c0010187984 */ /* 0x000f620000000800 */
[----:B0-----:R-:W-:-:S05]  /*0460*/  IADD3 R18, PT, PT, R17, R18, RZ ;  /* 0x0000001211127210 */ /* 0x001fca0007ffe0ff */
[----:B-1----:R-:W-:-:S04]  /*0470*/  IMAD.IADD R19, R19, 0x1, R18 ;  /* 0x0000000113137824 */ /* 0x002fc800078e0212 */
[----:B--2---:R-:W-:-:S04]  /*0480*/  IMAD.IADD R20, R20, 0x1, R19 ;  /* 0x0000000114147824 */ /* 0x004fc800078e0213 */
[----:B---3--:R-:W-:-:S04]  /*0490*/  IMAD.IADD R21, R21, 0x1, R20 ;  /* 0x0000000115157824 */ /* 0x008fc800078e0214 */
[----:B----4-:R-:W-:-:S04]  /*04a0*/  IMAD.IADD R22, R22, 0x1, R21 ;  /* 0x0000000116167824 */ /* 0x010fc800078e0215 */
[----:B-----5:R-:W-:-:S04]  /*04b0*/  IMAD.IADD R23, R23, 0x1, R22 ;  /* 0x0000000117177824 */ /* 0x020fc800078e0216 */
[----:B------:R-:W-:Y:S01]  /*04c0*/  IMAD.IADD R24, R24, 0x1, R23 ;  /* 0x0000000118187824 */ /* 0x000fe200078e0217 */
[----:B------:R-:W-:Y:S06]  /*04d0*/  BAR.SYNC.DEFER_BLOCKING 0x0 ;  /* 0x0000000000007b1d */ /* 0x000fec0000010000 */
[----:B------:R-:W0:Y:S02]  /*04e0*/  SHFL.UP P0, R5, R24, 0x1, RZ ;  /* 0x0420000018057989 */ /* 0x000e2400000000ff */
[----:B0-----:R-:W-:-:S05]  /*04f0*/  @P0 IMAD.IADD R5, R24, 0x1, R5 ;  /* 0x0000000118050824 */ /* 0x001fca00078e0205 */
[----:B------:R-:W0:Y:S02]  /*0500*/  SHFL.UP P0, R4, R5, 0x2, RZ ;  /* 0x0440000005047989 */ /* 0x000e2400000000ff */
[----:B0-----:R-:W-:-:S05]  /*0510*/  @P0 IMAD.IADD R4, R5, 0x1, R4 ;  /* 0x0000000105040824 */ /* 0x001fca00078e0204 */
[----:B------:R-:W0:Y:S02]  /*0520*/  SHFL.UP P0, R27, R4, 0x4, RZ ;  /* 0x04800000041b7989 */ /* 0x000e2400000000ff */
[----:B0-----:R-:W-:-:S05]  /*0530*/  @P0 IADD3 R27, PT, PT, R4, R27, RZ ;  /* 0x0000001b041b0210 */ /* 0x001fca0007ffe0ff */
[----:B------:R-:W0:Y:S02]  /*0540*/  SHFL.UP P0, R26, R27, 0x8, RZ ;  /* 0x050000001b1a7989 */ /* 0x000e2400000000ff */
[----:B0-----:R-:W-:Y:S01]  /*0550*/  @P0 IMAD.IADD R26, R27, 0x1, R26 ;  /* 0x000000011b1a0824 */ /* 0x001fe200078e021a */
[----:B------:R-:W-:-:S04]  /*0560*/  SHF.R.U32.HI R27, RZ, 0x5, R3 ;  /* 0x00000005ff1b7819 */ /* 0x000fc80000011603 */
[----:B------:R-:W0:Y:S02]  /*0570*/  SHFL.UP P0, R25, R26, 0x10, RZ ;  /* 0x060000001a197989 */ /* 0x000e2400000000ff */
[----:B0-----:R-:W-:Y:S01]  /*0580*/  @P0 IMAD.IADD R25, R26, 0x1, R25 ;  /* 0x000000011a190824 */ /* 0x001fe200078e0219 */
[----:B------:R-:W-:-:S03]  /*0590*/  ISETP.NE.AND P0, PT, R27, 0x3, PT ;  /* 0x000000031b00780c */ /* 0x000fc60003f05270 */
[----:B------:R-:W-:Y:S01]  /*05a0*/  IMAD.IADD R24, R25, 0x1, -R24 ;  /* 0x0000000119187824 */ /* 0x000fe200078e0a18 */
[----:B------:R-:W-:Y:S01]  /*05b0*/  @!P1 STS [R28+UR4], R25 ;  /* 0x000000191c009988 */ /* 0x000fe20008000804 */
[----:B------:R-:W-:Y:S01]  /*05c0*/  BAR.SYNC.DEFER_BLOCKING 0x0 ;  /* 0x0000000000007b1d */ /* 0x000fe20000010000 */
[----:B------:R-:W-:Y:S02]  /*05d0*/  ISETP.NE.AND P1, PT, R27, 0x2, PT ;  /* 0x000000021b00780c */ /* 0x000fe40003f25270 */
[----:B------:R-:W-:-:S03]  /*05e0*/  SEL R24, R24, RZ, P2 ;  /* 0x000000ff18187207 */ /* 0x000fc60001000000 */
[----:B------:R-:W0:Y:S02]  /*05f0*/  LDS.128 R4, [UR4] ;  /* 0x00000004ff047984 */ /* 0x000e240008000c00 */
[----:B0-----:R-:W-:-:S04]  /*0600*/  IMAD.IADD R5, R4, 0x1, R5 ;  /* 0x0000000104057824 */ /* 0x001fc800078e0205 */
[----:B------:R-:W-:Y:S01]  /*0610*/  IMAD.IADD R6, R6, 0x1, R5 ;  /* 0x0000000106067824 */ /* 0x000fe200078e0205 */
[----:B------:R-:W-:Y:S01]  /*0620*/  SEL R27, R5, R4, !P1 ;  /* 0x00000004051b7207 */ /* 0x000fe20004800000 */
[----:B------:R-:W-:Y:S01]  /*0630*/  BAR.SYNC.DEFER_BLOCKING 0x0 ;  /* 0x0000000000007b1d */ /* 0x000fe20000010000 */
[C---:B------:R-:W-:Y:S02]  /*0640*/  ISETP.GE.U32.AND P1, PT, R3.reuse, 0x20, PT ;  /* 0x000000200300780c */ /* 0x040fe40003f26070 */
[----:B------:R-:W-:Y:S02]  /*0650*/  SEL R27, R6, R27, !P0 ;  /* 0x0000001b061b7207 */ /* 0x000fe40004000000 */
[----:B------:R-:W-:Y:S02]  /*0660*/  ISETP.NE.AND P0, PT, R3, RZ, PT ;  /* 0x000000ff0300720c */ /* 0x000fe40003f05270 */
[----:B------:R-:W-:-:S05]  /*0670*/  SEL R27, R27, RZ, P1 ;  /* 0x000000ff1b1b7207 */ /* 0x000fca0000800000 */
[----:B------:R-:W-:-:S04]  /*0680*/  IMAD.IADD R24, R27, 0x1, R24 ;  /* 0x000000011b187824 */ /* 0x000fc800078e0218 */
[--C-:B------:R-:W-:Y:S01]  /*0690*/  IMAD.IADD R17, R17, 0x1, R24.reuse ;  /* 0x0000000111117824 */ /* 0x100fe200078e0218 */
[----:B------:R-:W-:Y:S01]  /*06a0*/  IADD3 R5, PT, PT, R18, R24, RZ ;  /* 0x0000001812057210 */ /* 0x000fe20007ffe0ff */
[--C-:B------:R-:W-:Y:S02]  /*06b0*/  IMAD.IADD R19, R19, 0x1, R24.reuse ;  /* 0x0000000113137824 */ /* 0x100fe400078e0218 */
[--C-:B------:R-:W-:Y:S02]  /*06c0*/  IMAD.IADD R25, R20, 0x1, R24.reuse ;  /* 0x0000000114197824 */ /* 0x100fe400078e0218 */
[--C-:B------:R-:W-:Y:S02]  /*06d0*/  IMAD.IADD R21, R21, 0x1, R24.reuse ;  /* 0x0000000115157824 */ /* 0x100fe400078e0218 */
[--C-:B------:R-:W-:Y:S01]  /*06e0*/  IMAD.IADD R27, R22, 0x1, R24.reuse ;  /* 0x00000001161b7824 */ /* 0x100fe200078e0218 */
[----:B------:R-:W-:Y:S01]  /*06f0*/  STS [R16], R24 ;  /* 0x0000001810007388 */ /* 0x000fe20000000800 */
[----:B------:R-:W-:-:S03]  /*0700*/  IMAD.IADD R23, R23, 0x1, R24 ;  /* 0x0000000117177824 */ /* 0x000fc600078e0218 */
[----:B------:R-:W-:Y:S04]  /*0710*/  STS [R16+0x4], R17 ;  /* 0x0000041110007388 */ /* 0x000fe80000000800 */
[----:B------:R0:W-:Y:S04]  /*0720*/  STS [R16+0x8], R5 ;  /* 0x0000080510007388 */ /* 0x0001e80000000800 */
[----:B------:R-:W-:Y:S04]  /*0730*/  STS [R16+0xc], R19 ;  /* 0x00000c1310007388 */ /* 0x000fe80000000800 */
[----:B------:R-:W-:Y:S01]  /*0740*/  STS [R16+0x10], R25 ;  /* 0x0000101910007388 */ /* 0x000fe20000000800 */
[----:B0-----:R-:W0:Y:S03]  /*0750*/  LDC.64 R4, c[0x0][0x388] ;  /* 0x0000e200ff047b82 */ /* 0x001e260000000a00 */
[----:B------:R-:W-:Y:S04]  /*0760*/  STS [R16+0x14], R21 ;  /* 0x0000141510007388 */ /* 0x000fe80000000800 */
[----:B------:R-:W-:Y:S04]  /*0770*/  STS [R16+0x18], R27 ;  /* 0x0000181b10007388 */ /* 0x000fe80000000800 */
[----:B------:R-:W-:Y:S01]  /*0780*/  STS [R16+0x1c], R23 ;  /* 0x00001c1710007388 */ /* 0x000fe20000000800 */
[----:B------:R-:W-:-:S03]  /*0790*/  NOP ;  /* 0x0000000000007918 */ /* 0x000fc60000000000 */
[----:B------:R-:W1:Y:S04]  /*07a0*/  LDS R11, [R11] ;  /* 0x000000000b0b7984 */ /* 0x000e680000000800 */
[----:B------:R-:W2:Y:S01]  /*07b0*/  LDS R29, [R10+0x80] ;  /* 0x000080000a1d7984 */ /* 0x000ea20000000800 */
[----:B0-----:R-:W-:-:S03]  /*07c0*/  IMAD.WIDE.U32 R4, R2, 0x4, R4 ;  /* 0x0000000402047825 */ /* 0x001fc600078e0004 */
[----:B------:R-:W0:Y:S04]  /*07d0*/  LDS R9, [R9+0x100] ;  /* 0x0001000009097984 */ /* 0x000e280000000800 */
[----:B------:R-:W3:Y:S04]  /*07e0*/  LDS R17, [R8+0x180] ;  /* 0x0001800008117984 */ /* 0x000ee80000000800 */
[----:B------:R-:W4:Y:S04]  /*07f0*/  LDS R12, [R12+0x200] ;  /* 0x000200000c0c7984 */ /* 0x000f280000000800 */
[----:B------:R-:W5:Y:S04]  /*0800*/  LDS R13, [R13+0x280] ;  /* 0x000280000d0d7984 */ /* 0x000f680000000800 */
[----:B------:R-:W5:Y:S04]  /*0810*/  LDS R19, [R14+0x300] ;  /* 0x000300000e137984 */ /* 0x000f680000000800 */
[----:B------:R-:W5:Y:S04]  /*0820*/  LDS R15, [R15+0x380] ;  /* 0x000380000f0f7984 */ /* 0x000f680000000800 */
[----:B-1----:R1:W-:Y:S04]  /*0830*/  STG.E desc[UR6][R4.64], R11 ;  /* 0x0000000b04007986 */ /* 0x0023e8000c101906 */
[----:B--2---:R1:W-:Y:S04]  /*0840*/  STG.E desc[UR6][R4.64+0x80], R29 ;  /* 0x0000801d04007986 */ /* 0x0043e8000c101906 */
[----:B0-----:R1:W-:Y:S04]  /*0850*/  STG.E desc[UR6][R4.64+0x100], R9 ;  /* 0x0001000904007986 */ /* 0x0013e8000c101906 */
[----:B---3--:R1:W-:Y:S04]  /*0860*/  STG.E desc[UR6][R4.64+0x180], R17 ;  /* 0x0001801104007986 */ /* 0x0083e8000c101906 */
[----:B----4-:R1:W-:Y:S04]  /*0870*/  STG.E desc[UR6][R4.64+0x200], R12 ;  /* 0x0002000c04007986 */ /* 0x0103e8000c101906 */
[----:B-----5:R1:W-:Y:S04]  /*0880*/  STG.E desc[UR6][R4.64+0x280], R13 ;  /* 0x0002800d04007986 */ /* 0x0203e8000c101906 */
[----:B------:R1:W-:Y:S04]  /*0890*/  STG.E desc[UR6][R4.64+0x300], R19 ;  /* 0x0003001304007986 */ /* 0x0003e8000c101906 */
[----:B------:R1:W-:Y:S01]  /*08a0*/  STG.E desc[UR6][R4.64+0x380], R15 ;  /* 0x0003800f04007986 */ /* 0x0003e2000c101906 */
[----:B------:R-:W-:Y:S05]  /*08b0*/  @P0 EXIT ;  /* 0x000000000000094d */ /* 0x000fea0003800000 */
[----:B------:R-:W0:Y:S01]  /*08c0*/  LDC.64 R2, c[0x0][0x388] ;  /* 0x0000e200ff027b82 */ /* 0x000e220000000a00 */
[----:B------:R-:W-:-:S05]  /*08d0*/  IMAD.IADD R7, R7, 0x1, R6 ;  /* 0x0000000107077824 */ /* 0x000fca00078e0206 */
[----:B0-----:R-:W-:Y:S01]  /*08e0*/  STG.E desc[UR6][R2.64+0x1000], R7 ;  /* 0x0010000702007986 */ /* 0x001fe2000c101906 */
[----:B------:R-:W-:Y:S05]  /*08f0*/  EXIT ;  /* 0x000000000000794d */ /* 0x000fea0003800000 */
.L_x_2:
        /* <DEDUP_REMOVED lines=16> */
.L_x_100:


//--------------------- .text._Z20BlockPrefixSumKernelILi256ELi4ELN3cub18CUB_300001_SM_100018BlockScanAlgorithmE2EEvPKiPi --------------------------
	.section	.text._Z20BlockPrefixSumKernelILi256ELi4ELN3cub18CUB_300001_SM_100018BlockScanAlgorithmE2EEvPKiPi,"ax",@progbits
	.align	128
        .global         _Z20BlockPrefixSumKernelILi256ELi4ELN3cub18CUB_300001_SM_100018BlockScanAlgorithmE2EEvPKiPi
        .type           _Z20BlockPrefixSumKernelILi256ELi4ELN3cub18CUB_300001_SM_100018BlockScanAlgorithmE2EEvPKiPi,@function
        .size           _Z20BlockPrefixSumKernelILi256ELi4ELN3cub18CUB_300001_SM_100018BlockScanAlgorithmE2EEvPKiPi,(.L_x_101 - _Z20BlockPrefixSumKernelILi256ELi4ELN3cub18CUB_300001_SM_100018BlockScanAlgorithmE2EEvPKiPi)
        .other          _Z20BlockPrefixSumKernelILi256ELi4ELN3cub18CUB_300001_SM_100018BlockScanAlgorithmE2EEvPKiPi,@"STO_CUDA_ENTRY STV_DEFAULT"
_Z20BlockPrefixSumKernelILi256ELi4ELN3cub18CUB_300001_SM_100018BlockScanAlgorithmE2EEvPKiPi:
.text._Z20BlockPrefixSumKernelILi256ELi4ELN3cub18CUB_300001_SM_100018BlockScanAlgorithmE2EEvPKiPi:
        /* <DEDUP_REMOVED lines=11> */
[----:B------:R-:W5:Y:S01]  /*00b0*/  LDG.E R14, desc[UR6][R4.64+0x180] ;  /* 0x00018006040e7981 */ /* 0x000f62000c1e1900 */
[----:B------:R-:W0:Y:S01]  /*00c0*/  S2UR UR5, SR_CgaCtaId ;  /* 0x00000000000579c3 */ /* 0x000e220000008800 */
[----:B------:R-:W-:Y:S01]  /*00d0*/  UMOV UR4, 0x400 ;  /* 0x0000040000047882 */ /* 0x000fe20000000000 */
[----:B------:R-:W-:Y:S01]  /*00e0*/  LOP3.LUT R7, R0, 0x3e0, RZ, 0xc0, !PT ;  /* 0x000003e000077812 */ /* 0x000fe200078ec0ff */
[----:B------:R-:W1:Y:S01]  /*00f0*/  S2R R16, SR_LANEID ;  /* 0x0000000000107919 */ /* 0x000e620000000000 */
[----:B------:R-:W-:-:S04]  /*0100*/  SHF.R.U32.HI R19, RZ, 0x5, R0 ;  /* 0x00000005ff137819 */ /* 0x000fc80000011600 */
[----:B------:R-:W-:Y:S01]  /*0110*/  ISETP.NE.AND P2, PT, R19, 0x6, PT ;  /* 0x000000061300780c */ /* 0x000fe20003f45270 */
[----:B0-----:R-:W-:Y:S01]  /*0120*/  ULEA UR4, UR5, UR4, 0x18 ;  /* 0x0000000405047291 */ /* 0x001fe2000f8ec0ff */
[--C-:B-1----:R-:W-:Y:S01]  /*0130*/  IMAD.IADD R3, R3, 0x1, R16.reuse ;  /* 0x0000000103037824 */ /* 0x102fe200078e0210 */
[----:B------:R-:W-:Y:S01]  /*0140*/  ISETP.NE.AND P1, PT, R16, 0x1f, PT ;  /* 0x0000001f1000780c */ /* 0x000fe20003f25270 */
[----:B------:R-:W-:-:S03]  /*0150*/  IMAD.IADD R7, R7, 0x1, R16 ;  /* 0x0000000107077824 */ /* 0x000fc600078e0210 */
[----:B------:R-:W-:Y:S02]  /*0160*/  LEA R3, R3, UR4, 0x2 ;  /* 0x0000000403037c11 */ /* 0x000fe4000f8e10ff */
[----:B------:R-:W-:-:S07]  /*0170*/  LEA R17, R7, UR4, 0x4 ;  /* 0x0000000407117c11 */ /* 0x000fce000f8e20ff */
[----:B------:R-:W-:Y:S01]  /*0180*/  @!P1 LEA R23, R19, UR4, 0x2 ;  /* 0x0000000413179c11 */ /* 0x000fe2000f8e10ff */
[----:B--2---:R-:W-:Y:S04]  /*0190*/  STS [R3], R8 ;  /* 0x0000000803007388 */ /* 0x004fe80000000800 */
[----:B---3--:R-:W-:Y:S04]  /*01a0*/  STS [R3+0x80], R10 ;  /* 0x0000800a03007388 */ /* 0x008fe80000000800 */
[----:B----4-:R-:W-:Y:S04]  /*01b0*/  STS [R3+0x100], R12 ;  /* 0x0001000c03007388 */ /* 0x010fe80000000800 */
[----:B-----5:R-:W-:Y:S01]  /*01c0*/  STS [R3+0x180], R14 ;  /* 0x0001800e03007388 */ /* 0x020fe20000000800 */
[----:B------:R-:W-:-:S03]  /*01d0*/  NOP ;  /* 0x0000000000007918 */ /* 0x000fc60000000000 */
[----:B------:R-:W0:Y:S02]  /*01e0*/  LDS.128 R4, [R17] ;  /* 0x0000000011047984 */ /* 0x000e240000000c00 */
[----:B0-----:R-:W-:-:S04]  /*01f0*/  IMAD.IADD R5, R4, 0x1, R5 ;  /* 0x0000000104057824 */ /* 0x001fc800078e0205 */
        /* <DEDUP_REMOVED lines=8> */
[----:B0-----:R-:W-:-:S05]  /*0280*/  @P0 IMAD.IADD R10, R9, 0x1, R10 ;  /* 0x00000001090a0824 */ /* 0x001fca00078e020a */
[----:B------:R-:W0:Y:S02]  /*0290*/  SHFL.UP P0, R21, R10, 0x8, RZ ;  /* 0x050000000a157989 */ /* 0x000e2400000000ff */
[----:B0-----:R-:W-:-:S05]  /*02a0*/  @P0 IMAD.IADD R21, R10, 0x1, R21 ;  /* 0x000000010a150824 */ /* 0x001fca00078e0215 */
[----:B------:R-:W0:Y:S02]  /*02b0*/  SHFL.UP P0, R18, R21, 0x10, RZ ;  /* 0x0600000015127989 */ /* 0x000e2400000000ff */
[----:B0-----:R-:W-:Y:S01]  /*02c0*/  @P0 IMAD.IADD R18, R21, 0x1, R18 ;  /* 0x0000000115120824 */ /* 0x001fe200078e0212 */
[----:B------:R-:W-:-:S03]  /*02d0*/  ISETP.NE.AND P0, PT, R19, 0x2, PT ;  /* 0x000000021300780c */ /* 0x000fc60003f05270 */
[----:B------:R-:W-:Y:S01]  /*02e0*/  IMAD.IADD R7, R18, 0x1, -R7 ;  /* 0x0000000112077824 */ /* 0x000fe200078e0a07 */
[----:B------:R-:W-:Y:S01]  /*02f0*/  @!P1 STS [R23], R18 ;  /* 0x0000001217009388 */ /* 0x000fe20000000800 */
[----:B------:R-:W-:Y:S01]  /*0300*/  BAR.SYNC.DEFER_BLOCKING 0x0 ;  /* 0x0000000000007b1d */ /* 0x000fe20000010000 */
[----:B------:R-:W-:-:S05]  /*0310*/  ISETP.NE.AND P1, PT, R19, 0x5, PT ;  /* 0x000000051300780c */ /* 0x000fca0003f25270 */
[----:B------:R-:W0:Y:S04]  /*0320*/  LDS.128 R12, [UR4] ;  /* 0x00000004ff0c7984 */ /* 0x000e280008000c00 */
[----:B------:R-:W1:Y:S01]  /*0330*/  LDS.128 R8, [UR4+0x10] ;  /* 0x00001004ff087984 */ /* 0x000e620008000c00 */
[----:B0-----:R-:W-:-:S04]  /*0340*/  IMAD.IADD R13, R12, 0x1, R13 ;  /* 0x000000010c0d7824 */ /* 0x001fc800078e020d */
[----:B------:R-:W-:Y:S01]  /*0350*/  IMAD.IADD R14, R14, 0x1, R13 ;  /* 0x000000010e0e7824 */ /* 0x000fe200078e020d */
[----:B------:R-:W-:Y:S01]  /*0360*/  SEL R12, R13, R12, !P0 ;  /* 0x0000000c0d0c7207 */ /* 0x000fe20004000000 */
[----:B------:R-:W-:Y:S01]  /*0370*/  BAR.SYNC.DEFER_BLOCKING 0x0 ;  /* 0x0000000000007b1d */ /* 0x000fe20000010000 */
[----:B------:R-:W-:Y:S01]  /*0380*/  ISETP.NE.AND P0, PT, R19, 0x3, PT ;  /* 0x000000031300780c */ /* 0x000fe20003f05270 */
[----:B------:R-:W-:-:S03]  /*0390*/  IMAD.IADD R15, R15, 0x1, R14 ;  /* 0x000000010f0f7824 */ /* 0x000fc600078e020e */
[----:B------:R-:W-:Y:S01]  /*03a0*/  SEL R12, R14, R12, !P0 ;  /* 0x0000000c0e0c7207 */ /* 0x000fe20004000000 */
[----:B-1----:R-:W-:Y:S01]  /*03b0*/  IMAD.IADD R8, R15, 0x1, R8 ;  /* 0x000000010f087824 */ /* 0x002fe200078e0208 */
[----:B------:R-:W-:-:S03]  /*03c0*/  ISETP.NE.AND P0, PT, R19, 0x4, PT ;  /* 0x000000041300780c */ /* 0x000fc60003f05270 */
[----:B------:R-:W-:Y:S01]  /*03d0*/  IMAD.IADD R9, R9, 0x1, R8 ;  /* 0x0000000109097824 */ /* 0x000fe200078e0208 */
[----:B------:R-:W-:Y:S02]  /*03e0*/  SEL R12, R15, R12, !P0 ;  /* 0x0000000c0f0c7207 */ /* 0x000fe40004000000 */
[----:B------:R-:W-:Y:S01]  /*03f0*/  ISETP.NE.AND P0, PT, R19, 0x7, PT ;  /* 0x000000071300780c */ /* 0x000fe20003f05270 */
[----:B------:R-:W-:Y:S01]  /*0400*/  IMAD.IADD R10, R10, 0x1, R9 ;  /* 0x000000010a0a7824 */ /* 0x000fe200078e0209 */
[----:B------:R-:W-:Y:S02]  /*0410*/  SEL R12, R8, R12, !P1 ;  /* 0x0000000c080c7207 */ /* 0x000fe40004800000 */
[----:B------:R-:W-:Y:S02]  /*0420*/  ISETP.GE.U32.AND P1, PT, R0, 0x20, PT ;  /* 0x000000200000780c */ /* 0x000fe40003f26070 */
[----:B------:R-:W-:Y:S02]  /*0430*/  SEL R13, R9, R12, !P2 ;  /* 0x0000000c090d7207 */ /* 0x000fe40005000000 */
[----:B------:R-:W-:-:S02]  /*0440*/  ISETP.NE.AND P2, PT, R16, RZ, PT ;  /* 0x000000ff1000720c */ /* 0x000fc40003f45270 */
[----:B------:R-:W-:Y:S02]  /*0450*/  SEL R13, R10, R13, !P0 ;  /* 0x0000000d0a0d7207 */ /* 0x000fe40004000000 */
[----:B------:R-:W-:Y:S02]  /*0460*/  SEL R7, R7, RZ, P2 ;  /* 0x000000ff07077207 */ /* 0x000fe40001000000 */
[----:B------:R-:W-:Y:S02]  /*0470*/  SEL R12, R13, RZ, P1 ;  /* 0x000000ff0d0c7207 */ /* 0x000fe40000800000 */
[----:B------:R-:W-:-:S03]  /*0480*/  ISETP.NE.AND P0, PT, R0, RZ, PT ;  /* 0x000000ff0000720c */ /* 0x000fc60003f05270 */
[----:B------:R-:W-:-:S04]  /*0490*/  IMAD.IADD R12, R12, 0x1, R7 ;  /* 0x000000010c0c7824 */ /* 0x000fc800078e0207 */
[--C-:B------:R-:W-:Y:S02]  /*04a0*/  IMAD.IADD R13, R4, 0x1, R12.reuse ;  /* 0x00000001040d7824 */ /* 0x100fe400078e020c */
[--C-:B------:R-:W-:Y:S02]  /*04b0*/  IMAD.IADD R14, R5, 0x1, R12.reuse ;  /* 0x00000001050e7824 */ /* 0x100fe400078e020c */
[----:B------:R-:W-:Y:S01]  /*04c0*/  IMAD.IADD R15, R6, 0x1, R12 ;  /* 0x00000001060f7824 */ /* 0x000fe200078e020c */
[----:B------:R-:W0:Y:S04]  /*04d0*/  LDC.64 R4, c[0x0][0x388] ;  /* 0x0000e200ff047b82 */ /* 0x000e280000000a00 */
[----:B------:R-:W-:Y:S01]  /*04e0*/  STS.128 [R17], R12 ;  /* 0x0000000c11007388 */ /* 0x000fe20000000c00 */
[----:B------:R-:W-:-:S03]  /*04f0*/  NOP ;  /* 0x0000000000007918 */ /* 0x000fc60000000000 */
[----:B------:R-:W1:Y:S04]  /*0500*/  LDS R7, [R3] ;  /* 0x0000000003077984 */ /* 0x000e680000000800 */
[----:B------:R-:W2:Y:S04]  /*0510*/  LDS R9, [R3+0x80] ;  /* 0x0000800003097984 */ /* 0x000ea80000000800 */
[----:B------:R-:W3:Y:S04]  /*0520*/  LDS R19, [R3+0x100] ;  /* 0x0001000003137984 */ /* 0x000ee80000000800 */
[----:B------:R-:W4:Y:S01]  /*0530*/  LDS R21, [R3+0x180] ;  /* 0x0001800003157984 */ /* 0x000f220000000800 */
[----:B0-----:R-:W-:-:S05]  /*0540*/  IMAD.WIDE.U32 R4, R2, 0x4, R4 ;  /* 0x0000000402047825 */ /* 0x001fca00078e0004 */
[----:B-1----:R0:W-:Y:S04]  /*0550*/  STG.E desc[UR6][R4.64], R7 ;  /* 0x0000000704007986 */ /* 0x0021e8000c101906 */
[----:B--2---:R0:W-:Y:S04]  /*0560*/  STG.E desc[UR6][R4.64+0x80], R9 ;  /* 0x0000800904007986 */ /* 0x0041e8000c101906 */
[----:B---3--:R0:W-:Y:S04]  /*0570*/  STG.E desc[UR6][R4.64+0x100], R19 ;  /* 0x0001001304007986 */ /* 0x0081e8000c101906 */
[----:B----4-:R0:W-:Y:S01]  /*0580*/  STG.E desc[UR6][R4.64+0x180], R21 ;  /* 0x0001801504007986 */ /* 0x0101e2000c101906 */
[----:B------:R-:W-:Y:S05]  /*0590*/  @P0 EXIT ;  /* 0x000000000000094d */ /* 0x000fea0003800000 */
[----:B------:R-:W1:Y:S01]  /*05a0*/  LDC.64 R2, c[0x0][0x388] ;  /* 0x0000e200ff027b82 */ /* 0x000e620000000a00 */
[----:B------:R-:W-:-:S05]  /*05b0*/  IMAD.IADD R11, R11, 0x1, R10 ;  /* 0x000000010b0b7824 */ /* 0x000fca00078e020a */
[----:B-1----:R-:W-:Y:S01]  /*05c0*/  STG.E desc[UR6][R2.64+0x1000], R11 ;  /* 0x0010000b02007986 */ /* 0x002fe2000c101906 */
[----:B------:R-:W-:Y:S05]  /*05d0*/  EXIT ;  /* 0x000000000000794d */ /* 0x000fea0003800000 */
.L_x_3:
        /* <DEDUP_REMOVED lines=10> */
.L_x_101:


//--------------------- .text._Z20BlockPrefixSumKernelILi512ELi2ELN3cub18CUB_300001_SM_100018BlockScanAlgorithmE2EEvPKiPi --------------------------
	.section	.text._Z20BlockPrefixSumKernelILi512ELi2ELN3cub18CUB_300001_SM_100018BlockScanAlgorithmE2EEvPKiPi,"ax",@progbits
	.align	128
        .global         _Z20BlockPrefixSumKernelILi512ELi2ELN3cub18CUB_300001_SM_100018BlockScanAlgorithmE2EEvPKiPi
        .type           _Z20BlockPrefixSumKernelILi512ELi2ELN3cub18CUB_300001_SM_100018BlockScanAlgorithmE2EEvPKiPi,@function
        .size           _Z20BlockPrefixSumKernelILi512ELi2ELN3cub18CUB_300001_SM_100018BlockScanAlgorithmE2EEvPKiPi,(.L_x_102 - _Z20BlockPrefixSumKernelILi512ELi2ELN3cub18CUB_300001_SM_100018BlockScanAlgorithmE2EEvPKiPi)
        .other          _Z20BlockPrefixSumKernelILi512ELi2ELN3cub18CUB_300001_SM_100018BlockScanAlgorithmE2EEvPKiPi,@"STO_CUDA_ENTRY STV_DEFAULT"
_Z20BlockPrefixSumKernelILi512ELi2ELN3cub18CUB_300001_SM_100018BlockScanAlgorithmE2EEvPKiPi:
.text._Z20BlockPrefixSumKernelILi512ELi2ELN3cub18CUB_300001_SM_100018BlockScanAlgorithmE2EEvPKiPi:
        /* <DEDUP_REMOVED lines=9> */
[----:B------:R-:W3:Y:S01]  /*0090*/  LDG.E R9, desc[UR6][R2.64+0x80] ;  /* 0x0000800602097981 */ /* 0x000ee2000c1e1900 */
        /* <DEDUP_REMOVED lines=14> */
[----:B---3--:R-:W-:Y:S01]  /*0180*/  STS [R18+0x80], R9 ;  /* 0x0000800912007388 */ /* 0x008fe20000000800 */
[----:B------:R-:W-:-:S03]  /*0190*/  NOP ;  /* 0x0000000000007918 */ /* 0x000fc60000000000 */
[----:B------:R-:W0:Y:S02]  /*01a0*/  LDS.64 R2, [R19] ;  /* 0x0000000013027984 */ /* 0x000e240000000a00 */
[----:B0-----:R-:W-:Y:S01]  /*01b0*/  IMAD.IADD R3, R2, 0x1, R3 ;  /* 0x0000000102037824 */ /* 0x001fe200078e0203 */
        /* <DEDUP_REMOVED lines=17> */
[----:B------:R-:W1:Y:S04]  /*02d0*/  LDS.128 R4, [UR4+0x10] ;  /* 0x00001004ff047984 */ /* 0x000e680008000c00 */
[----:B------:R-:W2:Y:S01]  /*02e0*/  LDS.128 R8, [UR4+0x20] ;  /* 0x00002004ff087984 */ /* 0x000ea20008000c00 */
[----:B0-----:R-:W-:-:S04]  /*02f0*/  IMAD.IADD R13, R12, 0x1, R13 ;  /* 0x000000010c0d7824 */ /* 0x001fc800078e020d */
[----:B------:R-:W-:Y:S01]  /*0300*/  IMAD.IADD R14, R14, 0x1, R13 ;  /* 0x000000010e0e7824 */ /* 0x000fe200078e020d */
[----:B------:R-:W-:Y:S02]  /*0310*/  SEL R12, R13, R12, !P0 ;  /* 0x0000000c0d0c7207 */ /* 0x000fe40004000000 */
        /* <DEDUP_REMOVED lines=8> */
[----:B------:R-:W-:-:S03]  /*03a0*/  IMAD.IADD R6, R6, 0x1, R5 ;  /* 0x0000000106067824 */ /* 0x000fc600078e0205 */
[----:B------:R-:W-:Y:S01]  /*03b0*/  SEL R21, R4, R12, !P0 ;  /* 0x0000000c04157207 */ /* 0x000fe20004000000 */
[----:B------:R-:W-:Y:S01]  /*03c0*/  IMAD.IADD R7, R7, 0x1, R6 ;  /* 0x0000000107077824 */ /* 0x000fe200078e0206 */
[----:B------:R-:W0:Y:S01]  /*03d0*/  LDS.128 R12, [UR4+0x30] ;  /* 0x00003004ff0c7984 */ /* 0x000e220008000c00 */
[----:B------:R-:W-:Y:S01]  /*03e0*/  BAR.SYNC.DEFER_BLOCKING 0x0 ;  /* 0x0000000000007b1d */ /* 0x000fe20000010000 */
[----:B------:R-:W-:Y:S01]  /*03f0*/  ISETP.NE.AND P0, PT, R20, 0x6, PT ;  /* 0x000000061400780c */ /* 0x000fe20003f05270 */
[----:B--2---:R-:W-:-:S03]  /*0400*/  IMAD.IADD R8, R7, 0x1, R8 ;  /* 0x0000000107087824 */ /* 0x004fc600078e0208 */
[----:B------:R-:W-:Y:S01]  /*0410*/  SEL R21, R5, R21, !P0 ;  /* 0x0000001505157207 */ /* 0x000fe20004000000 */
[----:B------:R-:W-:Y:S01]  /*0420*/  IMAD.IADD R9, R9, 0x1, R8 ;  /* 0x0000000109097824 */ /* 0x000fe200078e0208 */
[----:B------:R-:W-:-:S03]  /*0430*/  ISETP.NE.AND P0, PT, R20, 0x7, PT ;  /* 0x000000071400780c */ /* 0x000fc60003f05270 */
[----:B------:R-:W-:Y:S01]  /*0440*/  IMAD.IADD R10, R10, 0x1, R9 ;  /* 0x000000010a0a7824 */ /* 0x000fe200078e0209 */
[----:B------:R-:W-:Y:S02]  /*0450*/  SEL R21, R6, R21, !P0 ;  /* 0x0000001506157207 */ /* 0x000fe40004000000 */
[----:B------:R-:W-:Y:S01]  /*0460*/  ISETP.NE.AND P0, PT, R20, 0x8, PT ;  /* 0x000000081400780c */ /* 0x000fe20003f05270 */
[----:B------:R-:W-:-:S03]  /*0470*/  IMAD.IADD R11, R11, 0x1, R10 ;  /* 0x000000010b0b7824 */ /* 0x000fc600078e020a */
[----:B------:R-:W-:Y:S02]  /*0480*/  SEL R21, R7, R21, !P0 ;  /* 0x0000001507157207 */ /* 0x000fe40004000000 */
[----:B------:R-:W-:-:S04]  /*0490*/  ISETP.NE.AND P0, PT, R20, 0x9, PT ;  /* 0x000000091400780c */ /* 0x000fc80003f05270 */
[----:B------:R-:W-:Y:S02]  /*04a0*/  SEL R21, R8, R21, !P0 ;  /* 0x0000001508157207 */ /* 0x000fe40004000000 */
[----:B------:R-:W-:-:S04]  /*04b0*/  ISETP.NE.AND P0, PT, R20, 0xa, PT ;  /* 0x0000000a1400780c */ /* 0x000fc80003f05270 */
[----:B------:R-:W-:Y:S02]  /*04c0*/  SEL R21, R9, R21, !P0 ;  /* 0x0000001509157207 */ /* 0x000fe40004000000 */
[----:B------:R-:W-:-:S04]  /*04d0*/  ISETP.NE.AND P0, PT, R20, 0xb, PT ;  /* 0x0000000b1400780c */ /* 0x000fc80003f05270 */
[----:B------:R-:W-:Y:S01]  /*04e0*/  SEL R21, R10, R21, !P0 ;  /* 0x000000150a157207 */ /* 0x000fe20004000000 */
[----:B0-----:R-:W-:Y:S01]  /*04f0*/  IMAD.IADD R12, R11, 0x1, R12 ;  /* 0x000000010b0c7824 */ /* 0x001fe200078e020c */
        /* <DEDUP_REMOVED lines=14> */
[----:B------:R-:W-:Y:S02]  /*05e0*/  IMAD.IADD R5, R2, 0x1, R4 ;  /* 0x0000000102057824 */ /* 0x000fe400078e0204 */
[----:B------:R-:W0:Y:S03]  /*05f0*/  LDC.64 R2, c[0x0][0x388] ;  /* 0x0000e200ff027b82 */ /* 0x000e260000000a00 */
[----:B------:R-:W-:Y:S01]  /*0600*/  STS.64 [R19], R4 ;  /* 0x0000000413007388 */ /* 0x000fe20000000a00 */
[----:B------:R-:W-:-:S03]  /*0610*/  NOP ;  /* 0x0000000000007918 */ /* 0x000fc60000000000 */
[----:B------:R-:W1:Y:S04]  /*0620*/  LDS R7, [R18] ;  /* 0x0000000012077984 */ /* 0x000e680000000800 */
[----:B------:R-:W2:Y:S01]  /*0630*/  LDS R9, [R18+0x80] ;  /* 0x0000800012097984 */ /* 0x000ea20000000800 */
[----:B0-----:R-:W-:-:S05]  /*0640*/  IMAD.WIDE.U32 R16, R16, 0x4, R2 ;  /* 0x0000000410107825 */ /* 0x001fca00078e0002 */
[----:B-1----:R0:W-:Y:S04]  /*0650*/  STG.E desc[UR6][R16.64], R7 ;  /* 0x0000000710007986 */ /* 0x0021e8000c101906 */
[----:B--2---:R0:W-:Y:S01]  /*0660*/  STG.E desc[UR6][R16.64+0x80], R9 ;  /* 0x0000800910007986 */ /* 0x0041e2000c101906 */
[----:B------:R-:W-:Y:S05]  /*0670*/  @P0 EXIT ;  /* 0x000000000000094d */ /* 0x000fea0003800000 */
[----:B------:R-:W1:Y:S01]  /*0680*/  LDC.64 R2, c[0x0][0x388] ;  /* 0x0000e200ff027b82 */ /* 0x000e620000000a00 */
[----:B------:R-:W-:-:S05]  /*0690*/  IMAD.IADD R15, R15, 0x1, R14 ;  /* 0x000000010f0f7824 */ /* 0x000fca00078e020e */
[----:B-1----:R-:W-:Y:S01]  /*06a0*/  STG.E desc[UR6][R2.64+0x1000], R15 ;  /* 0x0010000f02007986 */ /* 0x002fe2000c101906 */
[----:B------:R-:W-:Y:S05]  /*06b0*/  EXIT ;  /* 0x000000000000794d */ /* 0x000fea0003800000 */
.L_x_4:
        /* <DEDUP_REMOVED lines=12> */
.L_x_102:


//--------------------- .text._Z20BlockPrefixSumKernelILi1024ELi1ELN3cub18CUB_300001_SM_100018BlockScanAlgorithmE2EEvPKiPi --------------------------
	.section	.text._Z20BlockPrefixSumKernelILi1024ELi1ELN3cub18CUB_300001_SM_100018BlockScanAlgorithmE2EEvPKiPi,"ax",@progbits
	.align	128
        .global         _Z20BlockPrefixSumKernelILi1024ELi1ELN3cub18CUB_300001_SM_100018BlockScanAlgorithmE2EEvPKiPi
        .type           _Z20BlockPrefixSumKernelILi1024ELi1ELN3cub18CUB_300001_SM_100018BlockScanAlgorithmE2EEvPKiPi,@function
        .size           _Z20BlockPrefixSumKernelILi1024ELi1ELN3cub18CUB_300001_SM_100018BlockScanAlgorithmE2EEvPKiPi,(.L_x_103 - _Z20BlockPrefixSumKernelILi1024ELi1ELN3cub18CUB_300001_SM_100018BlockScanAlgorithmE2EEvPKiPi)
        .other          _Z20BlockPrefixSumKernelILi1024ELi1ELN3cub18CUB_300001_SM_100018BlockScanAlgorithmE2EEvPKiPi,@"STO_CUDA_ENTRY STV_DEFAULT"
_Z20BlockPrefixSumKernelILi1024ELi1ELN3cub18CUB_300001_SM_100018BlockScanAlgorithmE2EEvPKiPi:
.text._Z20BlockPrefixSumKernelILi1024ELi1ELN3cub18CUB_300001_SM_100018BlockScanAlgorithmE2EEvPKiPi:
[----:B------:R-:W-:Y:S01]  /*0000*/  LDC R1, c[0x0][0x37c] ;  /* 0x0000df00ff017b82 */ /* 0x000fe20000000800 */
[----:B------:R-:W0:Y:S07]  /*0010*/  S2R R2, SR_TID.X ;  /* 0x0000000000027919 */ /* 0x000e2e0000002100 */
[----:B------:R-:W0:Y:S01]  /*0020*/  LDC.64 R4, c[0x0][0x380] ;  /* 0x0000e000ff047b82 */ /* 0x000e220000000a00 */
[----:B------:R-:W1:Y:S01]  /*0030*/  LDCU.64 UR6, c[0x0][0x358] ;  /* 0x00006b00ff0677ac */ /* 0x000e620008000a00 */
[----:B0-----:R-:W-:-:S06]  /*0040*/  IMAD.WIDE.U32 R4, R2, 0x4, R4 ;  /* 0x0000000402047825 */ /* 0x001fcc00078e0004 */
[----:B-1----:R-:W2:Y:S01]  /*0050*/  LDG.E R4, desc[UR6][R4.64] ;  /* 0x0000000604047981 */ /* 0x002ea2000c1e1900 */
[----:B------:R-:W0:Y:S01]  /*0060*/  S2UR UR5, SR_CgaCtaId ;  /* 0x00000000000579c3 */ /* 0x000e220000008800 */
[----:B------:R-:W-:Y:S01]  /*0070*/  LOP3.LUT R3, R2, 0x3e0, RZ, 0xc0, !PT ;  /* 0x000003e002037812 */ /* 0x000fe200078ec0ff */
[----:B------:R-:W-:Y:S01]  /*0080*/  UMOV UR4, 0x400 ;  /* 0x0000040000047882 */ /* 0x000fe20000000000 */
[----:B------:R-:W1:Y:S01]  /*0090*/  S2R R0, SR_LANEID ;  /* 0x0000000000007919 */ /* 0x000e620000000000 */
[----:B------:R-:W-:-:S04]  /*00a0*/  SHF.R.U32.HI R16, RZ, 0x5, R2 ;  /* 0x00000005ff107819 */ /* 0x000fc80000011602 */
[----:B------:R-:W-:Y:S01]  /*00b0*/  ISETP.NE.AND P2, PT, R16, 0x1e, PT ;  /* 0x0000001e1000780c */ /* 0x000fe20003f45270 */
[----:B0-----:R-:W-:Y:S01]  /*00c0*/  ULEA UR4, UR5, UR4, 0x18 ;  /* 0x0000000405047291 */ /* 0x001fe2000f8ec0ff */
[----:B-1----:R-:W-:Y:S01]  /*00d0*/  IMAD.IADD R3, R3, 0x1, R0 ;  /* 0x0000000103037824 */ /* 0x002fe200078e0200 */
[----:B------:R-:W-:-:S04]  /*00e0*/  ISETP.NE.AND P1, PT, R0, 0x1f, PT ;  /* 0x0000001f0000780c */ /* 0x000fc80003f25270 */
[----:B------:R-:W-:-:S09]  /*00f0*/  LEA R17, R3, UR4, 0x2 ;  /* 0x0000000403117c11 */ /* 0x000fd2000f8e10ff */
[----:B------:R-:W-:Y:S01]  /*0100*/  @!P1 LEA R20, R16, UR4, 0x2 ;  /* 0x0000000410149c11 */ /* 0x000fe2000f8e10ff */
[----:B--2---:R-:W-:Y:S01]  /*0110*/  STS [R17], R4 ;  /* 0x0000000411007388 */ /* 0x004fe20000000800 */
[----:B------:R-:W-:-:S03]  /*0120*/  NOP ;  /* 0x0000000000007918 */ /* 0x000fc60000000000 */
[----:B------:R-:W0:Y:S01]  /*0130*/  LDS R18, [R17] ;  /* 0x0000000011127984 */ /* 0x000e220000000800 */
[----:B------:R-:W-:Y:S06]  /*0140*/  BAR.SYNC.DEFER_BLOCKING 0x0 ;  /* 0x0000000000007b1d */ /* 0x000fec0000010000 */
[----:B0-----:R-:W0:Y:S02]  /*0150*/  SHFL.UP P0, R5, R18, 0x1, RZ ;  /* 0x0420000012057989 */ /* 0x001e2400000000ff */
        /* <DEDUP_REMOVED lines=9> */
[----:B------:R-:W-:-:S04]  /*01f0*/  ISETP.NE.AND P0, PT, R16, 0x2, PT ;  /* 0x000000021000780c */ /* 0x000fc80003f05270 */
[----:B------:R0:W-:Y:S01]  /*0200*/  @!P1 STS [R20], R3 ;  /* 0x0000000314009388 */ /* 0x0001e20000000800 */
[----:B------:R-:W-:Y:S01]  /*0210*/  BAR.SYNC.DEFER_BLOCKING 0x0 ;  /* 0x0000000000007b1d */ /* 0x000fe20000010000 */
[----:B------:R-:W-:Y:S01]  /*0220*/  ISETP.NE.AND P1, PT, R16, 0x1d, PT ;  /* 0x0000001d1000780c */ /* 0x000fe20003f25270 */
[----:B0-----:R-:W-:-:S04]  /*0230*/  IMAD.IADD R3, R3, 0x1, -R18 ;  /* 0x0000000103037824 */ /* 0x001fc800078e0a12 */
        /* <DEDUP_REMOVED lines=18> */
[C---:B------:R-:W-:Y:S02]  /*0360*/  ISETP.NE.AND P0, PT, R16.reuse, 0x6, PT ;  /* 0x000000061000780c */ /* 0x040fe40003f05270 */
[----:B--2---:R-:W-:Y:S02]  /*0370*/  IMAD.IADD R12, R11, 0x1, R12 ;  /* 0x000000010b0c7824 */ /* 0x004fe400078e020c */
[----:B------:R-:W-:Y:S02]  /*0380*/  SEL R19, R9, R19, !P0 ;  /* 0x0000001309137207 */ /* 0x000fe40004000000 */
[----:B------:R-:W-:Y:S01]  /*0390*/  ISETP.NE.AND P0, PT, R16, 0x7, PT ;  /* 0x000000071000780c */ /* 0x000fe20003f05270 */
[----:B------:R-:W-:-:S03]  /*03a0*/  IMAD.IADD R13, R13, 0x1, R12 ;  /* 0x000000010d0d7824 */ /* 0x000fc600078e020c */
[----:B------:R-:W-:Y:S01]  /*03b0*/  SEL R19, R10, R19, !P0 ;  /* 0x000000130a137207 */ /* 0x000fe20004000000 */
[----:B------:R-:W-:Y:S01]  /*03c0*/  IMAD.IADD R14, R14, 0x1, R13 ;  /* 0x000000010e0e7824 */ /* 0x000fe200078e020d */
[----:B------:R-:W-:-:S03]  /*03d0*/  ISETP.NE.AND P0, PT, R16, 0x8, PT ;  /* 0x000000081000780c */ /* 0x000fc60003f05270 */
[----:B------:R-:W-:Y:S01]  /*03e0*/  IMAD.IADD R15, R15, 0x1, R14 ;  /* 0x000000010f0f7824 */ /* 0x000fe200078e020e */
[----:B------:R-:W-:Y:S02]  /*03f0*/  SEL R19, R11, R19, !P0 ;  /* 0x000000130b137207 */ /* 0x000fe40004000000 */
[----:B------:R-:W-:Y:S01]  /*0400*/  ISETP.NE.AND P0, PT, R16, 0x9, PT ;  /* 0x000000091000780c */ /* 0x000fe20003f05270 */
[----:B------:R-:W1:Y:S03]  /*0410*/  LDS.128 R8, [UR4+0x40] ;  /* 0x00004004ff087984 */ /* 0x000e660008000c00 */
[----:B------:R-:W-:Y:S02]  /*0420*/  SEL R19, R12, R19, !P0 ;  /* 0x000000130c137207 */ /* 0x000fe40004000000 */
[----:B------:R-:W-:-:S04]  /*0430*/  ISETP.NE.AND P0, PT, R16, 0xa, PT ;  /* 0x0000000a1000780c */ /* 0x000fc80003f05270 */
[----:B------:R-:W-:Y:S02]  /*0440*/  SEL R19, R13, R19, !P0 ;  /* 0x000000130d137207 */ /* 0x000fe40004000000 */
[----:B------:R-:W-:-:S04]  /*0450*/  ISETP.NE.AND P0, PT, R16, 0xb, PT ;  /* 0x0000000b1000780c */ /* 0x000fc80003f05270 */
[----:B------:R-:W-:Y:S02]  /*0460*/  SEL R19, R14, R19, !P0 ;  /* 0x000000130e137207 */ /* 0x000fe40004000000 */
[----:B------:R-:W-:Y:S01]  /*0470*/  ISETP.NE.AND P0, PT, R16, 0xc, PT ;  /* 0x0000000c1000780c */ /* 0x000fe20003f05270 */
[----:B0-----:R-:W-:-:S03]  /*0480*/  IMAD.IADD R4, R15, 0x1, R4 ;  /* 0x000000010f047824 */ /* 0x001fc600078e0204 */
[----:B------:R-:W-:Y:S02]  /*0490*/  SEL R19, R15, R19, !P0 ;  /* 0x000000130f137207 */ /* 0x000fe40004000000 */
[----:B------:R-:W0:Y:S01]  /*04a0*/  LDS.128 R12, [UR4+0x50] ;  /* 0x00005004ff0c7984 */ /* 0x000e220008000c00 */
[----:B------:R-:W-:Y:S01]  /*04b0*/  ISETP.NE.AND P0, PT, R16, 0xd, PT ;  /* 0x0000000d1000780c */ /* 0x000fe20003f05270 */
[----:B------:R-:W-:-:S03]  /*04c0*/  IMAD.IADD R5, R5, 0x1, R4 ;  /* 0x0000000105057824 */ /* 0x000fc600078e0204 */
[----:B------:R-:W-:Y:S01]  /*04d0*/  SEL R19, R4, R19, !P0 ;  /* 0x0000001304137207 */ /* 0x000fe20004000000 */
[----:B------:R-:W-:Y:S01]  /*04e0*/  IMAD.IADD R6, R6, 0x1, R5 ;  /* 0x0000000106067824 */ /* 0x000fe200078e0205 */
[----:B------:R-:W-:-:S03]  /*04f0*/  ISETP.NE.AND P0, PT, R16, 0xe, PT ;  /* 0x0000000e1000780c */ /* 0x000fc60003f05270 */
[----:B------:R-:W-:Y:S01]  /*0500*/  IMAD.IADD R7, R7, 0x1, R6 ;  /* 0x0000000107077824 */ /* 0x000fe200078e0206 */
[----:B------:R-:W-:Y:S02]  /*0510*/  SEL R19, R5, R19, !P0 ;  /* 0x0000001305137207 */ /* 0x000fe40004000000 */
[----:B------:R-:W-:-:S04]  /*0520*/  ISETP.NE.AND P0, PT, R16, 0xf, PT ;  /* 0x0000000f1000780c */ /* 0x000fc80003f05270 */
[----:B------:R-:W-:Y:S01]  /*0530*/  SEL R19, R6, R19, !P0 ;  /* 0x0000001306137207 */ /* 0x000fe20004000000 */
[----:B-1----:R-:W-:Y:S01]  /*0540*/  IMAD.IADD R8, R7, 0x1, R8 ;  /* 0x0000000107087824 */ /* 0x002fe200078e0208 */
[----:B------:R-:W-:-:S03]  /*0550*/  ISETP.NE.AND P0, PT, R16, 0x10, PT ;  /* 0x000000101000780c */ /* 0x000fc60003f05270 */
[----:B------:R-:W-:Y:S01]  /*0560*/  IMAD.IADD R9, R9, 0x1, R8 ;  /* 0x0000000109097824 */ /* 0x000fe200078e0208 */
[----:B------:R-:W-:Y:S02]  /*0570*/  SEL R19, R7, R19, !P0 ;  /* 0x0000001307137207 */ /* 0x000fe40004000000 */
[----:B------:R-:W-:Y:S01]  /*0580*/  ISETP.NE.AND P0, PT, R16, 0x11, PT ;  /* 0x000000111000780c */ /* 0x000fe20003f05270 */
[----:B------:R-:W1:Y:S01]  /*0590*/  LDS.128 R4, [UR4+0x60] ;  /* 0x00006004ff047984 */ /* 0x000e620008000c00 */
[----:B------:R-:W-:Y:S02]  /*05a0*/  IMAD.IADD R10, R10, 0x1, R9 ;  /* 0x000000010a0a7824 */ /* 0x000fe400078e0209 */
[----:B------:R-:W-:Y:S02]  /*05b0*/  SEL R19, R8, R19, !P0 ;  /* 0x0000001308137207 */ /* 0x000fe40004000000 */
[----:B------:R-:W-:Y:S01]  /*05c0*/  ISETP.NE.AND P0, PT, R16, 0x12, PT ;  /* 0x000000121000780c */ /* 0x000fe20003f05270 */
[----:B------:R-:W-:-:S03]  /*05d0*/  IMAD.IADD R11, R11, 0x1, R10 ;  /* 0x000000010b0b7824 */ /* 0x000fc600078e020a */
[----:B------:R-:W-:Y:S02]  /*05e0*/  SEL R19, R9, R19, !P0 ;  /* 0x0000001309137207 */ /* 0x000fe40004000000 */
[----:B------:R-:W-:Y:S01]  /*05f0*/  ISETP.NE.AND P0, PT, R16, 0x13, PT ;  /* 0x000000131000780c */ /* 0x000fe20003f05270 */
[----:B0-----:R-:W-:-:S03]  /*0600*/  IMAD.IADD R12, R11, 0x1, R12 ;  /* 0x000000010b0c7824 */ /* 0x001fc600078e020c */
        /* <DEDUP_REMOVED lines=8> */
[----:B------:R-:W-:-:S03]  /*0690*/  IMAD.IADD R15, R15, 0x1, R14 ;  /* 0x000000010f0f7824 */ /* 0x000fc600078e020e */
[----:B------:R-:W-:Y:S02]  /*06a0*/  SEL R19, R12, R19, !P0 ;  /* 0x000000130c137207 */ /* 0x000fe40004000000 */
[----:B------:R-:W-:-:S04]  /*06b0*/  ISETP.NE.AND P0, PT, R16, 0x16, PT ;  /* 0x000000161000780c */ /* 0x000fc80003f05270 */
[----:B------:R-:W-:Y:S02]  /*06c0*/  SEL R19, R13, R19, !P0 ;  /* 0x000000130d137207 */ /* 0x000fe40004000000 */
[----:B------:R-:W-:Y:S01]  /*06d0*/  ISETP.NE.AND P0, PT, R16, 0x17, PT ;  /* 0x000000171000780c */ /* 0x000fe20003f05270 */
[----:B-1----:R-:W-:-:S03]  /*06e0*/  IMAD.IADD R4, R15, 0x1, R4 ;  /* 0x000000010f047824 */ /* 0x002fc600078e0204 */
        /* <DEDUP_REMOVED lines=9> */
[----:B------:R-:W-:Y:S01]  /*0780*/  SEL R19, R5, R19, !P0 ;  /* 0x0000001305137207 */ /* 0x000fe20004000000 */
[----:B0-----:R-:W-:Y:S01]  /*0790*/  IMAD.IADD R8, R7, 0x1, R8 ;  /* 0x0000000107087824 */ /* 0x001fe200078e0208 */
[----:B------:R-:W-:Y:S01]  /*07a0*/  ISETP.NE.AND P0, PT, R16, 0x1b, PT ;  /* 0x0000001b1000780c */ /* 0x000fe20003f05270 */
[----:B------:R-:W0:Y:S02]  /*07b0*/  LDC.64 R4, c[0x0][0x388] ;  /* 0x0000e200ff047b82 */ /* 0x000e240000000a00 */
[----:B------:R-:W-:Y:S01]  /*07c0*/  IMAD.IADD R9, R9, 0x1, R8 ;  /* 0x0000000109097824 */ /* 0x000fe200078e0208 */
[----:B------:R-:W-:Y:S02]  /*07d0*/  SEL R19, R6, R19, !P0 ;  /* 0x0000001306137207 */ /* 0x000fe40004000000 */
[----:B------:R-:W-:Y:S01]  /*07e0*/  ISETP.NE.AND P0, PT, R16, 0x1c, PT ;  /* 0x0000001c1000780c */ /* 0x000fe20003f05270 */
[----:B------:R-:W-:-:S03]  /*07f0*/  IMAD.IADD R10, R10, 0x1, R9 ;  /* 0x000000010a0a7824 */ /* 0x000fc600078e0209 */
[----:B------:R-:W-:Y:S02]  /*0800*/  SEL R19, R7, R19, !P0 ;  /* 0x0000001307137207 */ /* 0x000fe40004000000 */
[----:B------:R-:W-:Y:S02]  /*0810*/  ISETP.NE.AND P0, PT, R16, 0x1f, PT ;  /* 0x0000001f1000780c */ /* 0x000fe40003f05270 */
[----:B------:R-:W-:Y:S02]  /*0820*/  SEL R19, R8, R19, !P1 ;  /* 0x0000001308137207 */ /* 0x000fe40004800000 */
[----:B------:R-:W-:Y:S02]  /*0830*/  ISETP.GE.U32.AND P1, PT, R2, 0x20, PT ;  /* 0x000000200200780c */ /* 0x000fe40003f26070 */
[----:B------:R-:W-:Y:S02]  /*0840*/  SEL R19, R9, R19, !P2 ;  /* 0x0000001309137207 */ /* 0x000fe40005000000 */
[----:B------:R-:W-:-:S02]  /*0850*/  ISETP.NE.AND P2, PT, R0, RZ, PT ;  /* 0x000000ff0000720c */ /* 0x000fc40003f45270 */
[----:B------:R-:W-:Y:S02]  /*0860*/  SEL R19, R10, R19, !P0 ;  /* 0x000000130a137207 */ /* 0x000fe40004000000 */
[----:B------:R-:W-:Y:S02]  /*0870*/  SEL R0, R3, RZ, P2 ;  /* 0x000000ff03007207 */ /* 0x000fe40001000000 */
[----:B------:R-:W-:Y:S02]  /*0880*/  SEL R19, R19, RZ, P1 ;  /* 0x000000ff13137207 */ /* 0x000fe40000800000 */
[C---:B------:R-:W-:Y:S01]  /*0890*/  ISETP.NE.AND P0, PT, R2.reuse, RZ, PT ;  /* 0x000000ff0200720c */ /* 0x040fe20003f05270 */
[----:B0-----:R-:W-:-:S04]  /*08a0*/  IMAD.WIDE.U32 R2, R2, 0x4, R4 ;  /* 0x0000000402027825 */ /* 0x001fc800078e0004 */
[----:B------:R-:W-:-:S05]  /*08b0*/  IMAD.IADD R0, R19, 0x1, R0 ;  /* 0x0000000113007824 */ /* 0x000fca00078e0200 */
[----:B------:R-:W-:Y:S01]  /*08c0*/  STS [R17], R0 ;  /* 0x0000000011007388 */ /* 0x000fe20000000800 */
[----:B------:R-:W-:-:S03]  /*08d0*/  NOP ;  /* 0x0000000000007918 */ /* 0x000fc60000000000 */
[----:B------:R-:W0:Y:S04]  /*08e0*/  LDS R7, [R17] ;  /* 0x0000000011077984 */ /* 0x000e280000000800 */
[----:B0-----:R0:W-:Y:S01]  /*08f0*/  STG.E desc[UR6][R2.64], R7 ;  /* 0x0000000702007986 */ /* 0x0011e2000c101906 */
[----:B------:R-:W-:Y:S05]  /*0900*/  @P0 EXIT ;  /* 0x000000000000094d */ /* 0x000fea0003800000 */
[----:B0-----:R-:W0:Y:S01]  /*0910*/  LDC.64 R2, c[0x0][0x388] ;  /* 0x0000e200ff027b82 */ /* 0x001e220000000a00 */
[----:B------:R-:W-:-:S05]  /*0920*/  IMAD.IADD R11, R11, 0x1, R10 ;  /* 0x000000010b0b7824 */ /* 0x000fca00078e020a */
[----:B0-----:R-:W-:Y:S01]  /*0930*/  STG.E desc[UR6][R2.64+0x1000], R11 ;  /* 0x0010000b02007986 */ /* 0x001fe2000c101906 */
[----:B------:R-:W-:Y:S05]  /*0940*/  EXIT ;  /* 0x000000000000794d */ /* 0x000fea0003800000 */
.L_x_5:
        /* <DEDUP_REMOVED lines=11> */
.L_x_103:


//--------------------- .text._Z20BlockPrefixSumKernelILi32ELi32ELN3cub18CUB_300001_SM_100018BlockScanAlgorithmE1EEvPKiPi --------------------------
	.section	.text._Z20BlockPrefixSumKernelILi32ELi32ELN3cub18CUB_300001_SM_100018BlockScanAlgorithmE1EEvPKiPi,"ax",@progbits
	.align	128
        .global         _Z20BlockPrefixSumKernelILi32ELi32ELN3cub18CUB_300001_SM_100018BlockScanAlgorithmE1EEvPKiPi
        .type           _Z20BlockPrefixSumKernelILi32ELi32ELN3cub18CUB_300001_SM_100018BlockScanAlgorithmE1EEvPKiPi,@function
        .size           _Z20BlockPrefixSumKernelILi32ELi32ELN3cub18CUB_300001_SM_100018BlockScanAlgorithmE1EEvPKiPi,(.L_x_104 - _Z20BlockPrefixSumKernelILi32ELi32ELN3cub18CUB_300001_SM_100018BlockScanAlgorithmE1EEvPKiPi)
        .other          _Z20BlockPrefixSumKernelILi32ELi32ELN3cub18CUB_300001_SM_100018BlockScanAlgorithmE1EEvPKiPi,@"STO_CUDA_ENTRY STV_DEFAULT"
_Z20BlockPrefixSumKernelILi32ELi32ELN3cub18CUB_300001_SM_100018BlockScanAlgorithmE1EEvPKiPi:
.text._Z20BlockPrefixSumKernelILi32ELi32ELN3cub18CUB_300001_SM_100018BlockScanAlgorithmE1EEvPKiPi:
        /* <DEDUP_REMOVED lines=44> */
[C---:B------:R-:W-:Y:S01]  /*02c0*/  LEA.HI.SX32 R32, R36.reuse, R36, 0x1b ;  /* 0x0000002424207211 */ /* 0x040fe200078fdaff */
[----:B------:R-:W-:-:S02]  /*02d0*/  VIADD R27, R36, 0x20 ;  /* 0x00000020241b7836 */ /* 0x000fc40000000000 */
[C---:B------:R-:W-:Y:S01]  /*02e0*/  VIADD R21, R36.reuse, 0x60 ;  /* 0x0000006024157836 */ /* 0x040fe20000000000 */
[-C--:B------:R-:W-:Y:S01]  /*02f0*/  LEA.HI.SX32 R29, R29, R36.reuse, 0x1b ;  /* 0x000000241d1d7211 */ /* 0x080fe200078fdaff */
[C---:B------:R-:W-:Y:S01]  /*0300*/  VIADD R47, R36.reuse, 0xe0 ;  /* 0x000000e0242f7836 */ /* 0x040fe20000000000 */
[-C--:B------:R-:W-:Y:S01]  /*0310*/  LEA.HI.SX32 R27, R27, R36.reuse, 0x1b ;  /* 0x000000241b1b7211 */ /* 0x080fe200078fdaff */
[----:B------:R-:W-:Y:S01]  /*0320*/  VIADD R45, R36, 0xc0 ;  /* 0x000000c0242d7836 */ /* 0x000fe20000000000 */
[----:B------:R-:W-:Y:S01]  /*0330*/  LEA R32, R32, UR4, 0x2 ;  /* 0x0000000420207c11 */ /* 0x000fe2000f8e10ff */
[C---:B------:R-:W-:Y:S01]  /*0340*/  VIADD R49, R36.reuse, 0x180 ;  /* 0x0000018024317836 */ /* 0x040fe20000000000 */
[----:B------:R-:W-:Y:S01]  /*0350*/  LEA R30, R29, UR4, 0x2 ;  /* 0x000000041d1e7c11 */ /* 0x000fe2000f8e10ff */
[C---:B------:R-:W-:Y:S01]  /*0360*/  VIADD R29, R36.reuse, 0xa0 ;  /* 0x000000a0241d7836 */ /* 0x040fe20000000000 */
[----:B------:R-:W-:Y:S01]  /*0370*/  LEA R31, R27, UR4, 0x2 ;  /* 0x000000041b1f7c11 */ /* 0x000fe2000f8e10ff */
[----:B------:R-:W-:Y:S01]  /*0380*/  VIADD R27, R36, 0x80 ;  /* 0x00000080241b7836 */ /* 0x000fe20000000000 */
[----:B------:R-:W-:-:S02]  /*0390*/  LEA.HI.SX32 R21, R21, R36, 0x1b ;  /* 0x0000002415157211 */ /* 0x000fc400078fdaff */
[-C--:B------:R-:W-:Y:S02]  /*03a0*/  LEA.HI.SX32 R47, R47, R36.reuse, 0x1b ;  /* 0x000000242f2f7211 */ /* 0x080fe400078fdaff */
[-C--:B------:R-:W-:Y:S02]  /*03b0*/  LEA.HI.SX32 R20, R29, R36.reuse, 0x1b ;  /* 0x000000241d147211 */ /* 0x080fe400078fdaff */
[-C--:B------:R-:W-:Y:S02]  /*03c0*/  LEA.HI.SX32 R27, R27, R36.reuse, 0x1b ;  /* 0x000000241b1b7211 */ /* 0x080fe400078fdaff */
[----:B------:R-:W-:Y:S01]  /*03d0*/  LEA R29, R21, UR4, 0x2 ;  /* 0x00000004151d7c11 */ /* 0x000fe2000f8e10ff */
[C---:B------:R-:W-:Y:S01]  /*03e0*/  VIADD R21, R36.reuse, 0x100 ;  /* 0x0000010024157836 */ /* 0x040fe20000000000 */
[----:B------:R-:W-:Y:S01]  /*03f0*/  LEA.HI.SX32 R26, R45, R36, 0x1b ;  /* 0x000000242d1a7211 */ /* 0x000fe200078fdaff */
[----:B------:R-:W-:Y:S01]  /*0400*/  VIADD R45, R36, 0x140 ;  /* 0x00000140242d7836 */ /* 0x000fe20000000000 */
[----:B------:R-:W-:-:S02]  /*0410*/  LEA R28, R27, UR4, 0x2 ;  /* 0x000000041b1c7c11 */ /* 0x000fc4000f8e10ff */
[----:B------:R-:W-:Y:S02]  /*0420*/  LEA R27, R20, UR4, 0x2 ;  /* 0x00000004141b7c11 */ /* 0x000fe4000f8e10ff */
[----:B------:R-:W-:Y:S02]  /*0430*/  LEA R26, R26, UR4, 0x2 ;  /* 0x000000041a1a7c11 */ /* 0x000fe4000f8e10ff */
[-C--:B------:R-:W-:Y:S02]  /*0440*/  LEA.HI.SX32 R21, R21, R36.reuse, 0x1b ;  /* 0x0000002415157211 */ /* 0x080fe400078fdaff */
[----:B------:R-:W-:Y:S01]  /*0450*/  LEA.HI.SX32 R20, R49, R36, 0x1b ;  /* 0x0000002431147211 */ /* 0x000fe200078fdaff */
[----:B------:R-:W-:-:S03]  /*0460*/  VIADD R49, R36, 0x220 ;  /* 0x0000022024317836 */ /* 0x000fc60000000000 */
[----:B------:R-:W-:Y:S01]  /*0470*/  LEA R20, R20, UR4, 0x2 ;  /* 0x0000000414147c11 */ /* 0x000fe2000f8e10ff */
[----:B--2---:R0:W-:Y:S04]  /*0480*/  STS [R32], R23 ;  /* 0x0000001720007388 */ /* 0x0041e80000000800 */
[----:B---3--:R1:W-:Y:S04]  /*0490*/  STS [R31+0x80], R22 ;  /* 0x000080161f007388 */ /* 0x0083e80000000800 */
[----:B----4-:R2:W-:Y:S01]  /*04a0*/  STS [R30+0x100], R25 ;  /* 0x000100191e007388 */ /* 0x0105e20000000800 */
[----:B0-----:R-:W-:-:S03]  /*04b0*/  VIADD R23, R36, 0x120 ;  /* 0x0000012024177836 */ /* 0x001fc60000000000 */
[----:B-----5:R0:W-:Y:S01]  /*04c0*/  STS [R29+0x180], R24 ;  /* 0x000180181d007388 */ /* 0x0201e20000000800 */
[-C--:B-1----:R-:W-:Y:S01]  /*04d0*/  LEA.HI.SX32 R22, R45, R36.reuse, 0x1b ;  /* 0x000000242d167211 */ /* 0x082fe200078fdaff */
[C---:B------:R-:W-:Y:S01]  /*04e0*/  VIADD R45, R36.reuse, 0x1e0 ;  /* 0x000001e0242d7836 */ /* 0x040fe20000000000 */
[-C--:B------:R-:W-:Y:S01]  /*04f0*/  LEA.HI.SX32 R23, R23, R36.reuse, 0x1b ;  /* 0x0000002417177211 */ /* 0x080fe200078fdaff */
[----:B------:R1:W-:Y:S01]  /*0500*/  STS [R28+0x200], R41 ;  /* 0x000200291c007388 */ /* 0x0003e20000000800 */
[----:B--2---:R-:W-:Y:S01]  /*0510*/  LEA R25, R47, UR4, 0x2 ;  /* 0x000000042f197c11 */ /* 0x004fe2000f8e10ff */
[----:B------:R-:W-:Y:S01]  /*0520*/  VIADD R47, R36, 0x160 ;  /* 0x00000160242f7836 */ /* 0x000fe20000000000 */
[----:B------:R-:W-:Y:S01]  /*0530*/  LEA R23, R23, UR4, 0x2 ;  /* 0x0000000417177c11 */ /* 0x000fe2000f8e10ff */
[----:B------:R-:W-:Y:S01]  /*0540*/  STS [R27+0x280], R38 ;  /* 0x000280261b007388 */ /* 0x000fe20000000800 */
[----:B0-----:R-:W-:Y:S02]  /*0550*/  LEA R24, R21, UR4, 0x2 ;  /* 0x0000000415187c11 */ /* 0x001fe4000f8e10ff */
[-C--:B------:R-:W-:Y:S01]  /*0560*/  LEA.HI.SX32 R47, R47, R36.reuse, 0x1b ;  /* 0x000000242f2f7211 */ /* 0x080fe200078fdaff */
[----:B------:R0:W-:Y:S01]  /*0570*/  STS [R26+0x300], R43 ;  /* 0x0003002b1a007388 */ /* 0x0001e20000000800 */
[----:B------:R-:W-:Y:S01]  /*0580*/  LEA R22, R22, UR4, 0x2 ;  /* 0x0000000416167c11 */ /* 0x000fe2000f8e10ff */
[C---:B-1----:R-:W-:Y:S01]  /*0590*/  VIADD R41, R36.reuse, 0x1a0 ;  /* 0x000001a024297836 */ /* 0x042fe20000000000 */
[----:B------:R-:W-:Y:S01]  /*05a0*/  LEA R21, R47, UR4, 0x2 ;  /* 0x000000042f157c11 */ /* 0x000fe2000f8e10ff */
[----:B------:R-:W-:Y:S01]  /*05b0*/  VIADD R47, R36, 0x200 ;  /* 0x00000200242f7836 */ /* 0x000fe20000000000 */
[----:B------:R-:W-:Y:S01]  /*05c0*/  STS [R25+0x380], R40 ;  /* 0x0003802819007388 */ /* 0x000fe20000000800 */
[----:B------:R-:W-:-:S02]  /*05d0*/  LEA.HI.SX32 R45, R45, R36, 0x1b ;  /* 0x000000242d2d7211 */ /* 0x000fc400078fdaff */
[-C--:B------:R-:W-:Y:S01]  /*05e0*/  LEA.HI.SX32 R41, R41, R36.reuse, 0x1b ;  /* 0x0000002429297211 */ /* 0x080fe200078fdaff */
[----:B------:R1:W-:Y:S01]  /*05f0*/  STS [R24+0x400], R15 ;  /* 0x0004000f18007388 */ /* 0x0003e20000000800 */
[C---:B0-----:R-:W-:Y:S01]  /*0600*/  VIADD R43, R36.reuse, 0x1c0 ;  /* 0x000001c0242b7836 */ /* 0x041fe20000000000 */
[-C--:B------:R-:W-:Y:S02]  /*0610*/  LEA.HI.SX32 R47, R47, R36.reuse, 0x1b ;  /* 0x000000242f2f7211 */ /* 0x080fe400078fdaff */
[----:B------:R0:W-:Y:S02]  /*0620*/  STS [R23+0x480], R18 ;  /* 0x0004801217007388 */ /* 0x0001e40000000800 */
[-C--:B------:R-:W-:Y:S02]  /*0630*/  LEA.HI.SX32 R43, R43, R36.reuse, 0x1b ;  /* 0x000000242b2b7211 */ /* 0x080fe400078fdaff */
[----:B------:R2:W-:Y:S01]  /*0640*/  STS [R22+0x500], R19 ;  /* 0x0005001316007388 */ /* 0x0005e20000000800 */
[----:B-1----:R-:W-:Y:S01]  /*0650*/  LEA.HI.SX32 R15, R49, R36, 0x1b ;  /* 0x00000024310f7211 */ /* 0x002fe200078fdaff */
[----:B------:R-:W-:-:S02]  /*0660*/  VIADD R49, R36, 0x2c0 ;  /* 0x000002c024317836 */ /* 0x000fc40000000000 */
[----:B------:R1:W-:Y:S01]  /*0670*/  STS [R21+0x580], R16 ;  /* 0x0005801015007388 */ /* 0x0003e20000000800 */
[----:B0-----:R-:W-:Y:S01]  /*0680*/  LEA R18, R43, UR4, 0x2 ;  /* 0x000000042b127c11 */ /* 0x001fe2000f8e10ff */
[C---:B------:R-:W-:Y:S02]  /*0690*/  VIADD R43, R36.reuse, 0x260 ;  /* 0x00000260242b7836 */ /* 0x040fe40000000000 */
[----:B------:R0:W-:Y:S01]  /*06a0*/  STS [R20+0x600], R17 ;  /* 0x0006001114007388 */ /* 0x0001e20000000800 */
[----:B------:R-:W-:Y:S02]  /*06b0*/  LEA R15, R15, UR4, 0x2 ;  /* 0x000000040f0f7c11 */ /* 0x000fe4000f8e10ff */
[----:B--2---:R-:W-:Y:S01]  /*06c0*/  LEA R19, R41, UR4, 0x2 ;  /* 0x0000000429137c11 */ /* 0x004fe2000f8e10ff */
[C---:B------:R-:W-:Y:S01]  /*06d0*/  VIADD R41, R36.reuse, 0x240 ;  /* 0x0000024024297836 */ /* 0x040fe20000000000 */
[-C--:B------:R-:W-:Y:S02]  /*06e0*/  LEA.HI.SX32 R43, R43, R36.reuse, 0x1b ;  /* 0x000000242b2b7211 */ /* 0x080fe400078fdaff */
[----:B-1----:R-:W-:Y:S01]  /*06f0*/  LEA R16, R47, UR4, 0x2 ;  /* 0x000000042f107c11 */ /* 0x002fe2000f8e10ff */
[C---:B------:R-:W-:Y:S01]  /*0700*/  VIADD R47, R36.reuse, 0x2a0 ;  /* 0x000002a0242f7836 */ /* 0x040fe20000000000 */
[----:B------:R1:W-:Y:S01]  /*0710*/  STS [R19+0x680], R10 ;  /* 0x0006800a13007388 */ /* 0x0003e20000000800 */
[----:B0-----:R-:W-:Y:S01]  /*0720*/  LEA R17, R45, UR4, 0x2 ;  /* 0x000000042d117c11 */ /* 0x001fe2000f8e10ff */
[----:B------:R-:W-:Y:S01]  /*0730*/  VIADD R45, R36, 0x280 ;  /* 0x00000280242d7836 */ /* 0x000fe20000000000 */
[-C--:B------:R-:W-:Y:S01]  /*0740*/  LEA.HI.SX32 R41, R41, R36.reuse, 0x1b ;  /* 0x0000002429297211 */ /* 0x080fe200078fdaff */
[----:B------:R0:W-:Y:S01]  /*0750*/  STS [R18+0x700], R13 ;  /* 0x0007000d12007388 */ /* 0x0001e20000000800 */
[----:B------:R-:W-:-:S02]  /*0760*/  LEA.HI.SX32 R47, R47, R36, 0x1b ;  /* 0x000000242f2f7211 */ /* 0x000fc400078fdaff */
[-C--:B------:R-:W-:Y:S01]  /*0770*/  LEA.HI.SX32 R45, R45, R36.reuse, 0x1b ;  /* 0x000000242d2d7211 */ /* 0x080fe200078fdaff */
[----:B------:R2:W-:Y:S01]  /*0780*/  STS [R17+0x780], R14 ;  /* 0x0007800e11007388 */ /* 0x0005e20000000800 */
[----:B-1----:R-:W-:Y:S01]  /*0790*/  LEA.HI.SX32 R10, R49, R36, 0x1b ;  /* 0x00000024310a7211 */ /* 0x002fe200078fdaff */
[C---:B------:R-:W-:Y:S02]  /*07a0*/  VIADD R49, R36.reuse, 0x360 ;  /* 0x0000036024317836 */ /* 0x040fe40000000000 */
[----:B------:R1:W-:Y:S01]  /*07b0*/  STS [R16+0x800], R11 ;  /* 0x0008000b10007388 */ /* 0x0003e20000000800 */
[----:B0-----:R-:W-:Y:S01]  /*07c0*/  LEA R13, R43, UR4, 0x2 ;  /* 0x000000042b0d7c11 */ /* 0x001fe2000f8e10ff */
[----:B------:R-:W-:Y:S02]  /*07d0*/  VIADD R43, R36, 0x300 ;  /* 0x00000300242b7836 */ /* 0x000fe40000000000 */
[----:B------:R0:W-:Y:S01]  /*07e0*/  STS [R15+0x880], R12 ;  /* 0x0008800c0f007388 */ /* 0x0001e20000000800 */
[----:B------:R-:W-:-:S02]  /*07f0*/  LEA R10, R10, UR4, 0x2 ;  /* 0x000000040a0a7c11 */ /* 0x000fc4000f8e10ff */
        /* <DEDUP_REMOVED lines=13> */
[----:B-1----:R-:W-:-:S03]  /*08d0*/  LEA.HI.SX32 R5, R49, R36, 0x1b ;  /* 0x0000002431057211 */ /* 0x002fc600078fdaff */
        /* <DEDUP_REMOVED lines=12> */
[C---:B------:R-:W-:Y:S01]  /*09a0*/  VIADD R45, R36.reuse, 0x3c0 ;  /* 0x000003c0242d7836 */ /* 0x040fe20000000000 */
[-C--:B------:R-:W-:Y:S01]  /*09b0*/  LEA.HI.SX32 R41, R41, R36.reuse, 0x1b ;  /* 0x0000002429297211 */ /* 0x080fe200078fdaff */
[----:B------:R0:W-:Y:S03]  /*09c0*/  STS [R8+0xc00], R33 ;  /* 0x000c002108007388 */ /* 0x0001e60000000800 */
[-C--:B------:R-:W-:Y:S01]  /*09d0*/  LEA.HI.SX32 R45, R45, R36.reuse, 0x1b ;  /* 0x000000242d2d7211 */ /* 0x080fe200078fdaff */
[----:B------:R2:W-:Y:S01]  /*09e0*/  STS [R7+0xc80], R4 ;  /* 0x000c800407007388 */ /* 0x0005e20000000800 */
[----:B-1----:R-:W-:Y:S01]  /*09f0*/  LEA.HI.SX32 R0, R47, R36, 0x1b ;  /* 0x000000242f007211 */ /* 0x002fe200078fdaff */
[----:B------:R-:W-:-:S02]  /*0a00*/  IMAD.SHL.U32 R36, R36, 0x20, RZ ;  /* 0x0000002024247824 */ /* 0x000fc400078e00ff */
[----:B------:R1:W-:Y:S01]  /*0a10*/  STS [R6+0xd00], R3 ;  /* 0x000d000306007388 */ /* 0x0003e20000000800 */
[----:B------:R-:W-:-:S03]  /*0a20*/  LEA R0, R0, UR4, 0x2 ;  /* 0x0000000400007c11 */ /* 0x000fc6000f8e10ff */
[----:B------:R3:W-:Y:S01]  /*0a30*/  STS [R5+0xd80], R2 ;  /* 0x000d800205007388 */ /* 0x0007e20000000800 */
[----:B0-----:R-:W-:Y:S02]  /*0a40*/  LEA.HI.SX32 R33, R36, R36, 0x1b ;  /* 0x0000002424217211 */ /* 0x001fe400078fdaff */
[----:B--2---:R-:W-:Y:S02]  /*0a50*/  LEA R4, R41, UR4, 0x2 ;  /* 0x0000000429047c11 */ /* 0x004fe4000f8e10ff */
[----:B------:R-:W-:Y:S02]  /*0a60*/  LEA R33, R33, UR4, 0x2 ;  /* 0x0000000421217c11 */ /* 0x000fe4000f8e10ff */
[----:B-1----:R-:W-:Y:S01]  /*0a70*/  LEA R3, R43, UR4, 0x2 ;  /* 0x000000042b037c11 */ /* 0x002fe2000f8e10ff */
[----:B------:R-:W-:Y:S01]  /*0a80*/  STS [R4+0xe00], R35 ;  /* 0x000e002304007388 */ /* 0x000fe20000000800 */
[----:B---3--:R-:W-:-:S03]  /*0a90*/  LEA R2, R45, UR4, 0x2 ;  /* 0x000000042d027c11 */ /* 0x008fc6000f8e10ff */
[----:B------:R-:W-:Y:S04]  /*0aa0*/  STS [R3+0xe80], R34 ;  /* 0x000e802203007388 */ /* 0x000fe80000000800 */
[----:B------:R-:W-:Y:S04]  /*0ab0*/  STS [R2+0xf00], R37 ;  /* 0x000f002502007388 */ /* 0x000fe80000000800 */
[----:B------:R-:W-:Y:S01]  /*0ac0*/  STS [R0+0xf80], R39 ;  /* 0x000f802700007388 */ /* 0x000fe20000000800 */
[----:B------:R-:W-:-:S03]  /*0ad0*/  NOP ;  /* 0x0000000000007918 */ /* 0x000fc60000000000 */
[----:B------:R-:W-:Y:S04]  /*0ae0*/  LDS R54, [R33] ;  /* 0x0000000021367984 */ /* 0x000fe80000000800 */
[----:B------:R-:W-:Y:S04]  /*0af0*/  LDS R56, [R33+0x4] ;  /* 0x0000040021387984 */ /* 0x000fe80000000800 */
[----:B------:R-:W0:Y:S04]  /*0b00*/  LDS R67, [R33+0x8] ;  /* 0x0000080021437984 */ /* 0x000e280000000800 */
[----:B------:R-:W-:Y:S04]  /*0b10*/  LDS R60, [R33+0xc] ;  /* 0x00000c00213c7984 */ /* 0x000fe80000000800 */
[----:B------:R-:W1:Y:S04]  /*0b20*/  LDS R65, [R33+0x10] ;  /* 0x0000100021417984 */ /* 0x000e680000000800 */
[----:B------:R-:W-:Y:S04]  /*0b30*/  LDS R64, [R33+0x14] ;  /* 0x0000140021407984 */ /* 0x000fe80000000800 */
[----:B------:R-:W2:Y:S04]  /*0b40*/  LDS R63, [R33+0x18] ;  /* 0x00001800213f7984 */ /* 0x000ea80000000800 */
[----:B------:R-:W-:Y:S04]  /*0b50*/  LDS R61, [R33+0x1c] ;  /* 0x00001c00213d7984 */ /* 0x000fe80000000800 */
[----:B------:R-:W3:Y:S04]  /*0b60*/  LDS R59, [R33+0x20] ;  /* 0x00002000213b7984 */ /* 0x000ee80000000800 */
[----:B------:R-:W-:Y:S04]  /*0b70*/  LDS R68, [R33+0x24] ;  /* 0x0000240021447984 */ /* 0x000fe80000000800 */
[----:B------:R-:W4:Y:S04]  /*0b80*/  LDS R57, [R33+0x28] ;  /* 0x0000280021397984 */ /* 0x000f280000000800 */
[----:B------:R-:W-:Y:S04]  /*0b90*/  LDS R55, [R33+0x2c] ;  /* 0x00002c0021377984 */ /* 0x000fe80000000800 */
[----:B------:R-:W5:Y:S01]  /*0ba0*/  LDS R34, [R33+0x30] ;  /* 0x0000300021227984 */ /* 0x000f620000000800 */
[----:B0-----:R-:W-:-:S03]  /*0bb0*/  IADD3 R45, PT, PT, R67, R56, R54 ;  /* 0x00000038432d7210 */ /* 0x001fc60007ffe036 */
[----:B------:R-:W-:Y:S04]  /*0bc0*/  LDS R35, [R33+0x34] ;  /* 0x0000340021237984 */ /* 0x000fe80000000800 */
[----:B------:R-:W0:Y:S01]  /*0bd0*/  LDS R36, [R33+0x38] ;  /* 0x0000380021247984 */ /* 0x000e220000000800 */
[----:B-1----:R-:W-:-:S03]  /*0be0*/  IADD3 R47, PT, PT, R65, R60, R45 ;  /* 0x0000003c412f7210 */ /* 0x002fc60007ffe02d */
[----:B------:R-:W-:Y:S04]  /*0bf0*/  LDS R37, [R33+0x3c] ;  /* 0x00003c0021257984 */ /* 0x000fe80000000800 */
[----:B------:R-:W1:Y:S01]  /*0c00*/  LDS R38, [R33+0x40] ;  /* 0x0000400021267984 */ /* 0x000e620000000800 */
[----:B--2---:R-:W-:-:S03]  /*0c10*/  IADD3 R50, PT, PT, R63, R64, R47 ;  /* 0x000000403f327210 */ /* 0x004fc60007ffe02f */
[----:B------:R-:W-:Y:S04]  /*0c20*/  LDS R39, [R33+0x44] ;  /* 0x0000440021277984 */ /* 0x000fe80000000800 */
[----:B------:R-:W2:Y:S01]  /*0c30*/  LDS R40, [R33+0x48] ;  /* 0x0000480021287984 */ /* 0x000ea20000000800 */
[----:B---3--:R-:W-:-:S03]  /*0c40*/  IADD3 R51, PT, PT, R59, R61, R50 ;  /* 0x0000003d3b337210 */ /* 0x008fc60007ffe032 */
[----:B------:R-:W-:Y:S04]  /*0c50*/  LDS R41, [R33+0x4c] ;  /* 0x00004c0021297984 */ /* 0x000fe80000000800 */
[----:B------:R-:W3:Y:S01]  /*0c60*/  LDS R42, [R33+0x50] ;  /* 0x00005000212a7984 */ /* 0x000ee20000000800 */
[----:B----4-:R-:W-:-:S03]  /*0c70*/  IADD3 R53, PT, PT, R57, R68, R51 ;  /* 0x0000004439357210 */ /* 0x010fc60007ffe033 */
[----:B------:R-:W-:Y:S04]  /*0c80*/  LDS R43, [R33+0x54] ;  /* 0x00005400212b7984 */ /* 0x000fe80000000800 */
[----:B------:R-:W4:Y:S01]  /*0c90*/  LDS R44, [R33+0x58] ;  /* 0x00005800212c7984 */ /* 0x000f220000000800 */
[----:B-----5:R-:W-:-:S03]  /*0ca0*/  IADD3 R58, PT, PT, R34, R55, R53 ;  /* 0x00000037223a7210 */ /* 0x020fc60007ffe035 */
        /* <DEDUP_REMOVED lines=12> */
[----:B------:R-:W3:Y:S01]  /*0d70*/  LDS R53, [R33+0x7c] ;  /* 0x00007c0021357984 */ /* 0x000ee20000000800 */
[----:B----4-:R-:W-:-:S04]  /*0d80*/  IADD3 R58, PT, PT, R44, R43, R58 ;  /* 0x0000002b2c3a7210 */ /* 0x010fc80007ffe03a */
[----:B-----5:R-:W-:-:S04]  /*0d90*/  IADD3 R58, PT, PT, R46, R45, R58 ;  /* 0x0000002d2e3a7210 */ /* 0x020fc80007ffe03a */
[----:B0-----:R-:W-:-:S04]  /*0da0*/  IADD3 R58, PT, PT, R48, R47, R58 ;  /* 0x0000002f303a7210 */ /* 0x001fc80007ffe03a */
[----:B-1----:R-:W-:-:S04]  /*0db0*/  IADD3 R58, PT, PT, R50, R49, R58 ;  /* 0x00000031323a7210 */ /* 0x002fc80007ffe03a */
[----:B--2---:R-:W-:-:S05]  /*0dc0*/  IADD3 R58, PT, PT, R52, R51, R58 ;  /* 0x00000033343a7210 */ /* 0x004fca0007ffe03a */
[----:B---3--:R-:W-:Y:S01]  /*0dd0*/  IMAD.IADD R58, R53, 0x1, R58 ;  /* 0x00000001353a7824 */ /* 0x008fe200078e023a */
[----:B------:R-:W-:Y:S08]  /*0de0*/  BAR.SYNC.DEFER_BLOCKING 0x0 ;  /* 0x0000000000007b1d */ /* 0x000ff00000010000 */
        /* <DEDUP_REMOVED lines=10> */
[----:B0-----:R-:W-:-:S04]  /*0e90*/  @P0 IMAD.IADD R53, R69, 0x1, R53 ;  /* 0x0000000145350824 */ /* 0x001fc800078e0235 */
[----:B------:R-:W-:Y:S02]  /*0ea0*/  IMAD.IADD R69, R53, 0x1, -R58 ;  /* 0x0000000135457824 */ /* 0x000fe400078e0a3a */
[----:B------:R-:W-:Y:S02]  /*0eb0*/  SHFL.IDX PT, R53, R53, 0x1f, 0x1f ;  /* 0x03e01f0035357f89 */ /* 0x000fe400000e0000 */
[----:B------:R-:W-:Y:S02]  /*0ec0*/  IMAD.IADD R54, R54, 0x1, R69 ;  /* 0x0000000136367824 */ /* 0x000fe400078e0245 */
[----:B------:R-:W-:Y:S02]  /*0ed0*/  STS [R33], R69 ;  /* 0x0000004521007388 */ /* 0x000fe40000000800 */
[----:B------:R-:W-:Y:S02]  /*0ee0*/  IMAD.IADD R56, R56, 0x1, R54 ;  /* 0x0000000138387824 */ /* 0x000fe400078e0236 */
[----:B------:R-:W-:Y:S02]  /*0ef0*/  STS [R33+0x4], R54 ;  /* 0x0000043621007388 */ /* 0x000fe40000000800 */
[----:B------:R-:W-:-:S02]  /*0f00*/  IMAD.IADD R58, R67, 0x1, R56 ;  /* 0x00000001433a7824 */ /* 0x000fc400078e0238 */
[----:B------:R-:W-:Y:S02]  /*0f10*/  STS [R33+0x8], R56 ;  /* 0x0000083821007388 */ /* 0x000fe40000000800 */
[----:B------:R-:W-:Y:S02]  /*0f20*/  IMAD.IADD R60, R60, 0x1, R58 ;  /* 0x000000013c3c7824 */ /* 0x000fe400078e023a */
[----:B------:R-:W-:Y:S02]  /*0f30*/  STS [R33+0xc], R58 ;  /* 0x00000c3a21007388 */ /* 0x000fe40000000800 */
        /* <DEDUP_REMOVED lines=21> */
[----:B------:R0:W-:Y:S02]  /*1090*/  STS [R33+0x38], R35 ;  /* 0x0000382321007388 */ /* 0x0001e40000000800 */
[----:B------:R-:W-:Y:S02]  /*10a0*/  IMAD.IADD R37, R37, 0x1, R36 ;  /* 0x0000000125257824 */ /* 0x000fe400078e0224 */
[----:B------:R-:W-:Y:S02]  /*10b0*/  STS [R33+0x3c], R36 ;  /* 0x00003c2421007388 */ /* 0x000fe40000000800 */
[----:B------:R-:W-:Y:S02]  /*10c0*/  IMAD.IADD R38, R38, 0x1, R37 ;  /* 0x0000000126267824 */ /* 0x000fe400078e0225 */
[----:B------:R1:W-:Y:S02]  /*10d0*/  STS [R33+0x40], R37 ;  /* 0x0000402521007388 */ /* 0x0003e40000000800 */
[----:B------:R-:W-:Y:S01]  /*10e0*/  IMAD.IADD R39, R39, 0x1, R38 ;  /* 0x0000000127277824 */ /* 0x000fe200078e0226 */
[----:B0-----:R-:W0:Y:S01]  /*10f0*/  LDC.64 R34, c[0x0][0x388] ;  /* 0x0000e200ff227b82 */ /* 0x001e220000000a00 */
[----:B------:R-:W-:Y:S02]  /*1100*/  STS [R33+0x44], R38 ;  /* 0x0000442621007388 */ /* 0x000fe40000000800 */
[----:B------:R-:W-:-:S02]  /*1110*/  IMAD.IADD R40, R40, 0x1, R39 ;  /* 0x0000000128287824 */ /* 0x000fc400078e0227 */
[----:B------:R-:W-:Y:S02]  /*1120*/  STS [R33+0x48], R39 ;  /* 0x0000482721007388 */ /* 0x000fe40000000800 */
[----:B------:R-:W-:Y:S02]  /*1130*/  IMAD.IADD R41, R41, 0x1, R40 ;  /* 0x0000000129297824 */ /* 0x000fe400078e0228 */
[----:B------:R-:W-:Y:S02]  /*1140*/  STS [R33+0x4c], R40 ;  /* 0x00004c2821007388 */ /* 0x000fe40000000800 */
[----:B------:R-:W-:Y:S02]  /*1150*/  IMAD.IADD R63, R42, 0x1, R41 ;  /* 0x000000012a3f7824 */ /* 0x000fe400078e0229 */
[----:B------:R-:W1:Y:S02]  /*1160*/  S2R R42, SR_TID.X ;  /* 0x00000000002a7919 */ /* 0x000e640000002100 */
[----:B------:R-:W-:Y:S01]  /*1170*/  IMAD.IADD R43, R43, 0x1, R63 ;  /* 0x000000012b2b7824 */ /* 0x000fe200078e023f */
[----:B------:R-:W-:Y:S03]  /*1180*/  STS [R33+0x50], R41 ;  /* 0x0000502921007388 */ /* 0x000fe60000000800 */
        /* <DEDUP_REMOVED lines=12> */
[----:B------:R-:W-:-:S02]  /*1250*/  IMAD.IADD R50, R50, 0x1, R49 ;  /* 0x0000000132327824 */ /* 0x000fc400078e0231 */
[C---:B-1----:R-:W-:Y:S01]  /*1260*/  IMAD.SHL.U32 R37, R42.reuse, 0x20, RZ ;  /* 0x000000202a257824 */ /* 0x042fe200078e00ff */
[----:B------:R-:W-:Y:S01]  /*1270*/  STS [R33+0x6c], R48 ;  /* 0x00006c3021007388 */ /* 0x000fe20000000800 */
[----:B------:R-:W-:Y:S01]  /*1280*/  IMAD.IADD R51, R51, 0x1, R50 ;  /* 0x0000000133337824 */ /* 0x000fe200078e0232 */
[----:B------:R-:W-:Y:S02]  /*1290*/  ISETP.NE.AND P0, PT, R42, RZ, PT ;  /* 0x000000ff2a00720c */ /* 0x000fe40003f05270 */
[----:B------:R-:W-:Y:S01]  /*12a0*/  STS [R33+0x70], R49 ;  /* 0x0000703121007388 */ /* 0x000fe20000000800 */
[----:B------:R-:W-:Y:S01]  /*12b0*/  IMAD.IADD R52, R52, 0x1, R51 ;  /* 0x0000000134347824 */ /* 0x000fe200078e0233 */
[----:B------:R-:W-:Y:S02]  /*12c0*/  LOP3.LUT R36, R37, 0x7c1f, R42, 0xc8, !PT ;  /* 0x00007c1f25247812 */ /* 0x000fe400078ec82a */
[----:B------:R-:W-:Y:S03]  /*12d0*/  STS [R33+0x74], R50 ;  /* 0x0000743221007388 */ /* 0x000fe60000000800 */
[----:B0-----:R-:W-:Y:S01]  /*12e0*/  IMAD.WIDE.U32 R34, R36, 0x4, R34 ;  /* 0x0000000424227825 */ /* 0x001fe200078e0022 */
[----:B------:R-:W-:Y:S04]  /*12f0*/  STS [R33+0x78], R51 ;  /* 0x0000783321007388 */ /* 0x000fe80000000800 */
[----:B------:R-:W-:Y:S01]  /*1300*/  STS [R33+0x7c], R52 ;  /* 0x00007c3421007388 */ /* 0x000fe20000000800 */
[----:B------:R-:W-:-:S03]  /*1310*/  NOP ;  /* 0x0000000000007918 */ /* 0x000fc60000000000 */
[----:B------:R-:W0:Y:S04]  /*1320*/  LDS R37, [R32] ;  /* 0x0000000020257984 */ /* 0x000e280000000800 */
        /* <DEDUP_REMOVED lines=31> */
[----:B0-----:R0:W-:Y:S04]  /*1520*/  STG.E desc[UR6][R34.64], R37 ;  /* 0x0000002522007986 */ /* 0x0011e8000c101906 */
[----:B-1----:R0:W-:Y:S04]  /*1530*/  STG.E desc[UR6][R34.64+0x80], R31 ;  /* 0x0000801f22007986 */ /* 0x0021e8000c101906 */
[----:B--2---:R0:W-:Y:S04]  /*1540*/  STG.E desc[UR6][R34.64+0x100], R39 ;  /* 0x0001002722007986 */ /* 0x0041e8000c101906 */
[----:B---3--:R0:W-:Y:S04]  /*1550*/  STG.E desc[UR6][R34.64+0x180], R29 ;  /* 0x0001801d22007986 */ /* 0x0081e8000c101906 */
[----:B----4-:R0:W-:Y:S04]  /*1560*/  STG.E desc[UR6][R34.64+0x200], R41 ;  /* 0x0002002922007986 */ /* 0x0101e8000c101906 */
[----:B-----5:R0:W-:Y:S04]  /*1570*/  STG.E desc[UR6][R34.64+0x280], R27 ;  /* 0x0002801b22007986 */ /* 0x0201e8000c101906 */
        /* <DEDUP_REMOVED lines=27> */
[----:B0-----:R-:W0:Y:S02]  /*1730*/  LDC.64 R2, c[0x0][0x388] ;  /* 0x0000e200ff027b82 */ /* 0x001e240000000a00 */
[----:B0-----:R-:W-:Y:S01]  /*1740*/  STG.E desc[UR6][R2.64+0x1000], R53 ;  /* 0x0010003502007986 */ /* 0x001fe2000c101906 */
[----:B------:R-:W-:Y:S05]  /*1750*/  EXIT ;  /* 0x000000000000794d */ /* 0x000fea0003800000 */
.L_x_6:
        /* <DEDUP_REMOVED lines=10> */
.L_x_104:


//--------------------- .text._Z20BlockPrefixSumKernelILi64ELi16ELN3cub18CUB_300001_SM_100018BlockScanAlgorithmE1EEvPKiPi --------------------------
	.section	.text._Z20BlockPrefixSumKernelILi64ELi16ELN3cub18CUB_300001_SM_100018BlockScanAlgorithmE1EEvPKiPi,"ax",@progbits
	.align	128
        .global         _Z20BlockPrefixSumKernelILi64ELi16ELN3cub18CUB_300001_SM_100018BlockScanAlgorithmE1EEvPKiPi
        .type           _Z20BlockPrefixSumKernelILi64ELi16ELN3cub18CUB_300001_SM_100018BlockScanAlgorithmE1EEvPKiPi,@function
        .size           _Z20BlockPrefixSumKernelILi64ELi16ELN3cub18CUB_300001_SM_100018BlockScanAlgorithmE1EEvPKiPi,(.L_x_105 - _Z20BlockPrefixSumKernelILi64ELi16ELN3cub18CUB_300001_SM_100018BlockScanAlgorithmE1EEvPKiPi)
        .other          _Z20BlockPrefixSumKernelILi64ELi16ELN3cub18CUB_300001_SM_100018BlockScanAlgorithmE1EEvPKiPi,@"STO_CUDA_ENTRY STV_DEFAULT"
_Z20BlockPrefixSumKernelILi64ELi16ELN3cub18CUB_300001_SM_100018BlockScanAlgorithmE1EEvPKiPi:
.text._Z20BlockPrefixSumKernelILi64ELi16ELN3cub18CUB_300001_SM_100018BlockScanAlgorithmE1EEvPKiPi:
        /* <DEDUP_REMOVED lines=26> */
[C---:B------:R-:W-:Y:S01]  /*01a0*/  LOP3.LUT R19, R8.reuse, 0x3e0, RZ, 0xc0, !PT ;  /* 0x000003e008137812 */ /* 0x040fe200078ec0ff */
[----:B------:R-:W0:Y:S01]  /*01b0*/  S2R R0, SR_LANEID ;  /* 0x0000000000007919 */ /* 0x000e220000000000 */
[----:B------:R-:W-:Y:S01]  /*01c0*/  ISETP.GT.U32.AND P0, PT, R8, 0x1f, PT ;  /* 0x0000001f0800780c */ /* 0x000fe20003f04070 */
[----:B-1----:R-:W-:Y:S01]  /*01d0*/  ULEA UR4, UR5, UR4, 0x18 ;  /* 0x0000000405047291 */ /* 0x002fe2000f8ec0ff */
[----:B0-----:R-:W-:-:S02]  /*01e0*/  IMAD.IADD R27, R27, 0x1, R0 ;  /* 0x000000011b1b7824 */ /* 0x001fc400078e0200 */
[----:B------:R-:W-:Y:S02]  /*01f0*/  IMAD.IADD R19, R19, 0x1, R0 ;  /* 0x0000000113137824 */ /* 0x000fe400078e0200 */
[C---:B------:R-:W-:Y:S01]  /*0200*/  VIADD R14, R27.reuse, 0x40 ;  /* 0x000000401b0e7836 */ /* 0x040fe20000000000 */
[C---:B------:R-:W-:Y:S01]  /*0210*/  IADD3 R4, PT, PT, R27.reuse, 0x20, RZ ;  /* 0x000000201b047810 */ /* 0x040fe20007ffe0ff */
        /* <DEDUP_REMOVED lines=9> */
[-C--:B------:R-:W-:Y:S01]  /*02b0*/  LEA.HI.SX32 R4, R16, R27.reuse, 0x1b ;  /* 0x0000001b10047211 */ /* 0x080fe200078fdaff */
[----:B------:R-:W-:Y:S01]  /*02c0*/  VIADD R40, R27, 0xe0 ;  /* 0x000000e01b287836 */ /* 0x000fe20000000000 */
[-C--:B------:R-:W-:Y:S01]  /*02d0*/  LEA.HI.SX32 R16, R17, R27.reuse, 0x1b ;  /* 0x0000001b11107211 */ /* 0x080fe200078fdaff */
[C---:B------:R-:W-:Y:S01]  /*02e0*/  VIADD R42, R27.reuse, 0x100 ;  /* 0x000001001b2a7836 */ /* 0x040fe20000000000 */
[C---:B------:R-:W-:Y:S01]  /*02f0*/  IADD3 R44, PT, PT, R27.reuse, 0x120, RZ ;  /* 0x000001201b2c7810 */ /* 0x040fe20007ffe0ff */
[C---:B------:R-:W-:Y:S01]  /*0300*/  VIADD R24, R27.reuse, 0x180 ;  /* 0x000001801b187836 */ /* 0x040fe20000000000 */
[C---:B------:R-:W-:Y:S01]  /*0310*/  IADD3 R2, PT, PT, R27.reuse, 0x1a0, RZ ;  /* 0x000001a01b027810 */ /* 0x040fe20007ffe0ff */
[----:B------:R-:W-:Y:S01]  /*0320*/  VIADD R26, R27, 0x1c0 ;  /* 0x000001c01b1a7836 */ /* 0x000fe20000000000 */
[----:B------:R-:W-:Y:S01]  /*0330*/  LEA R7, R7, UR4, 0x2 ;  /* 0x0000000407077c11 */ /* 0x000fe2000f8e10ff */
[----:B------:R-:W-:Y:S01]  /*0340*/  VIADD R0, R27, 0x1e0 ;  /* 0x000001e01b007836 */ /* 0x000fe20000000000 */
[----:B------:R-:W-:-:S02]  /*0350*/  LEA.HI.SX32 R3, R34, R27, 0x1b ;  /* 0x0000001b22037211 */ /* 0x000fc400078fdaff */
[-C--:B------:R-:W-:Y:S02]  /*0360*/  LEA.HI.SX32 R17, R6, R27.reuse, 0x1b ;  /* 0x0000001b06117211 */ /* 0x080fe400078fdaff */
[-C--:B------:R-:W-:Y:S02]  /*0370*/  LEA.HI.SX32 R34, R36, R27.reuse, 0x1b ;  /* 0x0000001b24227211 */ /* 0x080fe400078fdaff */
[----:B------:R-:W-:Y:S02]  /*0380*/  LEA R6, R25, UR4, 0x2 ;  /* 0x0000000419067c11 */ /* 0x000fe4000f8e10ff */
[----:B------:R-:W-:Y:S02]  /*0390*/  LEA.HI.SX32 R36, R38, R27, 0x1b ;  /* 0x0000001b26247211 */ /* 0x000fe400078fdaff */
[----:B------:R-:W-:Y:S02]  /*03a0*/  LEA R5, R5, UR4, 0x2 ;  /* 0x0000000405057c11 */ /* 0x000fe4000f8e10ff */
[----:B------:R-:W-:-:S02]  /*03b0*/  LEA R4, R4, UR4, 0x2 ;  /* 0x0000000404047c11 */ /* 0x000fc4000f8e10ff */
[-C--:B------:R-:W-:Y:S02]  /*03c0*/  LEA.HI.SX32 R9, R40, R27.reuse, 0x1b ;  /* 0x0000001b28097211 */ /* 0x080fe400078fdaff */
[-C--:B------:R-:W-:Y:S02]  /*03d0*/  LEA.HI.SX32 R14, R42, R27.reuse, 0x1b ;  /* 0x0000001b2a0e7211 */ /* 0x080fe400078fdaff */
[-C--:B------:R-:W-:Y:S02]  /*03e0*/  LEA.HI.SX32 R15, R44, R27.reuse, 0x1b ;  /* 0x0000001b2c0f7211 */ /* 0x080fe400078fdaff */
[-C--:B------:R-:W-:Y:S02]  /*03f0*/  LEA.HI.SX32 R24, R24, R27.reuse, 0x1b ;  /* 0x0000001b18187211 */ /* 0x080fe400078fdaff */
[-C--:B------:R-:W-:Y:S02]  /*0400*/  LEA.HI.SX32 R25, R2, R27.reuse, 0x1b ;  /* 0x0000001b02197211 */ /* 0x080fe400078fdaff */
[----:B------:R-:W-:-:S02]  /*0410*/  LEA.HI.SX32 R26, R26, R27, 0x1b ;  /* 0x0000001b1a1a7211 */ /* 0x000fc400078fdaff */
[----:B------:R-:W-:Y:S02]  /*0420*/  LEA R3, R3, UR4, 0x2 ;  /* 0x0000000403037c11 */ /* 0x000fe4000f8e10ff */
[----:B------:R-:W-:Y:S02]  /*0430*/  LEA.HI.SX32 R27, R0, R27, 0x1b ;  /* 0x0000001b001b7211 */ /* 0x000fe400078fdaff */
[----:B------:R-:W-:Y:S02]  /*0440*/  LEA R2, R34, UR4, 0x2 ;  /* 0x0000000422027c11 */ /* 0x000fe4000f8e10ff */
[----:B------:R-:W-:Y:S02]  /*0450*/  LEA R0, R36, UR4, 0x2 ;  /* 0x0000000424007c11 */ /* 0x000fe4000f8e10ff */
[----:B------:R-:W-:Y:S02]  /*0460*/  LEA R9, R9, UR4, 0x2 ;  /* 0x0000000409097c11 */ /* 0x000fe4000f8e10ff */
[----:B------:R-:W-:-:S02]  /*0470*/  LEA R14, R14, UR4, 0x2 ;  /* 0x000000040e0e7c11 */ /* 0x000fc4000f8e10ff */
[----:B------:R-:W-:Y:S02]  /*0480*/  LEA R15, R15, UR4, 0x2 ;  /* 0x000000040f0f7c11 */ /* 0x000fe4000f8e10ff */
[----:B------:R-:W-:Y:S02]  /*0490*/  LEA R16, R16, UR4, 0x2 ;  /* 0x0000000410107c11 */ /* 0x000fe4000f8e10ff */
[----:B------:R-:W-:Y:S02]  /*04a0*/  LEA R17, R17, UR4, 0x2 ;  /* 0x0000000411117c11 */ /* 0x000fe4000f8e10ff */
[----:B------:R-:W-:Y:S02]  /*04b0*/  LEA R24, R24, UR4, 0x2 ;  /* 0x0000000418187c11 */ /* 0x000fe4000f8e10ff */
        /* <DEDUP_REMOVED lines=9> */
[----:B------:R0:W-:Y:S04]  /*0550*/  STS [R0+0x300], R29 ;  /* 0x0003001d00007388 */ /* 0x0001e80000000800 */
[----:B------:R1:W-:Y:S04]  /*0560*/  STS [R9+0x380], R18 ;  /* 0x0003801209007388 */ /* 0x0003e80000000800 */
[----:B------:R-:W-:Y:S01]  /*0570*/  STS [R14+0x400], R23 ;  /* 0x000400170e007388 */ /* 0x000fe20000000800 */
[----:B0-----:R-:W-:Y:S01]  /*0580*/  IMAD.SHL.U32 R29, R19, 0x10, RZ ;  /* 0x00000010131d7824 */ /* 0x001fe200078e00ff */
[----:B------:R-:W-:-:S02]  /*0590*/  LEA R19, R26, UR4, 0x2 ;  /* 0x000000041a137c11 */ /* 0x000fc4000f8e10ff */
[----:B------:R-:W-:Y:S02]  /*05a0*/  STS [R15+0x480], R22 ;  /* 0x000480160f007388 */ /* 0x000fe40000000800 */
[----:B------:R-:W-:Y:S02]  /*05b0*/  LEA.HI.SX32 R29, R29, R29, 0x1b ;  /* 0x0000001d1d1d7211 */ /* 0x000fe400078fdaff */
[----:B------:R-:W-:Y:S02]  /*05c0*/  STS [R16+0x500], R21 ;  /* 0x0005001510007388 */ /* 0x000fe40000000800 */
[----:B-1----:R-:W-:Y:S02]  /*05d0*/  LEA R18, R29, UR4, 0x2 ;  /* 0x000000041d127c11 */ /* 0x002fe4000f8e10ff */
        /* <DEDUP_REMOVED lines=17> */
[----:B0-----:R-:W-:-:S03]  /*06f0*/  IADD3 R36, PT, PT, R37, R36, RZ ;  /* 0x0000002425247210 */ /* 0x001fc60007ffe0ff */
[----:B------:R-:W0:Y:S02]  /*0700*/  LDS R10, [R18+0x2c] ;  /* 0x00002c00120a7984 */ /* 0x000e240000000800 */
[----:B-1----:R-:W-:Y:S02]  /*0710*/  IMAD.IADD R35, R35, 0x1, R36 ;  /* 0x0000000123237824 */ /* 0x002fe400078e0224 */
[----:B------:R-:W1:Y:S02]  /*0720*/  LDS R22, [R18+0x30] ;  /* 0x0000300012167984 */ /* 0x000e640000000800 */
[----:B--2---:R-:W-:Y:S02]  /*0730*/  IMAD.IADD R34, R34, 0x1, R35 ;  /* 0x0000000122227824 */ /* 0x004fe400078e0223 */
[----:B------:R-:W2:Y:S02]  /*0740*/  LDS R21, [R18+0x34] ;  /* 0x0000340012157984 */ /* 0x000ea40000000800 */
[----:B---3--:R-:W-:-:S02]  /*0750*/  IMAD.IADD R33, R33, 0x1, R34 ;  /* 0x0000000121217824 */ /* 0x008fc400078e0222 */
[----:B------:R-:W3:Y:S03]  /*0760*/  LDS R20, [R18+0x38] ;  /* 0x0000380012147984 */ /* 0x000ee60000000800 */
[----:B----4-:R-:W-:Y:S01]  /*0770*/  IADD3 R32, PT, PT, R32, R33, RZ ;  /* 0x0000002120207210 */ /* 0x010fe20007ffe0ff */
[----:B------:R-:W4:Y:S04]  /*0780*/  LDS R11, [R18+0x3c] ;  /* 0x00003c00120b7984 */ /* 0x000f280000000800 */
[----:B-----5:R-:W-:-:S04]  /*0790*/  IMAD.IADD R31, R31, 0x1, R32 ;  /* 0x000000011f1f7824 */ /* 0x020fc800078e0220 */
[----:B------:R-:W-:-:S04]  /*07a0*/  IMAD.IADD R30, R30, 0x1, R31 ;  /* 0x000000011e1e7824 */ /* 0x000fc800078e021f */
[----:B------:R-:W-:-:S05]  /*07b0*/  IMAD.IADD R29, R29, 0x1, R30 ;  /* 0x000000011d1d7824 */ /* 0x000fca00078e021e */
[----:B------:R-:W-:-:S05]  /*07c0*/  IADD3 R26, PT, PT, R26, R29, RZ ;  /* 0x0000001d1a1a7210 */ /* 0x000fca0007ffe0ff */
[----:B------:R-:W-:-:S04]  /*07d0*/  IMAD.IADD R25, R25, 0x1, R26 ;  /* 0x0000000119197824 */ /* 0x000fc800078e021a */
[----:B0-----:R-:W-:-:S04]  /*07e0*/  IMAD.IADD R23, R10, 0x1, R25 ;  /* 0x000000010a177824 */ /* 0x001fc800078e0219 */
[----:B-1----:R-:W-:-:S05]  /*07f0*/  IMAD.IADD R22, R22, 0x1, R23 ;  /* 0x0000000116167824 */ /* 0x002fca00078e0217 */
[----:B--2---:R-:W-:-:S05]  /*0800*/  IADD3 R21, PT, PT, R21, R22, RZ ;  /* 0x0000001615157210 */ /* 0x004fca0007ffe0ff */
[----:B---3--:R-:W-:-:S04]  /*0810*/  IMAD.IADD R20, R20, 0x1, R21 ;  /* 0x0000000114147824 */ /* 0x008fc800078e0215 */
[----:B----4-:R-:W-:Y:S01]  /*0820*/  IMAD.IADD R11, R11, 0x1, R20 ;  /* 0x000000010b0b7824 */ /* 0x010fe200078e0214 */
[----:B------:R-:W-:Y:S06]  /*0830*/  BAR.SYNC.DEFER_BLOCKING 0x0 ;  /* 0x0000000000007b1d */ /* 0x000fec0000010000 */
[----:B------:R0:W-:Y:S02]  /*0840*/  STS [R38+0x10], R11 ;  /* 0x0000100b26007388 */ /* 0x0001e40000000800 */
[----:B------:R-:W-:Y:S06]  /*0850*/  BAR.SYNC.DEFER_BLOCKING 0x0 ;  /* 0x0000000000007b1d */ /* 0x000fec0000010000 */
[----:B------:R-:W-:Y:S05]  /*0860*/  @P0 BRA `(.L_x_7) ;  /* 0x0000000000580947 */ /* 0x000fea0003800000 */
[----:B0-----:R-:W-:Y:S01]  /*0870*/  IMAD R38, R8, 0x4, R38 ;  /* 0x0000000408267824 */ /* 0x001fe200078e0226 */
[----:B------:R-:W-:-:S04]  /*0880*/  UMOV UR5, 0xffffffff ;  /* 0xffffffff00057882 */ /* 0x000fc80000000000 */
[----:B------:R-:W0:Y:S02]  /*0890*/  LDS.64 R10, [R38+0x10] ;  /* 0x00001000260a7984 */ /* 0x000e240000000a00 */
[----:B0-----:R-:W-:Y:S01]  /*08a0*/  IADD3 R11, PT, PT, R10, R11, RZ ;  /* 0x0000000b0a0b7210 */ /* 0x001fe20007ffe0ff */
[----:B------:R-:W-:Y:S06]  /*08b0*/  BRA.DIV UR5, `(.L_x_8) ;  /* 0x0000000605847947 */ /* 0x000fec000b800000 */
[----:B------:R-:W0:Y:S02]  /*08c0*/  SHFL.UP P0, R12, R11, 0x1, RZ ;  /* 0x042000000b0c7989 */ /* 0x000e2400000000ff */
[----:B0-----:R-:W-:-:S05]  /*08d0*/  @P0 IMAD.IADD R12, R11, 0x1, R12 ;  /* 0x000000010b0c0824 */ /* 0x001fca00078e020c */
[----:B------:R-:W0:Y:S02]  /*08e0*/  SHFL.UP P0, R13, R12, 0x2, RZ ;  /* 0x044000000c0d7989 */ /* 0x000e2400000000ff */
[----:B0-----:R-:W-:-:S05]  /*08f0*/  @P0 IMAD.IADD R13, R12, 0x1, R13 ;  /* 0x000000010c0d0824 */ /* 0x001fca00078e020d */
[----:B------:R-:W0:Y:S02]  /*0900*/  SHFL.UP P0, R40, R13, 0x4, RZ ;  /* 0x048000000d287989 */ /* 0x000e2400000000ff */
[----:B0-----:R-:W-:-:S05]  /*0910*/  @P0 IMAD.IADD R40, R13, 0x1, R40 ;  /* 0x000000010d280824 */ /* 0x001fca00078e0228 */
[----:B------:R-:W0:Y:S02]  /*0920*/  SHFL.UP P0, R39, R40, 0x8, RZ ;  /* 0x0500000028277989 */ /* 0x000e2400000000ff */
[----:B0-----:R-:W-:-:S05]  /*0930*/  @P0 IADD3 R39, PT, PT, R40, R39, RZ ;  /* 0x0000002728270210 */ /* 0x001fca0007ffe0ff */
[----:B------:R0:W1:Y:S02]  /*0940*/  SHFL.UP P0, R42, R39, 0x10, RZ ;  /* 0x06000000272a7989 */ /* 0x00006400000000ff */
.L_x_14:
[----:B-1----:R-:W-:Y:S01]  /*0950*/  @P0 IMAD.IADD R42, R39, 0x1, R42 ;  /* 0x00000001272a0824 */ /* 0x002fe200078e022a */
[----:B------:R-:W-:Y:S05]  /*0960*/  WARPSYNC.ALL ;  /* 0x0000000000007948 */ /* 0x000fea0003800000 */
[----:B0-----:R-:W0:Y:S01]  /*0970*/  SHFL.IDX PT, R39, R42, 0x1f, 0x1f ;  /* 0x03e01f002a277f89 */ /* 0x001e2200000e0000 */
[----:B------:R-:W-:Y:S01]  /*0980*/  ISETP.NE.AND P0, PT, R8, RZ, PT ;  /* 0x000000ff0800720c */ /* 0x000fe20003f05270 */
[----:B------:R-:W-:-:S04]  /*0990*/  IMAD.IADD R12, R42, 0x1, -R11 ;  /* 0x000000012a0c7824 */ /* 0x000fc800078e0a0b */
[----:B------:R-:W-:-:S05]  /*09a0*/  IMAD.IADD R13, R10, 0x1, R12 ;  /* 0x000000010a0d7824 */ /* 0x000fca00078e020c */
[----:B------:R1:W-:Y:S04]  /*09b0*/  STS.64 [R38+0x10], R12 ;  /* 0x0000100c26007388 */ /* 0x0003e80000000a00 */
[----:B0-----:R1:W-:Y:S02]  /*09c0*/  @!P0 STS [UR4+0x110], R39 ;  /* 0x00011027ff008988 */ /* 0x0013e40008000804 */
.L_x_7:
[----:B------:R-:W-:Y:S01]  /*09d0*/  SHF.L.U32 R10, R8, 0x4, RZ ;  /* 0x00000004080a7819 */ /* 0x000fe200000006ff */
[----:B------:R-:W-:Y:S05]  /*09e0*/  WARPSYNC.ALL ;  /* 0x0000000000007948 */ /* 0x000fea0003800000 */
[----:B0-----:R-:W-:Y:S02]  /*09f0*/  LOP3.LUT R11, R10, 0x3e00, RZ, 0xc0, !PT ;  /* 0x00003e000a0b7812 */ /* 0x001fe400078ec0ff */
[C---:B-1----:R-:W-:Y:S02]  /*0a00*/  LEA R12, R8.reuse, UR4, 0x2 ;  /* 0x00000004080c7c11 */ /* 0x042fe4000f8e10ff */
[----:B------:R-:W-:Y:S01]  /*0a10*/  LOP3.LUT R11, R11, 0x1f, R8, 0xf8, !PT ;  /* 0x0000001f0b0b7812 */ /* 0x000fe200078ef808 */
[----:B------:R-:W-:Y:S01]  /*0a20*/  BAR.SYNC.DEFER_BLOCKING 0x0 ;  /* 0x0000000000007b1d */ /* 0x000fe20000010000 */
[----:B------:R-:W-:-:S05]  /*0a30*/  ISETP.NE.AND P0, PT, R8, RZ, PT ;  /* 0x000000ff0800720c */ /* 0x000fca0003f05270 */
[----:B------:R-:W0:Y:S04]  /*0a40*/  LDS R12, [R12+0x10] ;  /* 0x000010000c0c7984 */ /* 0x000e280000000800 */
[----:B------:R-:W-:Y:S01]  /*0a50*/  LDS R10, [UR4+0x110] ;  /* 0x00011004ff0a7984 */ /* 0x000fe20008000800 */
[----:B------:R-:W-:Y:S01]  /*0a60*/  BAR.SYNC.DEFER_BLOCKING 0x0 ;  /* 0x0000000000007b1d */ /* 0x000fe20000010000 */
[--C-:B0-----:R-:W-:Y:S01]  /*0a70*/  IMAD.IADD R37, R37, 0x1, R12.reuse ;  /* 0x0000000125257824 */ /* 0x101fe200078e020c */
[-C--:B------:R-:W-:Y:S01]  /*0a80*/  IADD3 R39, PT, PT, R34, R12.reuse, RZ ;  /* 0x0000000c22277210 */ /* 0x080fe20007ffe0ff */
[--C-:B------:R-:W-:Y:S01]  /*0a90*/  IMAD.IADD R13, R36, 0x1, R12.reuse ;  /* 0x00000001240d7824 */ /* 0x100fe200078e020c */
[-C--:B------:R-:W-:Y:S01]  /*0aa0*/  IADD3 R43, PT, PT, R30, R12.reuse, RZ ;  /* 0x0000000c1e2b7210 */ /* 0x080fe20007ffe0ff */
[--C-:B------:R-:W-:Y:S01]  /*0ab0*/  IMAD.IADD R35, R35, 0x1, R12.reuse ;  /* 0x0000000123237824 */ /* 0x100fe200078e020c */
[----:B------:R-:W-:Y:S01]  /*0ac0*/  IADD3 R23, PT, PT, R23, R12, RZ ;  /* 0x0000000c17177210 */ /* 0x000fe20007ffe0ff */
[--C-:B------:R-:W-:Y:S01]  /*0ad0*/  IMAD.IADD R33, R33, 0x1, R12.reuse ;  /* 0x0000000121217824 */ /* 0x100fe200078e020c */
[----:B------:R-:W-:Y:S01]  /*0ae0*/  STS [R18], R12 ;  /* 0x0000000c12007388 */ /* 0x000fe20000000800 */
[----:B------:R-:W-:-:S02]  /*0af0*/  IMAD.IADD R41, R32, 0x1, R12 ;  /* 0x0000000120297824 */ /* 0x000fc400078e020c */
[--C-:B------:R-:W-:Y:S01]  /*0b00*/  IMAD.IADD R31, R31, 0x1, R12.reuse ;  /* 0x000000011f1f7824 */ /* 0x100fe200078e020c */
[----:B------:R-:W-:Y:S01]  /*0b10*/  STS [R18+0x4], R37 ;  /* 0x0000042512007388 */ /* 0x000fe20000000800 */
[--C-:B------:R-:W-:Y:S02]  /*0b20*/  IMAD.IADD R29, R29, 0x1, R12.reuse ;  /* 0x000000011d1d7824 */ /* 0x100fe400078e020c */
[--C-:B------:R-:W-:Y:S01]  /*0b30*/  IMAD.IADD R45, R26, 0x1, R12.reuse ;  /* 0x000000011a2d7824 */ /* 0x100fe200078e020c */
[----:B------:R0:W-:Y:S01]  /*0b40*/  STS [R18+0x8], R13 ;  /* 0x0000080d12007388 */ /* 0x0001e20000000800 */
        /* <DEDUP_REMOVED lines=12> */
[----:B------:R-:W-:Y:S01]  /*0c10*/  STS [R18+0x28], R45 ;  /* 0x0000282d12007388 */ /* 0x000fe20000000800 */
[----:B0-----:R-:W-:-:S03]  /*0c20*/  IMAD.WIDE.U32 R12, R11, 0x4, R12 ;  /* 0x000000040b0c7825 */ /* 0x001fc600078e000c */
[----:B------:R-:W-:Y:S04]  /*0c30*/  STS [R18+0x2c], R25 ;  /* 0x00002c1912007388 */ /* 0x000fe80000000800 */
[----:B------:R-:W-:Y:S04]  /*0c40*/  STS [R18+0x30], R23 ;  /* 0x0000301712007388 */ /* 0x000fe80000000800 */
[----:B------:R-:W-:Y:S04]  /*0c50*/  STS [R18+0x34], R22 ;  /* 0x0000341612007388 */ /* 0x000fe80000000800 */
        /* <DEDUP_REMOVED lines=39> */
.L_x_8:
[----:B------:R-:W-:Y:S01]  /*0ed0*/  MOV R44, R11 ;  /* 0x0000000b002c7202 */ /* 0x000fe20000000f00 */
[----:B------:R-:W-:Y:S02]  /*0ee0*/  IMAD.MOV.U32 R43, RZ, RZ, 0x1 ;  /* 0x00000001ff2b7424 */ /* 0x000fe400078e00ff */
[----:B------:R-:W-:Y:S02]  /*0ef0*/  IMAD.MOV.U32 R45, RZ, RZ, RZ ;  /* 0x000000ffff2d7224 */ /* 0x000fe400078e00ff */
[----:B------:R-:W-:-:S07]  /*0f00*/  IMAD.MOV.U32 R41, RZ, RZ, -0x1 ;  /* 0xffffffffff297424 */ /* 0x000fce00078e00ff */
[----:B------:R-:W-:Y:S05]  /*0f10*/  WARPSYNC.COLLECTIVE R41, `(.L_x_9) ;  /* 0x0000000029087348 */ /* 0x000fea0003c00000 */
[----:B------:R0:W1:Y:S02]  /*0f20*/  SHFL.UP P0, R42, R44, R43, R45 ;  /* 0x0400002b2c2a7389 */ /* 0x000064000000002d */
[----:B01----:R-:W-:Y:S05]  /*0f30*/  ENDCOLLECTIVE ;  /* 0x000000000000791b */ /* 0x003fea0003800000 */
.L_x_9:
[----:B------:R-:W-:Y:S01]  /*0f40*/  IMAD.MOV.U32 R43, RZ, RZ, 0x2 ;  /* 0x00000002ff2b7424 */ /* 0x000fe200078e00ff */
[----:B------:R-:W-:-:S05]  /*0f50*/  MOV R12, R42 ;  /* 0x0000002a000c7202 */ /* 0x000fca0000000f00 */
[----:B------:R-:W-:-:S04]  /*0f60*/  @P0 IMAD.IADD R12, R11, 0x1, R12 ;  /* 0x000000010b0c0824 */ /* 0x000fc800078e020c */
[----:B------:R-:W-:-:S07]  /*0f70*/  IMAD.MOV.U32 R44, RZ, RZ, R12 ;  /* 0x000000ffff2c7224 */ /* 0x000fce00078e000c */
[----:B------:R-:W-:Y:S05]  /*0f80*/  WARPSYNC.COLLECTIVE R41, `(.L_x_10) ;  /* 0x0000000029087348 */ /* 0x000fea0003c00000 */
[----:B------:R0:W1:Y:S02]  /*0f90*/  SHFL.UP P0, R42, R44, R43, R45 ;  /* 0x0400002b2c2a7389 */ /* 0x000064000000002d */
[----:B01----:R-:W-:Y:S05]  /*0fa0*/  ENDCOLLECTIVE ;  /* 0x000000000000791b */ /* 0x003fea0003800000 */
.L_x_10:
[----:B------:R-:W-:Y:S01]  /*0fb0*/  IMAD.MOV.U32 R43, RZ, RZ, 0x4 ;  /* 0x00000004ff2b7424 */ /* 0x000fe200078e00ff */
[----:B------:R-:W-:-:S05]  /*0fc0*/  MOV R13, R42 ;  /* 0x0000002a000d7202 */ /* 0x000fca0000000f00 */
[----:B------:R-:W-:-:S04]  /*0fd0*/  @P0 IMAD.IADD R13, R12, 0x1, R13 ;  /* 0x000000010c0d0824 */ /* 0x000fc800078e020d */
[----:B------:R-:W-:-:S07]  /*0fe0*/  IMAD.MOV.U32 R44, RZ, RZ, R13 ;  /* 0x000000ffff2c7224 */ /* 0x000fce00078e000d */
[----:B------:R-:W-:Y:S05]  /*0ff0*/  WARPSYNC.COLLECTIVE R41, `(.L_x_11) ;  /* 0x0000000029087348 */ /* 0x000fea0003c00000 */
[----:B------:R0:W1:Y:S02]  /*1000*/  SHFL.UP P0, R42, R44, R43, R45 ;  /* 0x0400002b2c2a7389 */ /* 0x000064000000002d */
[----:B01----:R-:W-:Y:S05]  /*1010*/  ENDCOLLECTIVE ;  /* 0x000000000000791b */ /* 0x003fea0003800000 */
.L_x_11:
[----:B------:R-:W-:Y:S01]  /*1020*/  HFMA2 R43, -RZ, RZ, 0, 4.76837158203125e-07 ;  /* 0x00000008ff2b7431 */ /* 0x000fe200000001ff */
[----:B------:R-:W-:-:S05]  /*1030*/  MOV R40, R42 ;  /* 0x0000002a00287202 */ /* 0x000fca0000000f00 */
[----:B------:R-:W-:-:S04]  /*1040*/  @P0 IMAD.IADD R40, R13, 0x1, R40 ;  /* 0x000000010d280824 */ /* 0x000fc800078e0228 */
[----:B------:R-:W-:-:S07]  /*1050*/  IMAD.MOV.U32 R44, RZ, RZ, R40 ;  /* 0x000000ffff2c7224 */ /* 0x000fce00078e0028 */
[----:B------:R-:W-:Y:S05]  /*1060*/  WARPSYNC.COLLECTIVE R41, `(.L_x_12) ;  /* 0x0000000029087348 */ /* 0x000fea0003c00000 */
[----:B------:R0:W1:Y:S02]  /*1070*/  SHFL.UP P0, R42, R44, R43, R45 ;  /* 0x0400002b2c2a7389 */ /* 0x000064000000002d */
[----:B01----:R-:W-:Y:S05]  /*1080*/  ENDCOLLECTIVE ;  /* 0x000000000000791b */ /* 0x003fea0003800000 */
.L_x_12:
[----:B------:R-:W-:Y:S02]  /*1090*/  IMAD.MOV.U32 R43, RZ, RZ, 0x10 ;  /* 0x00000010ff2b7424 */ /* 0x000fe400078e00ff */
[----:B------:R-:W-:-:S04]  /*10a0*/  IMAD.MOV.U32 R39, RZ, RZ, R42 ;  /* 0x000000ffff277224 */ /* 0x000fc800078e002a */
[----:B------:R-:W-:-:S05]  /*10b0*/  @P0 IMAD.IADD R39, R40, 0x1, R39 ;  /* 0x0000000128270824 */ /* 0x000fca00078e0227 */
[----:B------:R-:W-:-:S07]  /*10c0*/  MOV R44, R39 ;  /* 0x00000027002c7202 */ /* 0x000fce0000000f00 */
[----:B------:R-:W-:Y:S05]  /*10d0*/  WARPSYNC.COLLECTIVE R41, `(.L_x_13) ;  /* 0x0000000029087348 */ /* 0x000fea0003c00000 */
[----:B------:R0:W1:Y:S02]  /*10e0*/  SHFL.UP P0, R42, R44, R43, R45 ;  /* 0x0400002b2c2a7389 */ /* 0x000064000000002d */
[----:B01----:R-:W-:Y:S05]  /*10f0*/  ENDCOLLECTIVE ;  /* 0x000000000000791b */ /* 0x003fea0003800000 */
.L_x_13:
[----:B------:R-:W-:Y:S05]  /*1100*/  BRA `(.L_x_14) ;  /* 0xfffffff800107947 */ /* 0x000fea000383ffff */
.L_x_15:
        /* <DEDUP_REMOVED lines=15> */
.L_x_105:


//--------------------- .text._Z20BlockPrefixSumKernelILi128ELi8ELN3cub18CUB_300001_SM_100018BlockScanAlgorithmE1EEvPKiPi --------------------------
	.section	.text._Z20BlockPrefixSumKernelILi128ELi8ELN3cub18CUB_300001_SM_100018BlockScanAlgorithmE1EEvPKiPi,"ax",@progbits
	.align	128
        .global         _Z20BlockPrefixSumKernelILi128ELi8ELN3cub18CUB_300001_SM_100018BlockScanAlgorithmE1EEvPKiPi
        .type           _Z20BlockPrefixSumKernelILi128ELi8ELN3cub18CUB_300001_SM_100018BlockScanAlgorithmE1EEvPKiPi,@function
        .size           _Z20BlockPrefixSumKernelILi128ELi8ELN3cub18CUB_300001_SM_100018BlockScanAlgorithmE1EEvPKiPi,(.L_x_106 - _Z20BlockPrefixSumKernelILi128ELi8ELN3cub18CUB_300001_SM_100018BlockScanAlgorithmE1EEvPKiPi)
        .other          _Z20BlockPrefixSumKernelILi128ELi8ELN3cub18CUB_300001_SM_100018BlockScanAlgorithmE1EEvPKiPi,@"STO_CUDA_ENTRY STV_DEFAULT"
_Z20BlockPrefixSumKernelILi128ELi8ELN3cub18CUB_300001_SM_100018BlockScanAlgorithmE1EEvPKiPi:
.text._Z20BlockPrefixSumKernelILi128ELi8ELN3cub18CUB_300001_SM_100018BlockScanAlgorithmE1EEvPKiPi:
        /* <DEDUP_REMOVED lines=16> */
[----:B------:R-:W-:-:S02]  /*0100*/  LOP3.LUT R6, R0, 0x3e0, RZ, 0xc0, !PT ;  /* 0x000003e000067812 */ /* 0x000fc400078ec0ff */
[----:B------:R-:W-:Y:S01]  /*0110*/  MOV R10, 0x400 ;  /* 0x00000400000a7802 */ /* 0x000fe20000000f00 */
[----:B------:R-:W1:Y:S01]  /*0120*/  S2R R26, SR_LANEID ;  /* 0x00000000001a7919 */ /* 0x000e620000000000 */
[----:B------:R-:W-:Y:S01]  /*0130*/  ISETP.GT.U32.AND P0, PT, R0, 0x1f, PT ;  /* 0x0000001f0000780c */ /* 0x000fe20003f04070 */
[----:B------:R-:W0:Y:S01]  /*0140*/  S2R R13, SR_CgaCtaId ;  /* 0x00000000000d7919 */ /* 0x000e220000008800 */
[----:B-1----:R-:W-:Y:S01]  /*0150*/  IMAD.IADD R12, R3, 0x1, R26 ;  /* 0x00000001030c7824 */ /* 0x002fe200078e021a */
[----:B------:R-:W-:Y:S02]  /*0160*/  IADD3 R26, PT, PT, R6, R26, RZ ;  /* 0x0000001a061a7210 */ /* 0x000fe40007ffe0ff */
[----:B0-----:R-:W-:Y:S01]  /*0170*/  LEA R3, R13, R10, 0x18 ;  /* 0x0000000a0d037211 */ /* 0x001fe200078ec0ff */
[C---:B------:R-:W-:Y:S01]  /*0180*/  VIADD R13, R12.reuse, 0x20 ;  /* 0x000000200c0d7836 */ /* 0x040fe20000000000 */
[CC--:B------:R-:W-:Y:S01]  /*0190*/  LEA.HI.SX32 R6, R12.reuse, R12.reuse, 0x1b ;  /* 0x0000000c0c067211 */ /* 0x0c0fe200078fdaff */
[C---:B------:R-:W-:Y:S01]  /*01a0*/  VIADD R21, R12.reuse, 0x40 ;  /* 0x000000400c157836 */ /* 0x040fe20000000000 */
[C---:B------:R-:W-:Y:S01]  /*01b0*/  IADD3 R5, PT, PT, R12.reuse, 0x60, RZ ;  /* 0x000000600c057810 */ /* 0x040fe20007ffe0ff */
[C---:B------:R-:W-:Y:S01]  /*01c0*/  VIADD R23, R12.reuse, 0x80 ;  /* 0x000000800c177836 */ /* 0x040fe20000000000 */
[C---:B------:R-:W-:Y:S01]  /*01d0*/  IADD3 R27, PT, PT, R12.reuse, 0xc0, RZ ;  /* 0x000000c00c1b7810 */ /* 0x040fe20007ffe0ff */
[----:B------:R-:W-:Y:S01]  /*01e0*/  VIADD R25, R12, 0xa0 ;  /* 0x000000a00c197836 */ /* 0x000fe20000000000 */
[-C--:B------:R-:W-:Y:S01]  /*01f0*/  LEA.HI.SX32 R10, R21, R12.reuse, 0x1b ;  /* 0x0000000c150a7211 */ /* 0x080fe200078fdaff */
[----:B------:R-:W-:Y:S01]  /*0200*/  IMAD R4, R6, 0x4, R3 ;  /* 0x0000000406047824 */ /* 0x000fe200078e0203 */
[-C--:B------:R-:W-:Y:S01]  /*0210*/  LEA.HI.SX32 R6, R13, R12.reuse, 0x1b ;  /* 0x0000000c0d067211 */ /* 0x080fe200078fdaff */
[----:B------:R-:W-:Y:S01]  /*0220*/  VIADD R29, R12, 0xe0 ;  /* 0x000000e00c1d7836 */ /* 0x000fe20000000000 */
[----:B------:R-:W-:-:S02]  /*0230*/  LEA.HI.SX32 R14, R5, R12, 0x1b ;  /* 0x0000000c050e7211 */ /* 0x000fc400078fdaff */
[-C--:B------:R-:W-:Y:S02]  /*0240*/  LEA.HI.SX32 R16, R23, R12.reuse, 0x1b ;  /* 0x0000000c17107211 */ /* 0x080fe400078fdaff */
[-C--:B------:R-:W-:Y:S02]  /*0250*/  LEA.HI.SX32 R20, R25, R12.reuse, 0x1b ;  /* 0x0000000c19147211 */ /* 0x080fe400078fdaff */
[----:B------:R-:W-:Y:S02]  /*0260*/  SHF.L.U32 R26, R26, 0x3, RZ ;  /* 0x000000031a1a7819 */ /* 0x000fe400000006ff */
[-C--:B------:R-:W-:Y:S01]  /*0270*/  LEA R5, R6, R3.reuse, 0x2 ;  /* 0x0000000306057211 */ /* 0x080fe200078e10ff */
[--C-:B------:R-:W-:Y:S01]  /*0280*/  IMAD R6, R10, 0x4, R3.reuse ;  /* 0x000000040a067824 */ /* 0x100fe200078e0203 */
[-C--:B------:R-:W-:Y:S01]  /*0290*/  LEA.HI.SX32 R22, R27, R12.reuse, 0x1b ;  /* 0x0000000c1b167211 */ /* 0x080fe200078fdaff */
[--C-:B------:R-:W-:Y:S01]  /*02a0*/  IMAD R10, R14, 0x4, R3.reuse ;  /* 0x000000040e0a7824 */ /* 0x100fe200078e0203 */
[----:B------:R-:W-:Y:S01]  /*02b0*/  LEA.HI.SX32 R24, R29, R12, 0x1b ;  /* 0x0000000c1d187211 */ /* 0x000fe200078fdaff */
[--C-:B------:R-:W-:Y:S01]  /*02c0*/  IMAD R12, R16, 0x4, R3.reuse ;  /* 0x00000004100c7824 */ /* 0x100fe200078e0203 */
[----:B------:R-:W-:Y:S01]  /*02d0*/  LEA.HI.SX32 R26, R26, R26, 0x1b ;  /* 0x0000001a1a1a7211 */ /* 0x000fe200078fdaff */
[--C-:B------:R-:W-:Y:S01]  /*02e0*/  IMAD R14, R20, 0x4, R3.reuse ;  /* 0x00000004140e7824 */ /* 0x100fe200078e0203 */
[----:B------:R-:W-:Y:S01]  /*02f0*/  LEA R13, R22, R3, 0x2 ;  /* 0x00000003160d7211 */ /* 0x000fe200078e10ff */
[--C-:B------:R-:W-:Y:S01]  /*0300*/  IMAD R16, R24, 0x4, R3.reuse ;  /* 0x0000000418107824 */ /* 0x100fe200078e0203 */
[----:B--2---:R-:W-:Y:S04]  /*0310*/  STS [R4], R19 ;  /* 0x0000001304007388 */ /* 0x004fe80000000800 */
[----:B---3--:R-:W-:Y:S04]  /*0320*/  STS [R5+0x80], R18 ;  /* 0x0000801205007388 */ /* 0x008fe80000000800 */
[----:B----4-:R0:W-:Y:S04]  /*0330*/  STS [R6+0x100], R15 ;  /* 0x0001000f06007388 */ /* 0x0101e80000000800 */
[----:B-----5:R-:W-:Y:S04]  /*0340*/  STS [R10+0x180], R17 ;  /* 0x000180110a007388 */ /* 0x020fe80000000800 */
[----:B------:R-:W-:Y:S01]  /*0350*/  STS [R12+0x200], R7 ;  /* 0x000200070c007388 */ /* 0x000fe20000000800 */
[----:B0-----:R-:W-:-:S03]  /*0360*/  IMAD R15, R26, 0x4, R3 ;  /* 0x000000041a0f7824 */ /* 0x001fc600078e0203 */
        /* <DEDUP_REMOVED lines=11> */
[----:B------:R-:W5:Y:S01]  /*0420*/  LDS R26, [R15+0x1c] ;  /* 0x00001c000f1a7984 */ /* 0x000f620000000800 */
[----:B0-----:R-:W-:-:S05]  /*0430*/  IADD3 R7, PT, PT, R17, R18, RZ ;  /* 0x0000001211077210 */ /* 0x001fca0007ffe0ff */
[----:B-1----:R-:W-:Y:S01]  /*0440*/  IMAD.IADD R8, R20, 0x1, R7 ;  /* 0x0000000114087824 */ /* 0x002fe200078e0207 */
[----:B------:R-:W-:-:S03]  /*0450*/  LEA.HI R20, R0, R0, RZ, 0x1e ;  /* 0x0000000000147211 */ /* 0x000fc600078ff0ff */
[----:B--2---:R-:W-:Y:S01]  /*0460*/  IMAD.IADD R9, R19, 0x1, R8 ;  /* 0x0000000113097824 */ /* 0x004fe200078e0208 */
[----:B------:R-:W-:-:S04]  /*0470*/  LEA R20, R20, R3, 0x2 ;  /* 0x0000000314147211 */ /* 0x000fc800078e10ff */
[----:B---3--:R-:W-:-:S05]  /*0480*/  IADD3 R11, PT, PT, R22, R9, RZ ;  /* 0x00000009160b7210 */ /* 0x008fca0007ffe0ff */
[----:B----4-:R-:W-:-:S04]  /*0490*/  IMAD.IADD R18, R24, 0x1, R11 ;  /* 0x0000000118127824 */ /* 0x010fc800078e020b */
[----:B-----5:R-:W-:-:S04]  /*04a0*/  IMAD.IADD R19, R21, 0x1, R18 ;  /* 0x0000000115137824 */ /* 0x020fc800078e0212 */
[----:B------:R-:W-:Y:S01]  /*04b0*/  IMAD.IADD R21, R26, 0x1, R19 ;  /* 0x000000011a157824 */ /* 0x000fe200078e0213 */
[----:B------:R-:W-:Y:S06]  /*04c0*/  BAR.SYNC.DEFER_BLOCKING 0x0 ;  /* 0x0000000000007b1d */ /* 0x000fec0000010000 */
[----:B------:R0:W-:Y:S02]  /*04d0*/  STS [R20+0x10], R21 ;  /* 0x0000101514007388 */ /* 0x0001e40000000800 */
[----:B------:R-:W-:Y:S06]  /*04e0*/  BAR.SYNC.DEFER_BLOCKING 0x0 ;  /* 0x0000000000007b1d */ /* 0x000fec0000010000 */
[----:B------:R-:W-:Y:S05]  /*04f0*/  @P0 BRA `(.L_x_16) ;  /* 0x00000000007c0947 */ /* 0x000fea0003800000 */
[----:B0-----:R-:W-:Y:S01]  /*0500*/  IMAD R21, R0, 0x14, R3 ;  /* 0x0000001400157824 */ /* 0x001fe200078e0203 */
[----:B------:R-:W-:-:S04]  /*0510*/  UMOV UR6, 0xffffffff ;  /* 0xffffffff00067882 */ /* 0x000fc80000000000 */
[----:B------:R-:W-:Y:S04]  /*0520*/  LDS R24, [R21+0x10] ;  /* 0x0000100015187984 */ /* 0x000fe80000000800 */
[----:B------:R-:W-:Y:S04]  /*0530*/  LDS R23, [R21+0x14] ;  /* 0x0000140015177984 */ /* 0x000fe80000000800 */
[----:B------:R-:W0:Y:S04]  /*0540*/  LDS R25, [R21+0x1c] ;  /* 0x00001c0015197984 */ /* 0x000e280000000800 */
[----:B------:R-:W1:Y:S01]  /*0550*/  LDS R22, [R21+0x18] ;  /* 0x0000180015167984 */ /* 0x000e620000000800 */
[----:B0-----:R-:W-:-:S05]  /*0560*/  IADD3 R25, PT, PT, R23, R24, R25 ;  /* 0x0000001817197210 */ /* 0x001fca0007ffe019 */
[----:B-1----:R-:W-:Y:S01]  /*0570*/  IMAD.IADD R25, R22, 0x1, R25 ;  /* 0x0000000116197824 */ /* 0x002fe200078e0219 */
[----:B------:R-:W-:Y:S06]  /*0580*/  BRA.DIV UR6, `(.L_x_17) ;  /* 0x0000000606087947 */ /* 0x000fec000b800000 */
[----:B------:R-:W0:Y:S02]  /*0590*/  SHFL.UP P0, R26, R25, 0x1, RZ ;  /* 0x04200000191a7989 */ /* 0x000e2400000000ff */
[----:B0-----:R-:W-:-:S05]  /*05a0*/  @P0 IADD3 R26, PT, PT, R25, R26, RZ ;  /* 0x0000001a191a0210 */ /* 0x001fca0007ffe0ff */
[----:B------:R-:W0:Y:S02]  /*05b0*/  SHFL.UP P0, R27, R26, 0x2, RZ ;  /* 0x044000001a1b7989 */ /* 0x000e2400000000ff */
[----:B0-----:R-:W-:-:S05]  /*05c0*/  @P0 IMAD.IADD R27, R26, 0x1, R27 ;  /* 0x000000011a1b0824 */ /* 0x001fca00078e021b */
[----:B------:R-:W0:Y:S02]  /*05d0*/  SHFL.UP P0, R28, R27, 0x4, RZ ;  /* 0x048000001b1c7989 */ /* 0x000e2400000000ff */
[----:B0-----:R-:W-:-:S05]  /*05e0*/  @P0 IMAD.IADD R28, R27, 0x1, R28 ;  /* 0x000000011b1c0824 */ /* 0x001fca00078e021c */
[----:B------:R-:W0:Y:S02]  /*05f0*/  SHFL.UP P0, R29, R28, 0x8, RZ ;  /* 0x050000001c1d7989 */ /* 0x000e2400000000ff */
[----:B0-----:R-:W-:-:S05]  /*0600*/  @P0 IADD3 R29, PT, PT, R28, R29, RZ ;  /* 0x0000001d1c1d0210 */ /* 0x001fca0007ffe0ff */
[----:B------:R0:W1:Y:S02]  /*0610*/  SHFL.UP P0, R30, R29, 0x10, RZ ;  /* 0x060000001d1e7989 */ /* 0x00006400000000ff */
.L_x_23:
[----:B-1----:R-:W-:Y:S01]  /*0620*/  @P0 IMAD.IADD R30, R29, 0x1, R30 ;  /* 0x000000011d1e0824 */ /* 0x002fe200078e021e */
[----:B------:R-:W-:Y:S05]  /*0630*/  WARPSYNC.ALL ;  /* 0x0000000000007948 */ /* 0x000fea0003800000 */
[----:B------:R-:W1:Y:S01]  /*0640*/  SHFL.IDX PT, R26, R30, 0x1f, 0x1f ;  /* 0x03e01f001e1a7f89 */ /* 0x000e6200000e0000 */
[----:B------:R-:W-:Y:S01]  /*0650*/  IMAD.IADD R25, R30, 0x1, -R25 ;  /* 0x000000011e197824 */ /* 0x000fe200078e0a19 */
[----:B------:R-:W-:-:S04]  /*0660*/  ISETP.NE.AND P0, PT, R0, RZ, PT ;  /* 0x000000ff0000720c */ /* 0x000fc80003f05270 */
[----:B------:R-:W-:Y:S01]  /*0670*/  IADD3 R24, PT, PT, R24, R25, RZ ;  /* 0x0000001918187210 */ /* 0x000fe20007ffe0ff */
[----:B------:R2:W-:Y:S04]  /*0680*/  STS [R21+0x10], R25 ;  /* 0x0000101915007388 */ /* 0x0005e80000000800 */
[----:B------:R-:W-:Y:S01]  /*0690*/  IMAD.IADD R23, R23, 0x1, R24 ;  /* 0x0000000117177824 */ /* 0x000fe200078e0218 */
[----:B------:R2:W-:Y:S03]  /*06a0*/  STS [R21+0x14], R24 ;  /* 0x0000141815007388 */ /* 0x0005e60000000800 */
[----:B------:R-:W-:Y:S01]  /*06b0*/  IMAD.IADD R22, R22, 0x1, R23 ;  /* 0x0000000116167824 */ /* 0x000fe200078e0217 */
[----:B------:R2:W-:Y:S04]  /*06c0*/  STS [R21+0x18], R23 ;  /* 0x0000181715007388 */ /* 0x0005e80000000800 */
[----:B------:R2:W-:Y:S04]  /*06d0*/  STS [R21+0x1c], R22 ;  /* 0x00001c1615007388 */ /* 0x0005e80000000800 */
[----:B-1----:R2:W-:Y:S02]  /*06e0*/  @!P0 STS [R3+0x290], R26 ;  /* 0x0002901a03008388 */ /* 0x0025e40000000800 */
.L_x_16:
[----:B------:R-:W-:Y:S05]  /*06f0*/  WARPSYNC.ALL ;  /* 0x0000000000007948 */ /* 0x000fea0003800000 */
[----:B------:R-:W-:Y:S01]  /*0700*/  BAR.SYNC.DEFER_BLOCKING 0x0 ;  /* 0x0000000000007b1d */ /* 0x000fe20000010000 */
[----:B------:R-:W-:-:S05]  /*0710*/  ISETP.NE.AND P0, PT, R0, RZ, PT ;  /* 0x000000ff0000720c */ /* 0x000fca0003f05270 */
[----:B0-----:R-:W0:Y:S04]  /*0720*/  LDS R20, [R20+0x10] ;  /* 0x0000100014147984 */ /* 0x001e280000000800 */
[----:B--2---:R-:W-:Y:S01]  /*0730*/  LDS R3, [R3+0x290] ;  /* 0x0002900003037984 */ /* 0x004fe20000000800 */
[----:B------:R-:W-:Y:S01]  /*0740*/  BAR.SYNC.DEFER_BLOCKING 0x0 ;  /* 0x0000000000007b1d */ /* 0x000fe20000010000 */
[-C--:B0-----:R-:W-:Y:S01]  /*0750*/  IADD3 R22, PT, PT, R17, R20.reuse, RZ ;  /* 0x0000001411167210 */ /* 0x081fe20007ffe0ff */
[--C-:B------:R-:W-:Y:S01]  /*0760*/  IMAD.IADD R24, R7, 0x1, R20.reuse ;  /* 0x0000000107187824 */ /* 0x100fe200078e0214 */
[-C--:B------:R-:W-:Y:S01]  /*0770*/  IADD3 R8, PT, PT, R8, R20.reuse, RZ ;  /* 0x0000001408087210 */ /* 0x080fe20007ffe0ff */
[--C-:B------:R-:W-:Y:S01]  /*0780*/  IMAD.IADD R26, R9, 0x1, R20.reuse ;  /* 0x00000001091a7824 */ /* 0x100fe200078e0214 */
[-C--:B------:R-:W-:Y:S01]  /*0790*/  IADD3 R28, PT, PT, R11, R20.reuse, RZ ;  /* 0x000000140b1c7210 */ /* 0x080fe20007ffe0ff */
[----:B------:R-:W-:Y:S01]  /*07a0*/  IMAD.IADD R18, R18, 0x1, R20 ;  /* 0x0000000112127824 */ /* 0x000fe200078e0214 */
[----:B------:R-:W-:Y:S01]  /*07b0*/  IADD3 R30, PT, PT, R19, R20, RZ ;  /* 0x00000014131e7210 */ /* 0x000fe20007ffe0ff */
[----:B------:R-:W-:Y:S04]  /*07c0*/  STS [R15], R20 ;  /* 0x000000140f007388 */ /* 0x000fe80000000800 */
[----:B------:R-:W-:Y:S04]  /*07d0*/  STS [R15+0x4], R22 ;  /* 0x000004160f007388 */ /* 0x000fe80000000800 */
[----:B------:R-:W-:Y:S04]  /*07e0*/  STS [R15+0x8], R24 ;  /* 0x000008180f007388 */ /* 0x000fe80000000800 */
[----:B------:R0:W-:Y:S04]  /*07f0*/  STS [R15+0xc], R8 ;  /* 0x00000c080f007388 */ /* 0x0001e80000000800 */
[----:B------:R-:W-:Y:S04]  /*0800*/  STS [R15+0x10], R26 ;  /* 0x0000101a0f007388 */ /* 0x000fe80000000800 */
[----:B------:R-:W-:Y:S01]  /*0810*/  STS [R15+0x14], R28 ;  /* 0x0000141c0f007388 */ /* 0x000fe20000000800 */
[----:B0-----:R-:W0:Y:S03]  /*0820*/  LDC.64 R8, c[0x0][0x388] ;  /* 0x0000e200ff087b82 */ /* 0x001e260000000a00 */
[----:B------:R-:W-:Y:S04]  /*0830*/  STS [R15+0x18], R18 ;  /* 0x000018120f007388 */ /* 0x000fe80000000800 */
[----:B------:R-:W-:Y:S01]  /*0840*/  STS [R15+0x1c], R30 ;  /* 0x00001c1e0f007388 */ /* 0x000fe20000000800 */
[----:B------:R-:W-:-:S03]  /*0850*/  NOP ;  /* 0x0000000000007918 */ /* 0x000fc60000000000 */
[----:B------:R-:W1:Y:S04]  /*0860*/  LDS R7, [R4] ;  /* 0x0000000004077984 */ /* 0x000e680000000800 */
[----:B------:R-:W2:Y:S04]  /*0870*/  LDS R5, [R5+0x80] ;  /* 0x0000800005057984 */ /* 0x000ea80000000800 */
[----:B------:R-:W3:Y:S01]  /*0880*/  LDS R11, [R6+0x100] ;  /* 0x00010000060b7984 */ /* 0x000ee20000000800 */
[----:B0-----:R-:W-:-:S03]  /*0890*/  IMAD.WIDE.U32 R8, R2, 0x4, R8 ;  /* 0x0000000402087825 */ /* 0x001fc600078e0008 */
[----:B------:R-:W0:Y:S04]  /*08a0*/  LDS R17, [R10+0x180] ;  /* 0x000180000a117984 */ /* 0x000e280000000800 */
[----:B------:R-:W4:Y:S04]  /*08b0*/  LDS R19, [R12+0x200] ;  /* 0x000200000c137984 */ /* 0x000f280000000800 */
[----:B------:R-:W5:Y:S04]  /*08c0*/  LDS R21, [R14+0x280] ;  /* 0x000280000e157984 */ /* 0x000f680000000800 */
[----:B------:R-:W5:Y:S04]  /*08d0*/  LDS R13, [R13+0x300] ;  /* 0x000300000d0d7984 */ /* 0x000f680000000800 */
[----:B------:R-:W5:Y:S04]  /*08e0*/  LDS R23, [R16+0x380] ;  /* 0x0003800010177984 */ /* 0x000f680000000800 */
[----:B-1----:R1:W-:Y:S04]  /*08f0*/  STG.E desc[UR4][R8.64], R7 ;  /* 0x0000000708007986 */ /* 0x0023e8000c101904 */
[----:B--2---:R1:W-:Y:S04]  /*0900*/  STG.E desc[UR4][R8.64+0x80], R5 ;  /* 0x0000800508007986 */ /* 0x0043e8000c101904 */
[----:B---3--:R1:W-:Y:S04]  /*0910*/  STG.E desc[UR4][R8.64+0x100], R11 ;  /* 0x0001000b08007986 */ /* 0x0083e8000c101904 */
[----:B0-----:R1:W-:Y:S04]  /*0920*/  STG.E desc[UR4][R8.64+0x180], R17 ;  /* 0x0001801108007986 */ /* 0x0013e8000c101904 */
[----:B----4-:R1:W-:Y:S04]  /*0930*/  STG.E desc[UR4][R8.64+0x200], R19 ;  /* 0x0002001308007986 */ /* 0x0103e8000c101904 */
[----:B-----5:R1:W-:Y:S04]  /*0940*/  STG.E desc[UR4][R8.64+0x280], R21 ;  /* 0x0002801508007986 */ /* 0x0203e8000c101904 */
[----:B------:R1:W-:Y:S04]  /*0950*/  STG.E desc[UR4][R8.64+0x300], R13 ;  /* 0x0003000d08007986 */ /* 0x0003e8000c101904 */
[----:B------:R1:W-:Y:S01]  /*0960*/  STG.E desc[UR4][R8.64+0x380], R23 ;  /* 0x0003801708007986 */ /* 0x0003e2000c101904 */
[----:B------:R-:W-:Y:S05]  /*0970*/  @P0 EXIT ;  /* 0x000000000000094d */ /* 0x000fea0003800000 */
[----:B-1----:R-:W0:Y:S02]  /*0980*/  LDC.64 R4, c[0x0][0x388] ;  /* 0x0000e200ff047b82 */ /* 0x002e240000000a00 */
[----:B0-----:R-:W-:Y:S01]  /*0990*/  STG.E desc[UR4][R4.64+0x1000], R3 ;  /* 0x0010000304007986 */ /* 0x001fe2000c101904 */
[----:B------:R-:W-:Y:S05]  /*09a0*/  EXIT ;  /* 0x000000000000794d */ /* 0x000fea0003800000 */
.L_x_17:
[----:B------:R-:W-:Y:S02]  /*09b0*/  HFMA2 R33, -RZ, RZ, 0, 5.9604644775390625e-08 ;  /* 0x00000001ff217431 */ /* 0x000fe400000001ff */
[----:B------:R-:W-:Y:S01]  /*09c0*/  IMAD.MOV.U32 R32, RZ, RZ, R25 ;  /* 0x000000ffff207224 */ /* 0x000fe200078e0019 */
[----:B------:R-:W-:Y:S01]  /*09d0*/  MOV R31, 0xffffffff ;  /* 0xffffffff001f7802 */ /* 0x000fe20000000f00 */
[----:B------:R-:W-:-:S07]  /*09e0*/  IMAD.MOV.U32 R34, RZ, RZ, RZ ;  /* 0x000000ffff227224 */ /* 0x000fce00078e00ff */
[----:B------:R-:W-:Y:S05]  /*09f0*/  WARPSYNC.COLLECTIVE R31, `(.L_x_18) ;  /* 0x000000001f087348 */ /* 0x000fea0003c00000 */
[----:B------:R0:W1:Y:S02]  /*0a00*/  SHFL.UP P0, R30, R32, R33, R34 ;  /* 0x04000021201e7389 */ /* 0x0000640000000022 */
[----:B01----:R-:W-:Y:S05]  /*0a10*/  ENDCOLLECTIVE ;  /* 0x000000000000791b */ /* 0x003fea0003800000 */
.L_x_18:
[----:B------:R-:W-:Y:S02]  /*0a20*/  HFMA2 R33, -RZ, RZ, 0, 1.1920928955078125e-07 ;  /* 0x00000002ff217431 */ /* 0x000fe400000001ff */
[----:B------:R-:W-:-:S05]  /*0a30*/  IMAD.MOV.U32 R26, RZ, RZ, R30 ;  /* 0x000000ffff1a7224 */ /* 0x000fca00078e001e */
[----:B------:R-:W-:-:S05]  /*0a40*/  @P0 IADD3 R26, PT, PT, R25, R26, RZ ;  /* 0x0000001a191a0210 */ /* 0x000fca0007ffe0ff */
[----:B------:R-:W-:-:S07]  /*0a50*/  IMAD.MOV.U32 R32, RZ, RZ, R26 ;  /* 0x000000ffff207224 */ /* 0x000fce00078e001a */
[----:B------:R-:W-:Y:S05]  /*0a60*/  WARPSYNC.COLLECTIVE R31, `(.L_x_19) ;  /* 0x000000001f087348 */ /* 0x000fea0003c00000 */
[----:B------:R0:W1:Y:S02]  /*0a70*/  SHFL.UP P0, R30, R32, R33, R34 ;  /* 0x04000021201e7389 */ /* 0x0000640000000022 */
[----:B01----:R-:W-:Y:S05]  /*0a80*/  ENDCOLLECTIVE ;  /* 0x000000000000791b */ /* 0x003fea0003800000 */
.L_x_19:
[----:B------:R-:W-:Y:S01]  /*0a90*/  MOV R33, 0x4 ;  /* 0x0000000400217802 */ /* 0x000fe20000000f00 */
[----:B------:R-:W-:-:S05]  /*0aa0*/  IMAD.MOV.U32 R27, RZ, RZ, R30 ;  /* 0x000000ffff1b7224 */ /* 0x000fca00078e001e */
[----:B------:R-:W-:-:S05]  /*0ab0*/  @P0 IADD3 R27, PT, PT, R26, R27, RZ ;  /* 0x0000001b1a1b0210 */ /* 0x000fca0007ffe0ff */
[----:B------:R-:W-:-:S07]  /*0ac0*/  IMAD.MOV.U32 R32, RZ, RZ, R27 ;  /* 0x000000ffff207224 */ /* 0x000fce00078e001b */
[----:B------:R-:W-:Y:S05]  /*0ad0*/  WARPSYNC.COLLECTIVE R31, `(.L_x_20) ;  /* 0x000000001f087348 */ /* 0x000fea0003c00000 */
[----:B------:R0:W1:Y:S02]  /*0ae0*/  SHFL.UP P0, R30, R32, R33, R34 ;  /* 0x04000021201e7389 */ /* 0x0000640000000022 */
[----:B01----:R-:W-:Y:S05]  /*0af0*/  ENDCOLLECTIVE ;  /* 0x000000000000791b */ /* 0x003fea0003800000 */
.L_x_20:
[----:B------:R-:W-:Y:S02]  /*0b00*/  HFMA2 R33, -RZ, RZ, 0, 4.76837158203125e-07 ;  /* 0x00000008ff217431 */ /* 0x000fe400000001ff */
[----:B------:R-:W-:-:S05]  /*0b10*/  IMAD.MOV.U32 R28, RZ, RZ, R30 ;  /* 0x000000ffff1c7224 */ /* 0x000fca00078e001e */
[----:B------:R-:W-:-:S05]  /*0b20*/  @P0 IADD3 R28, PT, PT, R27, R28, RZ ;  /* 0x0000001c1b1c0210 */ /* 0x000fca0007ffe0ff */
[----:B------:R-:W-:-:S07]  /*0b30*/  IMAD.MOV.U32 R32, RZ, RZ, R28 ;  /* 0x000000ffff207224 */ /* 0x000fce00078e001c */
[----:B------:R-:W-:Y:S05]  /*0b40*/  WARPSYNC.COLLECTIVE R31, `(.L_x_21) ;  /* 0x000000001f087348 */ /* 0x000fea0003c00000 */
[----:B------:R0:W1:Y:S02]  /*0b50*/  SHFL.UP P0, R30, R32, R33, R34 ;  /* 0x04000021201e7389 */ /* 0x0000640000000022 */
[----:B01----:R-:W-:Y:S05]  /*0b60*/  ENDCOLLECTIVE ;  /* 0x000000000000791b */ /* 0x003fea0003800000 */
.L_x_21:
[----:B------:R-:W-:Y:S01]  /*0b70*/  MOV R33, 0x10 ;  /* 0x0000001000217802 */ /* 0x000fe20000000f00 */
[----:B------:R-:W-:-:S05]  /*0b80*/  IMAD.MOV.U32 R29, RZ, RZ, R30 ;  /* 0x000000ffff1d7224 */ /* 0x000fca00078e001e */
[----:B------:R-:W-:-:S05]  /*0b90*/  @P0 IADD3 R29, PT, PT, R28, R29, RZ ;  /* 0x0000001d1c1d0210 */ /* 0x000fca0007ffe0ff */
[----:B------:R-:W-:-:S07]  /*0ba0*/  IMAD.MOV.U32 R32, RZ, RZ, R29 ;  /* 0x000000ffff207224 */ /* 0x000fce00078e001d */
[----:B------:R-:W-:Y:S05]  /*0bb0*/  WARPSYNC.COLLECTIVE R31, `(.L_x_22) ;  /* 0x000000001f087348 */ /* 0x000fea0003c00000 */
[----:B------:R0:W1:Y:S02]  /*0bc0*/  SHFL.UP P0, R30, R32, R33, R34 ;  /* 0x04000021201e7389 */ /* 0x0000640000000022 */
[----:B01----:R-:W-:Y:S05]  /*0bd0*/  ENDCOLLECTIVE ;  /* 0x000000000000791b */ /* 0x003fea0003800000 */
.L_x_22:
[----:B------:R-:W-:Y:S05]  /*0be0*/  BRA `(.L_x_23) ;  /* 0xfffffff8008c7947 */ /* 0x000fea000383ffff */
.L_x_24:
        /* <DEDUP_REMOVED lines=9> */
.L_x_106:


//--------------------- .text._Z20BlockPrefixSumKernelILi256ELi4ELN3cub18CUB_300001_SM_100018BlockScanAlgorithmE1EEvPKiPi --------------------------
	.section	.text._Z20BlockPrefixSumKernelILi256ELi4ELN3cub18CUB_300001_SM_100018BlockScanAlgorithmE1EEvPKiPi,"ax",@progbits
	.align	128
        .global         _Z20BlockPrefixSumKernelILi256ELi4ELN3cub18CUB_300001_SM_100018BlockScanAlgorithmE1EEvPKiPi
        .type           _Z20BlockPrefixSumKernelILi256ELi4ELN3cub18CUB_300001_SM_100018BlockScanAlgorithmE1EEvPKiPi,@function
        .size           _Z20BlockPrefixSumKernelILi256ELi4ELN3cub18CUB_300001_SM_100018BlockScanAlgorithmE1EEvPKiPi,(.L_x_107 - _Z20BlockPrefixSumKernelILi256ELi4ELN3cub18CUB_300001_SM_100018BlockScanAlgorithmE1EEvPKiPi)
        .other          _Z20BlockPrefixSumKernelILi256ELi4ELN3cub18CUB_300001_SM_100018BlockScanAlgorithmE1EEvPKiPi,@"STO_CUDA_ENTRY STV_DEFAULT"
_Z20BlockPrefixSumKernelILi256ELi4ELN3cub18CUB_300001_SM_100018BlockScanAlgorithmE1EEvPKiPi:
.text._Z20BlockPrefixSumKernelILi256ELi4ELN3cub18CUB_300001_SM_100018BlockScanAlgorithmE1EEvPKiPi:
        /* <DEDUP_REMOVED lines=12> */
[----:B------:R-:W-:-:S02]  /*00c0*/  MOV R3, 0x400 ;  /* 0x0000040000037802 */ /* 0x000fc40000000f00 */
[----:B------:R-:W-:Y:S01]  /*00d0*/  ISETP.GT.U32.AND P0, PT, R0, 0x1f, PT ;  /* 0x0000001f0000780c */ /* 0x000fe20003f04070 */
[----:B------:R-:W0:Y:S01]  /*00e0*/  S2R R6, SR_CgaCtaId ;  /* 0x0000000000067919 */ /* 0x000e220000008800 */
[----:B------:R-:W1:Y:S01]  /*00f0*/  S2R R8, SR_LANEID ;  /* 0x0000000000087919 */ /* 0x000e620000000000 */
[----:B0-----:R-:W-:Y:S02]  /*0100*/  LEA R3, R6, R3, 0x18 ;  /* 0x0000000306037211 */ /* 0x001fe400078ec0ff */
[----:B------:R-:W-:Y:S01]  /*0110*/  LOP3.LUT R6, R0, 0x3e0, RZ, 0xc0, !PT ;  /* 0x000003e000067812 */ /* 0x000fe200078ec0ff */
[----:B-1----:R-:W-:-:S04]  /*0120*/  IMAD.IADD R12, R7, 0x1, R8 ;  /* 0x00000001070c7824 */ /* 0x002fc800078e0208 */
[----:B------:R-:W-:Y:S01]  /*0130*/  IMAD.IADD R6, R6, 0x1, R8 ;  /* 0x0000000106067824 */ /* 0x000fe200078e0208 */
[----:B------:R-:W-:Y:S02]  /*0140*/  LEA.HI R8, R0, R0, RZ, 0x1d ;  /* 0x0000000000087211 */ /* 0x000fe400078fe8ff */
[----:B------:R-:W-:Y:S01]  /*0150*/  LEA R12, R12, R3, 0x2 ;  /* 0x000000030c0c7211 */ /* 0x000fe200078e10ff */
[--C-:B------:R-:W-:Y:S02]  /*0160*/  IMAD R13, R6, 0x10, R3.reuse ;  /* 0x00000010060d7824 */ /* 0x100fe400078e0203 */
[----:B------:R-:W-:Y:S02]  /*0170*/  IMAD R8, R8, 0x4, R3 ;  /* 0x0000000408087824 */ /* 0x000fe400078e0203 */
[----:B--2---:R-:W-:Y:S04]  /*0180*/  STS [R12], R9 ;  /* 0x000000090c007388 */ /* 0x004fe80000000800 */
[----:B---3--:R-:W-:Y:S04]  /*0190*/  STS [R12+0x80], R11 ;  /* 0x0000800b0c007388 */ /* 0x008fe80000000800 */
[----:B----4-:R-:W-:Y:S04]  /*01a0*/  STS [R12+0x100], R15 ;  /* 0x0001000f0c007388 */ /* 0x010fe80000000800 */
[----:B-----5:R-:W-:Y:S01]  /*01b0*/  STS [R12+0x180], R17 ;  /* 0x000180110c007388 */ /* 0x020fe20000000800 */
[----:B------:R-:W-:-:S03]  /*01c0*/  NOP ;  /* 0x0000000000007918 */ /* 0x000fc60000000000 */
[----:B------:R-:W0:Y:S02]  /*01d0*/  LDS.128 R4, [R13] ;  /* 0x000000000d047984 */ /* 0x000e240000000c00 */
[----:B0-----:R-:W-:-:S05]  /*01e0*/  IADD3 R5, PT, PT, R4, R5, RZ ;  /* 0x0000000504057210 */ /* 0x001fca0007ffe0ff */
[----:B------:R-:W-:-:S05]  /*01f0*/  IMAD.IADD R6, R6, 0x1, R5 ;  /* 0x0000000106067824 */ /* 0x000fca00078e0205 */
[----:B------:R-:W-:Y:S01]  /*0200*/  IADD3 R7, PT, PT, R7, R6, RZ ;  /* 0x0000000607077210 */ /* 0x000fe20007ffe0ff */
[----:B------:R-:W-:Y:S06]  /*0210*/  BAR.SYNC.DEFER_BLOCKING 0x0 ;  /* 0x0000000000007b1d */ /* 0x000fec0000010000 */
[----:B------:R0:W-:Y:S02]  /*0220*/  STS [R8+0x10], R7 ;  /* 0x0000100708007388 */ /* 0x0001e40000000800 */
[----:B------:R-:W-:Y:S06]  /*0230*/  BAR.SYNC.DEFER_BLOCKING 0x0 ;  /* 0x0000000000007b1d */ /* 0x000fec0000010000 */
[----:B------:R-:W-:Y:S05]  /*0240*/  @P0 BRA `(.L_x_25) ;  /* 0x0000000000b40947 */ /* 0x000fea0003800000 */
[----:B------:R-:W-:Y:S01]  /*0250*/  IMAD R10, R0, 0x24, R3 ;  /* 0x00000024000a7824 */ /* 0x000fe200078e0203 */
[----:B------:R-:W-:-:S04]  /*0260*/  UMOV UR6, 0xffffffff ;  /* 0xffffffff00067882 */ /* 0x000fc80000000000 */
[----:B------:R-:W-:Y:S04]  /*0270*/  LDS R15, [R10+0x10] ;  /* 0x000010000a0f7984 */ /* 0x000fe80000000800 */
[----:B------:R-:W-:Y:S04]  /*0280*/  LDS R18, [R10+0x14] ;  /* 0x000014000a127984 */ /* 0x000fe80000000800 */
[----:B0-----:R-:W0:Y:S04]  /*0290*/  LDS R7, [R10+0x18] ;  /* 0x000018000a077984 */ /* 0x001e280000000800 */
[----:B------:R-:W-:Y:S04]  /*02a0*/  LDS R9, [R10+0x1c] ;  /* 0x00001c000a097984 */ /* 0x000fe80000000800 */
[----:B------:R-:W1:Y:S04]  /*02b0*/  LDS R14, [R10+0x20] ;  /* 0x000020000a0e7984 */ /* 0x000e680000000800 */
[----:B------:R-:W-:Y:S04]  /*02c0*/  LDS R11, [R10+0x24] ;  /* 0x000024000a0b7984 */ /* 0x000fe80000000800 */
[----:B------:R-:W2:Y:S04]  /*02d0*/  LDS R16, [R10+0x28] ;  /* 0x000028000a107984 */ /* 0x000ea80000000800 */
[----:B------:R-:W3:Y:S01]  /*02e0*/  LDS R17, [R10+0x2c] ;  /* 0x00002c000a117984 */ /* 0x000ee20000000800 */
[----:B0-----:R-:W-:-:S04]  /*02f0*/  IADD3 R19, PT, PT, R7, R18, R15 ;  /* 0x0000001207137210 */ /* 0x001fc80007ffe00f */
[----:B-1----:R-:W-:-:S04]  /*0300*/  IADD3 R19, PT, PT, R14, R19, R9 ;  /* 0x000000130e137210 */ /* 0x002fc80007ffe009 */
[----:B--2---:R-:W-:-:S05]  /*0310*/  IADD3 R20, PT, PT, R16, R19, R11 ;  /* 0x0000001310147210 */ /* 0x004fca0007ffe00b */
[----:B---3--:R-:W-:Y:S01]  /*0320*/  IMAD.IADD R17, R17, 0x1, R20 ;  /* 0x0000000111117824 */ /* 0x008fe200078e0214 */
[----:B------:R-:W-:Y:S06]  /*0330*/  BRA.DIV UR6, `(.L_x_26) ;  /* 0x0000000206dc7947 */ /* 0x000fec000b800000 */
        /* <DEDUP_REMOVED lines=8> */
[----:B------:R0:W1:Y:S02]  /*03c0*/  SHFL.UP P0, R24, R21, 0x10, RZ ;  /* 0x0600000015187989 */ /* 0x00006400000000ff */
.L_x_32:
[----:B-1----:R-:W-:Y:S01]  /*03d0*/  @P0 IADD3 R24, PT, PT, R21, R24, RZ ;  /* 0x0000001815180210 */ /* 0x002fe20007ffe0ff */
[----:B------:R-:W-:Y:S05]  /*03e0*/  WARPSYNC.ALL ;  /* 0x0000000000007948 */ /* 0x000fea0003800000 */
[----:B------:R-:W-:Y:S01]  /*03f0*/  IMAD.IADD R17, R24, 0x1, -R17 ;  /* 0x0000000118117824 */ /* 0x000fe200078e0a11 */
[----:B------:R-:W-:Y:S01]  /*0400*/  ISETP.NE.AND P0, PT, R0, RZ, PT ;  /* 0x000000ff0000720c */ /* 0x000fe20003f05270 */
[----:B------:R-:W1:Y:S02]  /*0410*/  SHFL.IDX PT, R24, R24, 0x1f, 0x1f ;  /* 0x03e01f0018187f89 */ /* 0x000e6400000e0000 */
[----:B------:R-:W-:-:S02]  /*0420*/  IMAD.IADD R15, R15, 0x1, R17 ;  /* 0x000000010f0f7824 */ /* 0x000fc400078e0211 */
[----:B------:R2:W-:Y:S03]  /*0430*/  STS [R10+0x10], R17 ;  /* 0x000010110a007388 */ /* 0x0005e60000000800 */
[----:B------:R-:W-:Y:S01]  /*0440*/  IADD3 R18, PT, PT, R18, R15, RZ ;  /* 0x0000000f12127210 */ /* 0x000fe20007ffe0ff */
[----:B------:R2:W-:Y:S04]  /*0450*/  STS [R10+0x14], R15 ;  /* 0x0000140f0a007388 */ /* 0x0005e80000000800 */
[----:B------:R-:W-:Y:S01]  /*0460*/  IMAD.IADD R7, R7, 0x1, R18 ;  /* 0x0000000107077824 */ /* 0x000fe200078e0212 */
[----:B------:R2:W-:Y:S04]  /*0470*/  STS [R10+0x18], R18 ;  /* 0x000018120a007388 */ /* 0x0005e80000000800 */
        /* <DEDUP_REMOVED lines=8> */
[----:B------:R2:W-:Y:S04]  /*0500*/  STS [R10+0x2c], R19 ;  /* 0x00002c130a007388 */ /* 0x0005e80000000800 */
[----:B-1----:R2:W-:Y:S02]  /*0510*/  @!P0 STS [R3+0x490], R24 ;  /* 0x0004901803008388 */ /* 0x0025e40000000800 */
.L_x_25:
[----:B------:R-:W-:Y:S05]  /*0520*/  WARPSYNC.ALL ;  /* 0x0000000000007948 */ /* 0x000fea0003800000 */
[----:B------:R-:W-:Y:S01]  /*0530*/  BAR.SYNC.DEFER_BLOCKING 0x0 ;  /* 0x0000000000007b1d */ /* 0x000fe20000010000 */
[----:B------:R-:W-:-:S05]  /*0540*/  ISETP.NE.AND P0, PT, R0, RZ, PT ;  /* 0x000000ff0000720c */ /* 0x000fca0003f05270 */
[----:B0-----:R-:W0:Y:S04]  /*0550*/  LDS R8, [R8+0x10] ;  /* 0x0000100008087984 */ /* 0x001e280000000800 */
[----:B--2---:R-:W-:Y:S01]  /*0560*/  LDS R7, [R3+0x490] ;  /* 0x0004900003077984 */ /* 0x004fe20000000800 */
[-C--:B0-----:R-:W-:Y:S01]  /*0570*/  IADD3 R9, PT, PT, R4, R8.reuse, RZ ;  /* 0x0000000804097210 */ /* 0x081fe20007ffe0ff */
[----:B------:R-:W-:Y:S01]  /*0580*/  IMAD.IADD R10, R5, 0x1, R8 ;  /* 0x00000001050a7824 */ /* 0x000fe200078e0208 */
[----:B------:R-:W-:Y:S01]  /*0590*/  IADD3 R11, PT, PT, R6, R8, RZ ;  /* 0x00000008060b7210 */ /* 0x000fe20007ffe0ff */
[----:B------:R-:W-:Y:S08]  /*05a0*/  BAR.SYNC.DEFER_BLOCKING 0x0 ;  /* 0x0000000000007b1d */ /* 0x000ff00000010000 */
[----:B------:R-:W0:Y:S01]  /*05b0*/  LDC.64 R4, c[0x0][0x388] ;  /* 0x0000e200ff047b82 */ /* 0x000e220000000a00 */
[----:B------:R-:W-:Y:S01]  /*05c0*/  STS.128 [R13], R8 ;  /* 0x000000080d007388 */ /* 0x000fe20000000c00 */
[----:B------:R-:W-:-:S03]  /*05d0*/  NOP ;  /* 0x0000000000007918 */ /* 0x000fc60000000000 */
[----:B------:R-:W1:Y:S01]  /*05e0*/  LDS R15, [R12] ;  /* 0x000000000c0f7984 */ /* 0x000e620000000800 */
[----:B0-----:R-:W-:-:S03]  /*05f0*/  IMAD.WIDE.U32 R4, R2, 0x4, R4 ;  /* 0x0000000402047825 */ /* 0x001fc600078e0004 */
[----:B------:R-:W0:Y:S04]  /*0600*/  LDS R17, [R12+0x80] ;  /* 0x000080000c117984 */ /* 0x000e280000000800 */
[----:B------:R-:W2:Y:S04]  /*0610*/  LDS R19, [R12+0x100] ;  /* 0x000100000c137984 */ /* 0x000ea80000000800 */
[----:B------:R-:W3:Y:S04]  /*0620*/  LDS R21, [R12+0x180] ;  /* 0x000180000c157984 */ /* 0x000ee80000000800 */
[----:B-1----:R1:W-:Y:S04]  /*0630*/  STG.E desc[UR4][R4.64], R15 ;  /* 0x0000000f04007986 */ /* 0x0023e8000c101904 */
[----:B0-----:R1:W-:Y:S04]  /*0640*/  STG.E desc[UR4][R4.64+0x80], R17 ;  /* 0x0000801104007986 */ /* 0x0013e8000c101904 */
[----:B--2---:R1:W-:Y:S04]  /*0650*/  STG.E desc[UR4][R4.64+0x100], R19 ;  /* 0x0001001304007986 */ /* 0x0043e8000c101904 */
[----:B---3--:R1:W-:Y:S01]  /*0660*/  STG.E desc[UR4][R4.64+0x180], R21 ;  /* 0x0001801504007986 */ /* 0x0083e2000c101904 */
[----:B------:R-:W-:Y:S05]  /*0670*/  @P0 EXIT ;  /* 0x000000000000094d */ /* 0x000fea0003800000 */
[----:B------:R-:W0:Y:S02]  /*0680*/  LDC.64 R2, c[0x0][0x388] ;  /* 0x0000e200ff027b82 */ /* 0x000e240000000a00 */
[----:B0-----:R-:W-:Y:S01]  /*0690*/  STG.E desc[UR4][R2.64+0x1000], R7 ;  /* 0x0010000702007986 */ /* 0x001fe2000c101904 */
[----:B------:R-:W-:Y:S05]  /*06a0*/  EXIT ;  /* 0x000000000000794d */ /* 0x000fea0003800000 */
.L_x_26:
[----:B------:R-:W-:Y:S02]  /*06b0*/  HFMA2 R25, -RZ, RZ, 0, 5.9604644775390625e-08 ;  /* 0x00000001ff197431 */ /* 0x000fe400000001ff */
[----:B------:R-:W-:Y:S01]  /*06c0*/  IMAD.MOV.U32 R26, RZ, RZ, R17 ;  /* 0x000000ffff1a7224 */ /* 0x000fe200078e0011 */
[----:B------:R-:W-:Y:S01]  /*06d0*/  MOV R23, 0xffffffff ;  /* 0xffffffff00177802 */ /* 0x000fe20000000f00 */
[----:B------:R-:W-:-:S07]  /*06e0*/  IMAD.MOV.U32 R28, RZ, RZ, RZ ;  /* 0x000000ffff1c7224 */ /* 0x000fce00078e00ff */
[----:B------:R-:W-:Y:S05]  /*06f0*/  WARPSYNC.COLLECTIVE R23, `(.L_x_27) ;  /* 0x0000000017087348 */ /* 0x000fea0003c00000 */
[----:B------:R0:W1:Y:S02]  /*0700*/  SHFL.UP P0, R24, R26, R25, R28 ;  /* 0x040000191a187389 */ /* 0x000064000000001c */
[----:B01----:R-:W-:Y:S05]  /*0710*/  ENDCOLLECTIVE ;  /* 0x000000000000791b */ /* 0x003fea0003800000 */
.L_x_27:
[----:B------:R-:W-:Y:S02]  /*0720*/  HFMA2 R25, -RZ, RZ, 0, 1.1920928955078125e-07 ;  /* 0x00000002ff197431 */ /* 0x000fe400000001ff */
[----:B------:R-:W-:-:S05]  /*0730*/  IMAD.MOV.U32 R20, RZ, RZ, R24 ;  /* 0x000000ffff147224 */ /* 0x000fca00078e0018 */
[----:B------:R-:W-:-:S05]  /*0740*/  @P0 IADD3 R20, PT, PT, R17, R20, RZ ;  /* 0x0000001411140210 */ /* 0x000fca0007ffe0ff */
[----:B------:R-:W-:-:S07]  /*0750*/  IMAD.MOV.U32 R26, RZ, RZ, R20 ;  /* 0x000000ffff1a7224 */ /* 0x000fce00078e0014 */
[----:B------:R-:W-:Y:S05]  /*0760*/  WARPSYNC.COLLECTIVE R23, `(.L_x_28) ;  /* 0x0000000017087348 */ /* 0x000fea0003c00000 */
[----:B------:R0:W1:Y:S02]  /*0770*/  SHFL.UP P0, R24, R26, R25, R28 ;  /* 0x040000191a187389 */ /* 0x000064000000001c */
[----:B01----:R-:W-:Y:S05]  /*0780*/  ENDCOLLECTIVE ;  /* 0x000000000000791b */ /* 0x003fea0003800000 */
.L_x_28:
[----:B------:R-:W-:Y:S01]  /*0790*/  MOV R25, 0x4 ;  /* 0x0000000400197802 */ /* 0x000fe20000000f00 */
[----:B------:R-:W-:-:S05]  /*07a0*/  IMAD.MOV.U32 R19, RZ, RZ, R24 ;  /* 0x000000ffff137224 */ /* 0x000fca00078e0018 */
[----:B------:R-:W-:-:S05]  /*07b0*/  @P0 IADD3 R19, PT, PT, R20, R19, RZ ;  /* 0x0000001314130210 */ /* 0x000fca0007ffe0ff */
[----:B------:R-:W-:-:S07]  /*07c0*/  IMAD.MOV.U32 R26, RZ, RZ, R19 ;  /* 0x000000ffff1a7224 */ /* 0x000fce00078e0013 */
[----:B------:R-:W-:Y:S05]  /*07d0*/  WARPSYNC.COLLECTIVE R23, `(.L_x_29) ;  /* 0x0000000017087348 */ /* 0x000fea0003c00000 */
[----:B------:R0:W1:Y:S02]  /*07e0*/  SHFL.UP P0, R24, R26, R25, R28 ;  /* 0x040000191a187389 */ /* 0x000064000000001c */
[----:B01----:R-:W-:Y:S05]  /*07f0*/  ENDCOLLECTIVE ;  /* 0x000000000000791b */ /* 0x003fea0003800000 */
.L_x_29:
[----:B------:R-:W-:Y:S02]  /*0800*/  HFMA2 R25, -RZ, RZ, 0, 4.76837158203125e-07 ;  /* 0x00000008ff197431 */ /* 0x000fe400000001ff */
[----:B------:R-:W-:-:S05]  /*0810*/  IMAD.MOV.U32 R22, RZ, RZ, R24 ;  /* 0x000000ffff167224 */ /* 0x000fca00078e0018 */
[----:B------:R-:W-:-:S05]  /*0820*/  @P0 IADD3 R22, PT, PT, R19, R22, RZ ;  /* 0x0000001613160210 */ /* 0x000fca0007ffe0ff */
[----:B------:R-:W-:-:S07]  /*0830*/  IMAD.MOV.U32 R26, RZ, RZ, R22 ;  /* 0x000000ffff1a7224 */ /* 0x000fce00078e0016 */
[----:B------:R-:W-:Y:S05]  /*0840*/  WARPSYNC.COLLECTIVE R23, `(.L_x_30) ;  /* 0x0000000017087348 */ /* 0x000fea0003c00000 */
[----:B------:R0:W1:Y:S02]  /*0850*/  SHFL.UP P0, R24, R26, R25, R28 ;  /* 0x040000191a187389 */ /* 0x000064000000001c */
[----:B01----:R-:W-:Y:S05]  /*0860*/  ENDCOLLECTIVE ;  /* 0x000000000000791b */ /* 0x003fea0003800000 */
.L_x_30:
[----:B------:R-:W-:Y:S01]  /*0870*/  MOV R25, 0x10 ;  /* 0x0000001000197802 */ /* 0x000fe20000000f00 */
[----:B------:R-:W-:-:S05]  /*0880*/  IMAD.MOV.U32 R21, RZ, RZ, R24 ;  /* 0x000000ffff157224 */ /* 0x000fca00078e0018 */
[----:B------:R-:W-:-:S05]  /*0890*/  @P0 IADD3 R21, PT, PT, R22, R21, RZ ;  /* 0x0000001516150210 */ /* 0x000fca0007ffe0ff */
[----:B------:R-:W-:-:S07]  /*08a0*/  IMAD.MOV.U32 R26, RZ, RZ, R21 ;  /* 0x000000ffff1a7224 */ /* 0x000fce00078e0015 */
[----:B------:R-:W-:Y:S05]  /*08b0*/  WARPSYNC.COLLECTIVE R23, `(.L_x_31) ;  /* 0x0000000017087348 */ /* 0x000fea0003c00000 */
[----:B------:R0:W1:Y:S02]  /*08c0*/  SHFL.UP P0, R24, R26, R25, R28 ;  /* 0x040000191a187389 */ /* 0x000064000000001c */
[----:B01----:R-:W-:Y:S05]  /*08d0*/  ENDCOLLECTIVE ;  /* 0x000000000000791b */ /* 0x003fea0003800000 */
.L_x_31:
[----:B------:R-:W-:Y:S05]  /*08e0*/  BRA `(.L_x_32) ;  /* 0xfffffff800b87947 */ /* 0x000fea000383ffff */
.L_x_33:
        /* <DEDUP_REMOVED lines=9> */
.L_x_107:


//--------------------- .text._Z20BlockPrefixSumKernelILi512ELi2ELN3cub18CUB_300001_SM_100018BlockScanAlgorithmE1EEvPKiPi --------------------------
	.section	.text._Z20BlockPrefixSumKernelILi512ELi2ELN3cub18CUB_300001_SM_100018BlockScanAlgorithmE1EEvPKiPi,"ax",@progbits
	.align	128
        .global         _Z20BlockPrefixSumKernelILi512ELi2ELN3cub18CUB_300001_SM_100018BlockScanAlgorithmE1EEvPKiPi
        .type           _Z20BlockPrefixSumKernelILi512ELi2ELN3cub18CUB_300001_SM_100018BlockScanAlgorithmE1EEvPKiPi,@function
        .size           _Z20BlockPrefixSumKernelILi512ELi2ELN3cub18CUB_300001_SM_100018BlockScanAlgorithmE1EEvPKiPi,(.L_x_108 - _Z20BlockPrefixSumKernelILi512ELi2ELN3cub18CUB_300001_SM_100018BlockScanAlgorithmE1EEvPKiPi)
        .other          _Z20BlockPrefixSumKernelILi512ELi2ELN3cub18CUB_300001_SM_100018BlockScanAlgorithmE1EEvPKiPi,@"STO_CUDA_ENTRY STV_DEFAULT"
_Z20BlockPrefixSumKernelILi512ELi2ELN3cub18CUB_300001_SM_100018BlockScanAlgorithmE1EEvPKiPi:
.text._Z20BlockPrefixSumKernelILi512ELi2ELN3cub18CUB_300001_SM_100018BlockScanAlgorithmE1EEvPKiPi:
        /* <DEDUP_REMOVED lines=10> */
[----:B------:R-:W-:Y:S02]  /*00a0*/  MOV R6, 0x400 ;  /* 0x0000040000067802 */ /* 0x000fe40000000f00 */
[C---:B------:R-:W-:Y:S01]  /*00b0*/  LOP3.LUT R0, R9.reuse, 0x3e0, RZ, 0xc0, !PT ;  /* 0x000003e009007812 */ /* 0x040fe200078ec0ff */
[----:B------:R-:W0:Y:S01]  /*00c0*/  S2R R5, SR_CgaCtaId ;  /* 0x0000000000057919 */ /* 0x000e220000008800 */
[----:B------:R-:W-:Y:S01]  /*00d0*/  ISETP.GT.U32.AND P0, PT, R9, 0x1f, PT ;  /* 0x0000001f0900780c */ /* 0x000fe20003f04070 */
[----:B------:R-:W1:Y:S01]  /*00e0*/  S2R R11, SR_LANEID ;  /* 0x00000000000b7919 */ /* 0x000e620000000000 */
[----:B0-----:R-:W-:Y:S01]  /*00f0*/  LEA R6, R5, R6, 0x18 ;  /* 0x0000000605067211 */ /* 0x001fe200078ec0ff */
[----:B-1----:R-:W-:Y:S01]  /*0100*/  IMAD.IADD R5, R4, 0x1, R11 ;  /* 0x0000000104057824 */ /* 0x002fe200078e020b */
[----:B------:R-:W-:-:S03]  /*0110*/  IADD3 R11, PT, PT, R0, R11, RZ ;  /* 0x0000000b000b7210 */ /* 0x000fc60007ffe0ff */
[--C-:B------:R-:W-:Y:S02]  /*0120*/  IMAD R5, R5, 0x4, R6.reuse ;  /* 0x0000000405057824 */ /* 0x100fe400078e0206 */
[----:B------:R-:W-:Y:S01]  /*0130*/  IMAD R4, R11, 0x8, R6 ;  /* 0x000000080b047824 */ /* 0x000fe200078e0206 */
[----:B------:R-:W-:-:S04]  /*0140*/  LEA.HI R11, R9, R9, RZ, 0x1c ;  /* 0x00000009090b7211 */ /* 0x000fc800078fe0ff */
[----:B------:R-:W-:Y:S01]  /*0150*/  LEA R0, R11, R6, 0x2 ;  /* 0x000000060b007211 */ /* 0x000fe200078e10ff */
[----:B--2---:R-:W-:Y:S04]  /*0160*/  STS [R5], R8 ;  /* 0x0000000805007388 */ /* 0x004fe80000000800 */
[----:B---3--:R-:W-:Y:S01]  /*0170*/  STS [R5+0x80], R10 ;  /* 0x0000800a05007388 */ /* 0x008fe20000000800 */
[----:B------:R-:W-:-:S03]  /*0180*/  NOP ;  /* 0x0000000000007918 */ /* 0x000fc60000000000 */
[----:B------:R-:W0:Y:S02]  /*0190*/  LDS.64 R2, [R4] ;  /* 0x0000000004027984 */ /* 0x000e240000000a00 */
[----:B0-----:R-:W-:Y:S01]  /*01a0*/  IMAD.IADD R3, R2, 0x1, R3 ;  /* 0x0000000102037824 */ /* 0x001fe200078e0203 */
        /* <DEDUP_REMOVED lines=16> */
[----:B------:R-:W5:Y:S04]  /*02b0*/  LDS R12, [R24+0x38] ;  /* 0x00003800180c7984 */ /* 0x000f680000000800 */
[----:B------:R-:W-:Y:S04]  /*02c0*/  LDS R13, [R24+0x3c] ;  /* 0x00003c00180d7984 */ /* 0x000fe80000000800 */
[----:B------:R-:W5:Y:S01]  /*02d0*/  LDS R10, [R24+0x40] ;  /* 0x00004000180a7984 */ /* 0x000f620000000800 */
[----:B-1----:R-:W-:-:S03]  /*02e0*/  IADD3 R25, PT, PT, R20, R23, R22 ;  /* 0x0000001714197210 */ /* 0x002fc60007ffe016 */
[----:B------:R-:W-:Y:S04]  /*02f0*/  LDS R11, [R24+0x44] ;  /* 0x00004400180b7984 */ /* 0x000fe80000000800 */
[----:B------:R-:W1:Y:S01]  /*0300*/  LDS R8, [R24+0x48] ;  /* 0x0000480018087984 */ /* 0x000e620000000800 */
[----:B--2---:R-:W-:-:S03]  /*0310*/  IADD3 R25, PT, PT, R18, R25, R21 ;  /* 0x0000001912197210 */ /* 0x004fc60007ffe015 */
[----:B0-----:R-:W0:Y:S01]  /*0320*/  LDS R3, [R24+0x4c] ;  /* 0x00004c0018037984 */ /* 0x001e220000000800 */
[----:B---3--:R-:W-:-:S04]  /*0330*/  IADD3 R25, PT, PT, R16, R25, R19 ;  /* 0x0000001910197210 */ /* 0x008fc80007ffe013 */
[----:B----4-:R-:W-:-:S04]  /*0340*/  IADD3 R25, PT, PT, R14, R25, R17 ;  /* 0x000000190e197210 */ /* 0x010fc80007ffe011 */
[----:B-----5:R-:W-:-:S04]  /*0350*/  IADD3 R25, PT, PT, R12, R25, R15 ;  /* 0x000000190c197210 */ /* 0x020fc80007ffe00f */
[----:B------:R-:W-:-:S04]  /*0360*/  IADD3 R25, PT, PT, R10, R25, R13 ;  /* 0x000000190a197210 */ /* 0x000fc80007ffe00d */
[----:B-1----:R-:W-:-:S05]  /*0370*/  IADD3 R26, PT, PT, R8, R25, R11 ;  /* 0x00000019081a7210 */ /* 0x002fca0007ffe00b */
[----:B0-----:R-:W-:Y:S01]  /*0380*/  IMAD.IADD R3, R3, 0x1, R26 ;  /* 0x0000000103037824 */ /* 0x001fe200078e021a */
        /* <DEDUP_REMOVED lines=10> */
.L_x_41:
[----:B-1----:R-:W-:Y:S01]  /*0430*/  @P0 IMAD.IADD R26, R25, 0x1, R26 ;  /* 0x00000001191a0824 */ /* 0x002fe200078e021a */
[----:B------:R-:W-:Y:S05]  /*0440*/  WARPSYNC.ALL ;  /* 0x0000000000007948 */ /* 0x000fea0003800000 */
[----:B------:R-:W-:Y:S01]  /*0450*/  IMAD.IADD R3, R26, 0x1, -R3 ;  /* 0x000000011a037824 */ /* 0x000fe200078e0a03 */
[----:B------:R-:W-:-:S04]  /*0460*/  ISETP.NE.AND P0, PT, R9, RZ, PT ;  /* 0x000000ff0900720c */ /* 0x000fc80003f05270 */
[----:B------:R-:W-:Y:S01]  /*0470*/  IADD3 R22, PT, PT, R22, R3, RZ ;  /* 0x0000000316167210 */ /* 0x000fe20007ffe0ff */
[----:B------:R1:W-:Y:S04]  /*0480*/  STS [R24+0x10], R3 ;  /* 0x0000100318007388 */ /* 0x0003e80000000800 */
[----:B------:R-:W-:Y:S01]  /*0490*/  IMAD.IADD R23, R23, 0x1, R22 ;  /* 0x0000000117177824 */ /* 0x000fe200078e0216 */
[----:B------:R-:W-:Y:S03]  /*04a0*/  STS [R24+0x14], R22 ;  /* 0x0000141618007388 */ /* 0x000fe60000000800 */
[----:B------:R-:W-:Y:S01]  /*04b0*/  IMAD.IADD R20, R20, 0x1, R23 ;  /* 0x0000000114147824 */ /* 0x000fe200078e0217 */
[----:B------:R-:W-:Y:S04]  /*04c0*/  STS [R24+0x18], R23 ;  /* 0x0000181718007388 */ /* 0x000fe80000000800 */
[----:B------:R-:W-:Y:S01]  /*04d0*/  IADD3 R21, PT, PT, R21, R20, RZ ;  /* 0x0000001415157210 */ /* 0x000fe20007ffe0ff */
[----:B------:R-:W-:Y:S04]  /*04e0*/  STS [R24+0x1c], R20 ;  /* 0x00001c1418007388 */ /* 0x000fe80000000800 */
        /* <DEDUP_REMOVED lines=10> */
[----:B0-----:R-:W-:Y:S01]  /*0590*/  IADD3 R25, PT, PT, R15, R14, RZ ;  /* 0x0000000e0f197210 */ /* 0x001fe20007ffe0ff */
[----:B------:R-:W-:Y:S04]  /*05a0*/  STS [R24+0x34], R14 ;  /* 0x0000340e18007388 */ /* 0x000fe80000000800 */
[----:B------:R-:W0:Y:S01]  /*05b0*/  SHFL.IDX PT, R15, R26, 0x1f, 0x1f ;  /* 0x03e01f001a0f7f89 */ /* 0x000e2200000e0000 */
[----:B------:R-:W-:-:S03]  /*05c0*/  IMAD.IADD R12, R12, 0x1, R25 ;  /* 0x000000010c0c7824 */ /* 0x000fc600078e0219 */
[----:B------:R2:W-:Y:S01]  /*05d0*/  STS [R24+0x38], R25 ;  /* 0x0000381918007388 */ /* 0x0005e20000000800 */
[----:B------:R-:W-:-:S03]  /*05e0*/  IMAD.IADD R13, R13, 0x1, R12 ;  /* 0x000000010d0d7824 */ /* 0x000fc600078e020c */
[----:B------:R2:W-:Y:S02]  /*05f0*/  STS [R24+0x3c], R12 ;  /* 0x00003c0c18007388 */ /* 0x0005e40000000800 */
[----:B------:R-:W-:Y:S02]  /*0600*/  IADD3 R10, PT, PT, R10, R13, RZ ;  /* 0x0000000d0a0a7210 */ /* 0x000fe40007ffe0ff */
[----:B------:R2:W-:Y:S03]  /*0610*/  STS [R24+0x40], R13 ;  /* 0x0000400d18007388 */ /* 0x0005e60000000800 */
[----:B------:R-:W-:Y:S01]  /*0620*/  IMAD.IADD R11, R11, 0x1, R10 ;  /* 0x000000010b0b7824 */ /* 0x000fe200078e020a */
[----:B------:R2:W-:Y:S03]  /*0630*/  STS [R24+0x44], R10 ;  /* 0x0000440a18007388 */ /* 0x0005e60000000800 */
[----:B-1----:R-:W-:Y:S01]  /*0640*/  IMAD.IADD R3, R8, 0x1, R11 ;  /* 0x0000000108037824 */ /* 0x002fe200078e020b */
[----:B------:R2:W-:Y:S04]  /*0650*/  STS [R24+0x48], R11 ;  /* 0x0000480b18007388 */ /* 0x0005e80000000800 */
[----:B------:R2:W-:Y:S04]  /*0660*/  STS [R24+0x4c], R3 ;  /* 0x00004c0318007388 */ /* 0x0005e80000000800 */
[----:B0-----:R2:W-:Y:S02]  /*0670*/  @!P0 STS [R6+0x890], R15 ;  /* 0x0008900f06008388 */ /* 0x0015e40000000800 */
.L_x_34:
[----:B------:R-:W-:Y:S05]  /*0680*/  WARPSYNC.ALL ;  /* 0x0000000000007948 */ /* 0x000fea0003800000 */
[----:B------:R-:W-:Y:S01]  /*0690*/  BAR.SYNC.DEFER_BLOCKING 0x0 ;  /* 0x0000000000007b1d */ /* 0x000fe20000010000 */
[----:B------:R-:W-:-:S05]  /*06a0*/  ISETP.NE.AND P0, PT, R9, RZ, PT ;  /* 0x000000ff0900720c */ /* 0x000fca0003f05270 */
[----:B--2---:R-:W1:Y:S04]  /*06b0*/  LDS R10, [R0+0x10] ;  /* 0x00001000000a7984 */ /* 0x004e680000000800 */
[----:B------:R-:W-:Y:S01]  /*06c0*/  LDS R13, [R6+0x890] ;  /* 0x00089000060d7984 */ /* 0x000fe20000000800 */
[----:B-1----:R-:W-:Y:S01]  /*06d0*/  IADD3 R11, PT, PT, R2, R10, RZ ;  /* 0x0000000a020b7210 */ /* 0x002fe20007ffe0ff */
[----:B------:R-:W-:Y:S08]  /*06e0*/  BAR.SYNC.DEFER_BLOCKING 0x0 ;  /* 0x0000000000007b1d */ /* 0x000ff00000010000 */
[----:B0-----:R-:W0:Y:S01]  /*06f0*/  LDC.64 R2, c[0x0][0x388] ;  /* 0x0000e200ff027b82 */ /* 0x001e220000000a00 */
[----:B------:R-:W-:Y:S01]  /*0700*/  STS.64 [R4], R10 ;  /* 0x0000000a04007388 */ /* 0x000fe20000000a00 */
[----:B------:R-:W-:-:S03]  /*0710*/  NOP ;  /* 0x0000000000007918 */ /* 0x000fc60000000000 */
[----:B------:R-:W1:Y:S01]  /*0720*/  LDS R15, [R5] ;  /* 0x00000000050f7984 */ /* 0x000e620000000800 */
[----:B0-----:R-:W-:-:S03]  /*0730*/  IMAD.WIDE.U32 R2, R7, 0x4, R2 ;  /* 0x0000000407027825 */ /* 0x001fc600078e0002 */
[----:B------:R-:W0:Y:S04]  /*0740*/  LDS R17, [R5+0x80] ;  /* 0x0000800005117984 */ /* 0x000e280000000800 */
[----:B-1----:R1:W-:Y:S04]  /*0750*/  STG.E desc[UR4][R2.64], R15 ;  /* 0x0000000f02007986 */ /* 0x0023e8000c101904 */
[----:B0-----:R1:W-:Y:S01]  /*0760*/  STG.E desc[UR4][R2.64+0x80], R17 ;  /* 0x0000801102007986 */ /* 0x0013e2000c101904 */
[----:B------:R-:W-:Y:S05]  /*0770*/  @P0 EXIT ;  /* 0x000000000000094d */ /* 0x000fea0003800000 */
[----:B-1----:R-:W0:Y:S02]  /*0780*/  LDC.64 R2, c[0x0][0x388] ;  /* 0x0000e200ff027b82 */ /* 0x002e240000000a00 */
[----:B0-----:R-:W-:Y:S01]  /*0790*/  STG.E desc[UR4][R2.64+0x1000], R13 ;  /* 0x0010000d02007986 */ /* 0x001fe2000c101904 */
[----:B------:R-:W-:Y:S05]  /*07a0*/  EXIT ;  /* 0x000000000000794d */ /* 0x000fea0003800000 */
.L_x_35:
[----:B------:R-:W-:Y:S02]  /*07b0*/  HFMA2 R28, -RZ, RZ, 0, 0 ;  /* 0x00000000ff1c7431 */ /* 0x000fe400000001ff */
[----:B------:R-:W-:Y:S02]  /*07c0*/  IMAD.MOV.U32 R27, RZ, RZ, -0x1 ;  /* 0xffffffffff1b7424 */ /* 0x000fe400078e00ff */
[----:B------:R-:W-:Y:S02]  /*07d0*/  IMAD.MOV.U32 R25, RZ, RZ, R3 ;  /* 0x000000ffff197224 */ /* 0x000fe400078e0003 */
[----:B------:R-:W-:-:S07]  /*07e0*/  IMAD.MOV.U32 R29, RZ, RZ, 0x1 ;  /* 0x00000001ff1d7424 */ /* 0x000fce00078e00ff */
[----:B------:R-:W-:Y:S05]  /*07f0*/  WARPSYNC.COLLECTIVE R27, `(.L_x_36) ;  /* 0x000000001b087348 */ /* 0x000fea0003c00000 */
[----:B------:R0:W1:Y:S02]  /*0800*/  SHFL.UP P0, R27, R25, R29, R28 ;  /* 0x0400001d191b7389 */ /* 0x000064000000001c */
[----:B01----:R-:W-:Y:S05]  /*0810*/  ENDCOLLECTIVE ;  /* 0x000000000000791b */ /* 0x003fea0003800000 */
.L_x_36:
[----:B------:R-:W-:Y:S01]  /*0820*/  IMAD.MOV.U32 R29, RZ, RZ, 0x2 ;  /* 0x00000002ff1d7424 */ /* 0x000fe200078e00ff */
[----:B------:R-:W-:Y:S02]  /*0830*/  MOV R26, R27 ;  /* 0x0000001b001a7202 */ /* 0x000fe40000000f00 */
[----:B------:R-:W-:-:S03]  /*0840*/  MOV R27, 0xffffffff ;  /* 0xffffffff001b7802 */ /* 0x000fc60000000f00 */
[----:B------:R-:W-:-:S05]  /*0850*/  @P0 IMAD.IADD R26, R3, 0x1, R26 ;  /* 0x00000001031a0824 */ /* 0x000fca00078e021a */
[----:B------:R-:W-:-:S07]  /*0860*/  MOV R25, R26 ;  /* 0x0000001a00197202 */ /* 0x000fce0000000f00 */
[----:B------:R-:W-:Y:S05]  /*0870*/  WARPSYNC.COLLECTIVE R27, `(.L_x_37) ;  /* 0x000000001b087348 */ /* 0x000fea0003c00000 */
[----:B------:R0:W1:Y:S02]  /*0880*/  SHFL.UP P0, R27, R25, R29, R28 ;  /* 0x0400001d191b7389 */ /* 0x000064000000001c */
[----:B01----:R-:W-:Y:S05]  /*0890*/  ENDCOLLECTIVE ;  /* 0x000000000000791b */ /* 0x003fea0003800000 */
.L_x_37:
[----:B------:R-:W-:Y:S02]  /*08a0*/  IMAD.MOV.U32 R29, RZ, RZ, 0x4 ;  /* 0x00000004ff1d7424 */ /* 0x000fe400078e00ff */
[----:B------:R-:W-:Y:S01]  /*08b0*/  IMAD.MOV.U32 R25, RZ, RZ, R27 ;  /* 0x000000ffff197224 */ /* 0x000fe200078e001b */
[----:B------:R-:W-:-:S04]  /*08c0*/  MOV R27, 0xffffffff ;  /* 0xffffffff001b7802 */ /* 0x000fc80000000f00 */
[----:B------:R-:W-:-:S07]  /*08d0*/  @P0 IADD3 R25, PT, PT, R26, R25, RZ ;  /* 0x000000191a190210 */ /* 0x000fce0007ffe0ff */
[----:B------:R-:W-:Y:S05]  /*08e0*/  WARPSYNC.COLLECTIVE R27, `(.L_x_38) ;  /* 0x000000001b087348 */ /* 0x000fea0003c00000 */
[----:B------:R0:W1:Y:S02]  /*08f0*/  SHFL.UP P0, R27, R25, R29, R28 ;  /* 0x0400001d191b7389 */ /* 0x000064000000001c */
[----:B01----:R-:W-:Y:S05]  /*0900*/  ENDCOLLECTIVE ;  /* 0x000000000000791b */ /* 0x003fea0003800000 */
.L_x_38:
[----:B------:R-:W-:Y:S02]  /*0910*/  HFMA2 R29, -RZ, RZ, 0, 4.76837158203125e-07 ;  /* 0x00000008ff1d7431 */ /* 0x000fe400000001ff */
[----:B------:R-:W-:Y:S02]  /*0920*/  IMAD.MOV.U32 R26, RZ, RZ, R27 ;  /* 0x000000ffff1a7224 */ /* 0x000fe400078e001b */
[----:B------:R-:W-:-:S03]  /*0930*/  IMAD.MOV.U32 R27, RZ, RZ, -0x1 ;  /* 0xffffffffff1b7424 */ /* 0x000fc600078e00ff */
[----:B------:R-:W-:-:S05]  /*0940*/  @P0 IADD3 R26, PT, PT, R25, R26, RZ ;  /* 0x0000001a191a0210 */ /* 0x000fca0007ffe0ff */
[----:B------:R-:W-:-:S07]  /*0950*/  IMAD.MOV.U32 R25, RZ, RZ, R26 ;  /* 0x000000ffff197224 */ /* 0x000fce00078e001a */
[----:B------:R-:W-:Y:S05]  /*0960*/  WARPSYNC.COLLECTIVE R27, `(.L_x_39) ;  /* 0x000000001b087348 */ /* 0x000fea0003c00000 */
[----:B------:R0:W1:Y:S02]  /*0970*/  SHFL.UP P0, R27, R25, R29, R28 ;  /* 0x0400001d191b7389 */ /* 0x000064000000001c */
[----:B01----:R-:W-:Y:S05]  /*0980*/  ENDCOLLECTIVE ;  /* 0x000000000000791b */ /* 0x003fea0003800000 */
.L_x_39:
[----:B------:R-:W-:Y:S01]  /*0990*/  HFMA2 R29, -RZ, RZ, 0, 9.5367431640625e-07 ;  /* 0x00000010ff1d7431 */ /* 0x000fe200000001ff */
[----:B------:R-:W-:Y:S01]  /*09a0*/  MOV R25, R27 ;  /* 0x0000001b00197202 */ /* 0x000fe20000000f00 */
[----:B------:R-:W-:-:S04]  /*09b0*/  IMAD.MOV.U32 R27, RZ, RZ, -0x1 ;  /* 0xffffffffff1b7424 */ /* 0x000fc800078e00ff */
[----:B------:R-:W-:-:S07]  /*09c0*/  @P0 IMAD.IADD R25, R26, 0x1, R25 ;  /* 0x000000011a190824 */ /* 0x000fce00078e0219 */
[----:B------:R-:W-:Y:S05]  /*09d0*/  WARPSYNC.COLLECTIVE R27, `(.L_x_40) ;  /* 0x000000001b087348 */ /* 0x000fea0003c00000 */
[----:B------:R0:W1:Y:S02]  /*09e0*/  SHFL.UP P0, R27, R25, R29, R28 ;  /* 0x0400001d191b7389 */ /* 0x000064000000001c */
[----:B01----:R-:W-:Y:S05]  /*09f0*/  ENDCOLLECTIVE ;  /* 0x000000000000791b */ /* 0x003fea0003800000 */
.L_x_40:
[----:B------:R-:W-:Y:S01]  /*0a00*/  MOV R26, R27 ;  /* 0x0000001b001a7202 */ /* 0x000fe20000000f00 */
[----:B------:R-:W-:Y:S06]  /*0a10*/  BRA `(.L_x_41) ;  /* 0xfffffff800847947 */ /* 0x000fec000383ffff */
.L_x_42:
        /* <DEDUP_REMOVED lines=14> */
.L_x_108:


//--------------------- .text._Z20BlockPrefixSumKernelILi1024ELi1ELN3cub18CUB_300001_SM_100018BlockScanAlgorithmE1EEvPKiPi --------------------------
	.section	.text._Z20BlockPrefixSumKernelILi1024ELi1ELN3cub18CUB_300001_SM_100018BlockScanAlgorithmE1EEvPKiPi,"ax",@progbits
	.align	128
        .global         _Z20BlockPrefixSumKernelILi1024ELi1ELN3cub18CUB_300001_SM_100018BlockScanAlgorithmE1EEvPKiPi
        .type           _Z20BlockPrefixSumKernelILi1024ELi1ELN3cub18CUB_300001_SM_100018BlockScanAlgorithmE1EEvPKiPi,@function
        .size           _Z20BlockPrefixSumKernelILi1024ELi1ELN3cub18CUB_300001_SM_100018BlockScanAlgorithmE1EEvPKiPi,(.L_x_109 - _Z20BlockPrefixSumKernelILi1024ELi1ELN3cub18CUB_300001_SM_100018BlockScanAlgorithmE1EEvPKiPi)
        .other          _Z20BlockPrefixSumKernelILi1024ELi1ELN3cub18CUB_300001_SM_100018BlockScanAlgorithmE1EEvPKiPi,@"STO_CUDA_ENTRY STV_DEFAULT"
_Z20BlockPrefixSumKernelILi1024ELi1ELN3cub18CUB_300001_SM_100018BlockScanAlgorithmE1EEvPKiPi:
.text._Z20BlockPrefixSumKernelILi1024ELi1ELN3cub18CUB_300001_SM_100018BlockScanAlgorithmE1EEvPKiPi:
[----:B------:R-:W-:Y:S01]  /*0000*/  LDC R1, c[0x0][0x37c] ;  /* 0x0000df00ff017b82 */ /* 0x000fe20000000800 */
[----:B------:R-:W0:Y:S07]  /*0010*/  S2R R4, SR_TID.X ;  /* 0x0000000000047919 */ /* 0x000e2e0000002100 */
[----:B------:R-:W0:Y:S01]  /*0020*/  LDC.64 R6, c[0x0][0x380] ;  /* 0x0000e000ff067b82 */ /* 0x000e220000000a00 */
[----:B------:R-:W1:Y:S01]  /*0030*/  LDCU.64 UR4, c[0x0][0x358] ;  /* 0x00006b00ff0477ac */ /* 0x000e620008000a00 */
[----:B0-----:R-:W-:-:S06]  /*0040*/  IMAD.WIDE.U32 R6, R4, 0x4, R6 ;  /* 0x0000000404067825 */ /* 0x001fcc00078e0006 */
[----:B-1----:R0:W2:Y:S01]  /*0050*/  LDG.E R7, desc[UR4][R6.64] ;  /* 0x0000000406077981 */ /* 0x0020a2000c1e1900 */
[----:B------:R-:W-:Y:S02]  /*0060*/  MOV R3, 0x400 ;  /* 0x0000040000037802 */ /* 0x000fe40000000f00 */
[C---:B------:R-:W-:Y:S01]  /*0070*/  LOP3.LUT R0, R4.reuse, 0x3e0, RZ, 0xc0, !PT ;  /* 0x000003e004007812 */ /* 0x040fe200078ec0ff */
[----:B------:R-:W1:Y:S01]  /*0080*/  S2R R2, SR_CgaCtaId ;  /* 0x0000000000027919 */ /* 0x000e620000008800 */
[C---:B------:R-:W-:Y:S01]  /*0090*/  ISETP.GT.U32.AND P0, PT, R4.reuse, 0x1f, PT ;  /* 0x0000001f0400780c */ /* 0x040fe20003f04070 */
[----:B------:R-:W3:Y:S01]  /*00a0*/  S2R R5, SR_LANEID ;  /* 0x0000000000057919 */ /* 0x000ee20000000000 */
[----:B0-----:R-:W-:Y:S02]  /*00b0*/  LEA.HI R6, R4, R4, RZ, 0x1b ;  /* 0x0000000404067211 */ /* 0x001fe400078fd8ff */
[----:B-1----:R-:W-:Y:S01]  /*00c0*/  LEA R3, R2, R3, 0x18 ;  /* 0x0000000302037211 */ /* 0x002fe200078ec0ff */
[----:B---3--:R-:W-:-:S03]  /*00d0*/  IMAD.IADD R0, R0, 0x1, R5 ;  /* 0x0000000100007824 */ /* 0x008fc600078e0205 */
[----:B------:R-:W-:Y:S01]  /*00e0*/  LEA R5, R6, R3, 0x2 ;  /* 0x0000000306057211 */ /* 0x000fe200078e10ff */
[----:B------:R-:W-:-:S05]  /*00f0*/  IMAD R2, R0, 0x4, R3 ;  /* 0x0000000400027824 */ /* 0x000fca00078e0203 */
[----:B--2---:R-:W-:Y:S01]  /*0100*/  STS [R2], R7 ;  /* 0x0000000702007388 */ /* 0x004fe20000000800 */
[----:B------:R-:W-:-:S03]  /*0110*/  NOP ;  /* 0x0000000000007918 */ /* 0x000fc60000000000 */
[----:B------:R-:W0:Y:S01]  /*0120*/  LDS R0, [R2] ;  /* 0x0000000002007984 */ /* 0x000e220000000800 */
[----:B------:R-:W-:Y:S06]  /*0130*/  BAR.SYNC.DEFER_BLOCKING 0x0 ;  /* 0x0000000000007b1d */ /* 0x000fec0000010000 */
[----:B0-----:R0:W-:Y:S02]  /*0140*/  STS [R5+0x10], R0 ;  /* 0x0000100005007388 */ /* 0x0011e40000000800 */
[----:B------:R-:W-:Y:S06]  /*0150*/  BAR.SYNC.DEFER_BLOCKING 0x0 ;  /* 0x0000000000007b1d */ /* 0x000fec0000010000 */
[----:B------:R-:W-:Y:S05]  /*0160*/  @P0 BRA `(.L_x_43) ;  /* 0x0000000800040947 */ /* 0x000fea0003800000 */
[----:B0-----:R-:W-:Y:S01]  /*0170*/  IMAD R0, R4, 0x84, R3 ;  /* 0x0000008404007824 */ /* 0x001fe200078e0203 */
[----:B------:R-:W-:-:S04]  /*0180*/  UMOV UR6, 0xffffffff ;  /* 0xffffffff00067882 */ /* 0x000fc80000000000 */
[----:B------:R-:W-:Y:S04]  /*0190*/  LDS R36, [R0+0x10] ;  /* 0x0000100000247984 */ /* 0x000fe80000000800 */
        /* <DEDUP_REMOVED lines=57> */
.L_x_50:
[----:B-1----:R-:W-:Y:S01]  /*0530*/  @P0 IADD3 R25, PT, PT, R42, R25, RZ ;  /* 0x000000192a190210 */ /* 0x002fe20007ffe0ff */
[----:B------:R-:W-:Y:S05]  /*0540*/  WARPSYNC.ALL ;  /* 0x0000000000007948 */ /* 0x000fea0003800000 */
[----:B------:R-:W-:Y:S01]  /*0550*/  IMAD.IADD R27, R25, 0x1, -R38 ;  /* 0x00000001191b7824 */ /* 0x000fe200078e0a26 */
[----:B------:R-:W-:-:S03]  /*0560*/  ISETP.NE.AND P0, PT, R4, RZ, PT ;  /* 0x000000ff0400720c */ /* 0x000fc60003f05270 */
        /* <DEDUP_REMOVED lines=25> */
[----:B------:R1:W-:Y:S04]  /*0700*/  STS [R0+0x40], R5 ;  /* 0x0000400500007388 */ /* 0x0003e80000000800 */
        /* <DEDUP_REMOVED lines=17> */
[----:B------:R-:W2:Y:S04]  /*0820*/  SHFL.IDX PT, R14, R25, 0x1f, 0x1f ;  /* 0x03e01f00190e7f89 */ /* 0x000ea800000e0000 */
[----:B------:R-:W-:Y:S01]  /*0830*/  IADD3 R16, PT, PT, R16, R15, RZ ;  /* 0x0000000f10107210 */ /* 0x000fe20007ffe0ff */
[----:B------:R3:W-:Y:S04]  /*0840*/  STS [R0+0x64], R30 ;  /* 0x0000641e00007388 */ /* 0x0007e80000000800 */
[----:B------:R-:W-:Y:S01]  /*0850*/  IMAD.IADD R17, R17, 0x1, R16 ;  /* 0x0000000111117824 */ /* 0x000fe200078e0210 */
[----:B------:R3:W-:Y:S03]  /*0860*/  STS [R0+0x68], R15 ;  /* 0x0000680f00007388 */ /* 0x0007e60000000800 */
[----:B------:R-:W-:Y:S01]  /*0870*/  IMAD.IADD R18, R18, 0x1, R17 ;  /* 0x0000000112127824 */ /* 0x000fe200078e0211 */
[----:B------:R3:W-:Y:S04]  /*0880*/  STS [R0+0x6c], R16 ;  /* 0x00006c1000007388 */ /* 0x0007e80000000800 */
        /* <DEDUP_REMOVED lines=10> */
[----:B-1----:R-:W-:Y:S01]  /*0930*/  IMAD.IADD R5, R24, 0x1, R23 ;  /* 0x0000000118057824 */ /* 0x002fe200078e0217 */
[----:B------:R3:W-:Y:S04]  /*0940*/  STS [R0+0x84], R22 ;  /* 0x0000841600007388 */ /* 0x0007e80000000800 */
[----:B------:R3:W-:Y:S04]  /*0950*/  STS [R0+0x88], R23 ;  /* 0x0000881700007388 */ /* 0x0007e80000000800 */
[----:B------:R3:W-:Y:S04]  /*0960*/  STS [R0+0x8c], R5 ;  /* 0x00008c0500007388 */ /* 0x0007e80000000800 */
[----:B--2---:R3:W-:Y:S02]  /*0970*/  @!P0 STS [R3+0x1090], R14 ;  /* 0x0010900e03008388 */ /* 0x0047e40000000800 */
.L_x_43:
[----:B0--3--:R-:W-:Y:S01]  /*0980*/  LEA.HI R0, R4, R4, RZ, 0x1b ;  /* 0x0000000404007211 */ /* 0x009fe200078fd8ff */
[----:B------:R-:W-:Y:S05]  /*0990*/  WARPSYNC.ALL ;  /* 0x0000000000007948 */ /* 0x000fea0003800000 */
[----:B------:R-:W-:Y:S01]  /*09a0*/  LEA R0, R0, R3, 0x2 ;  /* 0x0000000300007211 */ /* 0x000fe200078e10ff */
[----:B------:R-:W-:Y:S01]  /*09b0*/  BAR.SYNC.DEFER_BLOCKING 0x0 ;  /* 0x0000000000007b1d */ /* 0x000fe20000010000 */
[----:B------:R-:W-:-:S07]  /*09c0*/  ISETP.NE.AND P0, PT, R4, RZ, PT ;  /* 0x000000ff0400720c */ /* 0x000fce0003f05270 */
[----:B------:R-:W0:Y:S01]  /*09d0*/  LDC.64 R6, c[0x0][0x388] ;  /* 0x0000e200ff067b82 */ /* 0x000e220000000a00 */
[----:B------:R-:W1:Y:S04]  /*09e0*/  LDS R9, [R0+0x10] ;  /* 0x0000100000097984 */ /* 0x000e680000000800 */
[----:B------:R-:W-:Y:S01]  /*09f0*/  LDS R11, [R3+0x1090] ;  /* 0x00109000030b7984 */ /* 0x000fe20000000800 */
[----:B0-----:R-:W-:Y:S02]  /*0a00*/  IMAD.WIDE.U32 R4, R4, 0x4, R6 ;  /* 0x0000000404047825 */ /* 0x001fe400078e0006 */
[----:B------:R-:W-:Y:S06]  /*0a10*/  BAR.SYNC.DEFER_BLOCKING 0x0 ;  /* 0x0000000000007b1d */ /* 0x000fec0000010000 */
[----:B-1----:R-:W-:Y:S01]  /*0a20*/  STS [R2], R9 ;  /* 0x0000000902007388 */ /* 0x002fe20000000800 */
[----:B------:R-:W-:-:S03]  /*0a30*/  NOP ;  /* 0x0000000000007918 */ /* 0x000fc60000000000 */
[----:B------:R-:W0:Y:S04]  /*0a40*/  LDS R13, [R2] ;  /* 0x00000000020d7984 */ /* 0x000e280000000800 */
[----:B0-----:R0:W-:Y:S01]  /*0a50*/  STG.E desc[UR4][R4.64], R13 ;  /* 0x0000000d04007986 */ /* 0x0011e2000c101904 */
[----:B------:R-:W-:Y:S05]  /*0a60*/  @P0 EXIT ;  /* 0x000000000000094d */ /* 0x000fea0003800000 */
[----:B------:R-:W1:Y:S02]  /*0a70*/  LDC.64 R2, c[0x0][0x388] ;  /* 0x0000e200ff027b82 */ /* 0x000e640000000a00 */
[----:B-1----:R-:W-:Y:S01]  /*0a80*/  STG.E desc[UR4][R2.64+0x1000], R11 ;  /* 0x0010000b02007986 */ /* 0x002fe2000c101904 */
[----:B------:R-:W-:Y:S05]  /*0a90*/  EXIT ;  /* 0x000000000000794d */ /* 0x000fea0003800000 */
.L_x_44:
[----:B------:R-:W-:Y:S02]  /*0aa0*/  HFMA2 R43, -RZ, RZ, 0, 0 ;  /* 0x00000000ff2b7431 */ /* 0x000fe400000001ff */
[----:B------:R-:W-:Y:S02]  /*0ab0*/  IMAD.MOV.U32 R44, RZ, RZ, R38 ;  /* 0x000000ffff2c7224 */ /* 0x000fe400078e0026 */
[----:B------:R-:W-:Y:S02]  /*0ac0*/  IMAD.MOV.U32 R39, RZ, RZ, 0x1 ;  /* 0x00000001ff277424 */ /* 0x000fe400078e00ff */
[----:B------:R-:W-:-:S07]  /*0ad0*/  IMAD.MOV.U32 R35, RZ, RZ, -0x1 ;  /* 0xffffffffff237424 */ /* 0x000fce00078e00ff */
[----:B------:R-:W-:Y:S05]  /*0ae0*/  WARPSYNC.COLLECTIVE R35, `(.L_x_45) ;  /* 0x0000000023087348 */ /* 0x000fea0003c00000 */
[----:B------:R0:W1:Y:S02]  /*0af0*/  SHFL.UP P0, R25, R44, R39, R43 ;  /* 0x040000272c197389 */ /* 0x000064000000002b */
[----:B01----:R-:W-:Y:S05]  /*0b00*/  ENDCOLLECTIVE ;  /* 0x000000000000791b */ /* 0x003fea0003800000 */
.L_x_45:
[----:B------:R-:W-:Y:S02]  /*0b10*/  IMAD.MOV.U32 R39, RZ, RZ, 0x2 ;  /* 0x00000002ff277424 */ /* 0x000fe400078e00ff */
[----:B------:R-:W-:-:S05]  /*0b20*/  IMAD.MOV.U32 R27, RZ, RZ, R25 ;  /* 0x000000ffff1b7224 */ /* 0x000fca00078e0019 */
[----:B------:R-:W-:-:S05]  /*0b30*/  @P0 IADD3 R27, PT, PT, R38, R27, RZ ;  /* 0x0000001b261b0210 */ /* 0x000fca0007ffe0ff */
[----:B------:R-:W-:-:S07]  /*0b40*/  IMAD.MOV.U32 R44, RZ, RZ, R27 ;  /* 0x000000ffff2c7224 */ /* 0x000fce00078e001b */
[----:B------:R-:W-:Y:S05]  /*0b50*/  WARPSYNC.COLLECTIVE R35, `(.L_x_46) ;  /* 0x0000000023087348 */ /* 0x000fea0003c00000 */
[----:B------:R0:W1:Y:S02]  /*0b60*/  SHFL.UP P0, R25, R44, R39, R43 ;  /* 0x040000272c197389 */ /* 0x000064000000002b */
[----:B01----:R-:W-:Y:S05]  /*0b70*/  ENDCOLLECTIVE ;  /* 0x000000000000791b */ /* 0x003fea0003800000 */
.L_x_46:
[----:B------:R-:W-:Y:S01]  /*0b80*/  HFMA2 R39, -RZ, RZ, 0, 2.384185791015625e-07 ;  /* 0x00000004ff277431 */ /* 0x000fe200000001ff */
[----:B------:R-:W-:-:S05]  /*0b90*/  MOV R40, R25 ;  /* 0x0000001900287202 */ /* 0x000fca0000000f00 */
[----:B------:R-:W-:-:S04]  /*0ba0*/  @P0 IMAD.IADD R40, R27, 0x1, R40 ;  /* 0x000000011b280824 */ /* 0x000fc800078e0228 */
[----:B------:R-:W-:-:S07]  /*0bb0*/  IMAD.MOV.U32 R44, RZ, RZ, R40 ;  /* 0x000000ffff2c7224 */ /* 0x000fce00078e0028 */
[----:B------:R-:W-:Y:S05]  /*0bc0*/  WARPSYNC.COLLECTIVE R35, `(.L_x_47) ;  /* 0x0000000023087348 */ /* 0x000fea0003c00000 */
[----:B------:R0:W1:Y:S02]  /*0bd0*/  SHFL.UP P0, R25, R44, R39, R43 ;  /* 0x040000272c197389 */ /* 0x000064000000002b */
[----:B01----:R-:W-:Y:S05]  /*0be0*/  ENDCOLLECTIVE ;  /* 0x000000000000791b */ /* 0x003fea0003800000 */
.L_x_47:
[----:B------:R-:W-:Y:S01]  /*0bf0*/  MOV R39, 0x8 ;  /* 0x0000000800277802 */ /* 0x000fe20000000f00 */
[----:B------:R-:W-:-:S05]  /*0c00*/  IMAD.MOV.U32 R29, RZ, RZ, R25 ;  /* 0x000000ffff1d7224 */ /* 0x000fca00078e0019 */
[----:B------:R-:W-:-:S05]  /*0c10*/  @P0 IADD3 R29, PT, PT, R40, R29, RZ ;  /* 0x0000001d281d0210 */ /* 0x000fca0007ffe0ff */
[----:B------:R-:W-:-:S07]  /*0c20*/  IMAD.MOV.U32 R44, RZ, RZ, R29 ;  /* 0x000000ffff2c7224 */ /* 0x000fce00078e001d */
[----:B------:R-:W-:Y:S05]  /*0c30*/  WARPSYNC.COLLECTIVE R35, `(.L_x_48) ;  /* 0x0000000023087348 */ /* 0x000fea0003c00000 */
[----:B------:R0:W1:Y:S02]  /*0c40*/  SHFL.UP P0, R25, R44, R39, R43 ;  /* 0x040000272c197389 */ /* 0x000064000000002b */
[----:B01----:R-:W-:Y:S05]  /*0c50*/  ENDCOLLECTIVE ;  /* 0x000000000000791b */ /* 0x003fea0003800000 */
.L_x_48:
[----:B------:R-:W-:Y:S02]  /*0c60*/  HFMA2 R39, -RZ, RZ, 0, 9.5367431640625e-07 ;  /* 0x00000010ff277431 */ /* 0x000fe400000001ff */
[----:B------:R-:W-:-:S05]  /*0c70*/  IMAD.MOV.U32 R42, RZ, RZ, R25 ;  /* 0x000000ffff2a7224 */ /* 0x000fca00078e0019 */
[----:B------:R-:W-:-:S05]  /*0c80*/  @P0 IADD3 R42, PT, PT, R29, R42, RZ ;  /* 0x0000002a1d2a0210 */ /* 0x000fca0007ffe0ff */
[----:B------:R-:W-:-:S07]  /*0c90*/  IMAD.MOV.U32 R44, RZ, RZ, R42 ;  /* 0x000000ffff2c7224 */ /* 0x000fce00078e002a */
[----:B------:R-:W-:Y:S05]  /*0ca0*/  WARPSYNC.COLLECTIVE R35, `(.L_x_49) ;  /* 0x0000000023087348 */ /* 0x000fea0003c00000 */
[----:B------:R0:W1:Y:S02]  /*0cb0*/  SHFL.UP P0, R25, R44, R39, R43 ;  /* 0x040000272c197389 */ /* 0x000064000000002b */
[----:B01----:R-:W-:Y:S05]  /*0cc0*/  ENDCOLLECTIVE ;  /* 0x000000000000791b */ /* 0x003fea0003800000 */
.L_x_49:
[----:B------:R-:W-:Y:S05]  /*0cd0*/  BRA `(.L_x_50) ;  /* 0xfffffff800147947 */ /* 0x000fea000383ffff */
.L_x_51:
        /* <DEDUP_REMOVED lines=10> */
.L_x_109:


//--------------------- .text._Z20BlockPrefixSumKernelILi32ELi32ELN3cub18CUB_300001_SM_100018BlockScanAlgorithmE0EEvPKiPi --------------------------
	.section	.text._Z20BlockPrefixSumKernelILi32ELi32ELN3cub18CUB_300001_SM_100018BlockScanAlgorithmE0EEvPKiPi,"ax",@progbits
	.align	128
        .global         _Z20BlockPrefixSumKernelILi32ELi32ELN3cub18CUB_300001_SM_100018BlockScanAlgorithmE0EEvPKiPi
        .type           _Z20BlockPrefixSumKernelILi32ELi32ELN3cub18CUB_300001_SM_100018BlockScanAlgorithmE0EEvPKiPi,@function
        .size           _Z20BlockPrefixSumKernelILi32ELi32ELN3cub18CUB_300001_SM_100018BlockScanAlgorithmE0EEvPKiPi,(.L_x_110 - _Z20BlockPrefixSumKernelILi32ELi32ELN3cub18CUB_300001_SM_100018BlockScanAlgorithmE0EEvPKiPi)
        .other          _Z20BlockPrefixSumKernelILi32ELi32ELN3cub18CUB_300001_SM_100018BlockScanAlgorithmE0EEvPKiPi,@"STO_CUDA_ENTRY STV_DEFAULT"
_Z20BlockPrefixSumKernelILi32ELi32ELN3cub18CUB_300001_SM_100018BlockScanAlgorithmE0EEvPKiPi:
.text._Z20BlockPrefixSumKernelILi32ELi32ELN3cub18CUB_300001_SM_100018BlockScanAlgorithmE0EEvPKiPi:
        /* <DEDUP_REMOVED lines=374> */
.L_x_52:
        /* <DEDUP_REMOVED lines=10> */
.L_x_110:


//--------------------- .text._Z20BlockPrefixSumKernelILi64ELi16ELN3cub18CUB_300001_SM_100018BlockScanAlgorithmE0EEvPKiPi --------------------------
	.section	.text._Z20BlockPrefixSumKernelILi64ELi16ELN3cub18CUB_300001_SM_100018BlockScanAlgorithmE0EEvPKiPi,"ax",@progbits
	.align	128
        .global         _Z20BlockPrefixSumKernelILi64ELi16ELN3cub18CUB_300001_SM_100018BlockScanAlgorithmE0EEvPKiPi
        .type           _Z20BlockPrefixSumKernelILi64ELi16ELN3cub18CUB_300001_SM_100018BlockScanAlgorithmE0EEvPKiPi,@function
        .size           _Z20BlockPrefixSumKernelILi64ELi16ELN3cub18CUB_300001_SM_100018BlockScanAlgorithmE0EEvPKiPi,(.L_x_111 - _Z20BlockPrefixSumKernelILi64ELi16ELN3cub18CUB_300001_SM_100018BlockScanAlgorithmE0EEvPKiPi)
        .other          _Z20BlockPrefixSumKernelILi64ELi16ELN3cub18CUB_300001_SM_100018BlockScanAlgorithmE0EEvPKiPi,@"STO_CUDA_ENTRY STV_DEFAULT"
_Z20BlockPrefixSumKernelILi64ELi16ELN3cub18CUB_300001_SM_100018BlockScanAlgorithmE0EEvPKiPi:
.text._Z20BlockPrefixSumKernelILi64ELi16ELN3cub18CUB_300001_SM_100018BlockScanAlgorithmE0EEvPKiPi:
        /* <DEDUP_REMOVED lines=149> */
.L_x_60:
        /* <DEDUP_REMOVED lines=8> */
.L_x_53:
        /* <DEDUP_REMOVED lines=80> */
.L_x_54:
[----:B------:R-:W-:Y:S01]  /*0ed0*/  MOV R44, R11 ;  /* 0x0000000b002c7202 */ /* 0x000fe20000000f00 */
[----:B------:R-:W-:Y:S02]  /*0ee0*/  IMAD.MOV.U32 R43, RZ, RZ, 0x1 ;  /* 0x00000001ff2b7424 */ /* 0x000fe400078e00ff */
[----:B------:R-:W-:Y:S02]  /*0ef0*/  IMAD.MOV.U32 R45, RZ, RZ, RZ ;  /* 0x000000ffff2d7224 */ /* 0x000fe400078e00ff */
[----:B------:R-:W-:-:S07]  /*0f00*/  IMAD.MOV.U32 R41, RZ, RZ, -0x1 ;  /* 0xffffffffff297424 */ /* 0x000fce00078e00ff */
[----:B------:R-:W-:Y:S05]  /*0f10*/  WARPSYNC.COLLECTIVE R41, `(.L_x_55) ;  /* 0x0000000029087348 */ /* 0x000fea0003c00000 */
[----:B------:R0:W1:Y:S02]  /*0f20*/  SHFL.UP P0, R42, R44, R43, R45 ;  /* 0x0400002b2c2a7389 */ /* 0x000064000000002d */
[----:B01----:R-:W-:Y:S05]  /*0f30*/  ENDCOLLECTIVE ;  /* 0x000000000000791b */ /* 0x003fea0003800000 */
.L_x_55:
[----:B------:R-:W-:Y:S01]  /*0f40*/  IMAD.MOV.U32 R43, RZ, RZ, 0x2 ;  /* 0x00000002ff2b7424 */ /* 0x000fe200078e00ff */
[----:B------:R-:W-:-:S05]  /*0f50*/  MOV R12, R42 ;  /* 0x0000002a000c7202 */ /* 0x000fca0000000f00 */
[----:B------:R-:W-:-:S04]  /*0f60*/  @P0 IMAD.IADD R12, R11, 0x1, R12 ;  /* 0x000000010b0c0824 */ /* 0x000fc800078e020c */
[----:B------:R-:W-:-:S07]  /*0f70*/  IMAD.MOV.U32 R44, RZ, RZ, R12 ;  /* 0x000000ffff2c7224 */ /* 0x000fce00078e000c */
[----:B------:R-:W-:Y:S05]  /*0f80*/  WARPSYNC.COLLECTIVE R41, `(.L_x_56) ;  /* 0x0000000029087348 */ /* 0x000fea0003c00000 */
[----:B------:R0:W1:Y:S02]  /*0f90*/  SHFL.UP P0, R42, R44, R43, R45 ;  /* 0x0400002b2c2a7389 */ /* 0x000064000000002d */
[----:B01----:R-:W-:Y:S05]  /*0fa0*/  ENDCOLLECTIVE ;  /* 0x000000000000791b */ /* 0x003fea0003800000 */
.L_x_56:
[----:B------:R-:W-:Y:S01]  /*0fb0*/  IMAD.MOV.U32 R43, RZ, RZ, 0x4 ;  /* 0x00000004ff2b7424 */ /* 0x000fe200078e00ff */
[----:B------:R-:W-:-:S05]  /*0fc0*/  MOV R13, R42 ;  /* 0x0000002a000d7202 */ /* 0x000fca0000000f00 */
[----:B------:R-:W-:-:S04]  /*0fd0*/  @P0 IMAD.IADD R13, R12, 0x1, R13 ;  /* 0x000000010c0d0824 */ /* 0x000fc800078e020d */
[----:B------:R-:W-:-:S07]  /*0fe0*/  IMAD.MOV.U32 R44, RZ, RZ, R13 ;  /* 0x000000ffff2c7224 */ /* 0x000fce00078e000d */
[----:B------:R-:W-:Y:S05]  /*0ff0*/  WARPSYNC.COLLECTIVE R41, `(.L_x_57) ;  /* 0x0000000029087348 */ /* 0x000fea0003c00000 */
[----:B------:R0:W1:Y:S02]  /*1000*/  SHFL.UP P0, R42, R44, R43, R45 ;  /* 0x0400002b2c2a7389 */ /* 0x000064000000002d */
[----:B01----:R-:W-:Y:S05]  /*1010*/  ENDCOLLECTIVE ;  /* 0x000000000000791b */ /* 0x003fea0003800000 */
.L_x_57:
[----:B------:R-:W-:Y:S01]  /*1020*/  HFMA2 R43, -RZ, RZ, 0, 4.76837158203125e-07 ;  /* 0x00000008ff2b7431 */ /* 0x000fe200000001ff */
[----:B------:R-:W-:-:S05]  /*1030*/  MOV R40, R42 ;  /* 0x0000002a00287202 */ /* 0x000fca0000000f00 */
[----:B------:R-:W-:-:S04]  /*1040*/  @P0 IMAD.IADD R40, R13, 0x1, R40 ;  /* 0x000000010d280824 */ /* 0x000fc800078e0228 */
[----:B------:R-:W-:-:S07]  /*1050*/  IMAD.MOV.U32 R44, RZ, RZ, R40 ;  /* 0x000000ffff2c7224 */ /* 0x000fce00078e0028 */
[----:B------:R-:W-:Y:S05]  /*1060*/  WARPSYNC.COLLECTIVE R41, `(.L_x_58) ;  /* 0x0000000029087348 */ /* 0x000fea0003c00000 */
[----:B------:R0:W1:Y:S02]  /*1070*/  SHFL.UP P0, R42, R44, R43, R45 ;  /* 0x0400002b2c2a7389 */ /* 0x000064000000002d */
[----:B01----:R-:W-:Y:S05]  /*1080*/  ENDCOLLECTIVE ;  /* 0x000000000000791b */ /* 0x003fea0003800000 */
.L_x_58:
[----:B------:R-:W-:Y:S02]  /*1090*/  IMAD.MOV.U32 R43, RZ, RZ, 0x10 ;  /* 0x00000010ff2b7424 */ /* 0x000fe400078e00ff */
[----:B------:R-:W-:-:S04]  /*10a0*/  IMAD.MOV.U32 R39, RZ, RZ, R42 ;  /* 0x000000ffff277224 */ /* 0x000fc800078e002a */
[----:B------:R-:W-:-:S05]  /*10b0*/  @P0 IMAD.IADD R39, R40, 0x1, R39 ;  /* 0x0000000128270824 */ /* 0x000fca00078e0227 */
[----:B------:R-:W-:-:S07]  /*10c0*/  MOV R44, R39 ;  /* 0x00000027002c7202 */ /* 0x000fce0000000f00 */
[----:B------:R-:W-:Y:S05]  /*10d0*/  WARPSYNC.COLLECTIVE R41, `(.L_x_59) ;  /* 0x0000000029087348 */ /* 0x000fea0003c00000 */
[----:B------:R0:W1:Y:S02]  /*10e0*/  SHFL.UP P0, R42, R44, R43, R45 ;  /* 0x0400002b2c2a7389 */ /* 0x000064000000002d */
[----:B01----:R-:W-:Y:S05]  /*10f0*/  ENDCOLLECTIVE ;  /* 0x000000000000791b */ /* 0x003fea0003800000 */
.L_x_59:
[----:B------:R-:W-:Y:S05]  /*1100*/  BRA `(.L_x_60) ;  /* 0xfffffff800107947 */ /* 0x000fea000383ffff */
.L_x_61:
        /* <DEDUP_REMOVED lines=15> */
.L_x_111:


//--------------------- .text._Z20BlockPrefixSumKernelILi128ELi8ELN3cub18CUB_300001_SM_100018BlockScanAlgorithmE0EEvPKiPi --------------------------
	.section	.text._Z20BlockPrefixSumKernelILi128ELi8ELN3cub18CUB_300001_SM_100018BlockScanAlgorithmE0EEvPKiPi,"ax",@progbits
	.align	128
        .global         _Z20BlockPrefixSumKernelILi128ELi8ELN3cub18CUB_300001_SM_100018BlockScanAlgorithmE0EEvPKiPi
        .type           _Z20BlockPrefixSumKernelILi128ELi8ELN3cub18CUB_300001_SM_100018BlockScanAlgorithmE0EEvPKiPi,@function
        .size           _Z20BlockPrefixSumKernelILi128ELi8ELN3cub18CUB_300001_SM_100018BlockScanAlgorithmE0EEvPKiPi,(.L_x_112 - _Z20BlockPrefixSumKernelILi128ELi8ELN3cub18CUB_300001_SM_100018BlockScanAlgorithmE0EEvPKiPi)
        .other          _Z20BlockPrefixSumKernelILi128ELi8ELN3cub18CUB_300001_SM_100018BlockScanAlgorithmE0EEvPKiPi,@"STO_CUDA_ENTRY STV_DEFAULT"
_Z20BlockPrefixSumKernelILi128ELi8ELN3cub18CUB_300001_SM_100018BlockScanAlgorithmE0EEvPKiPi:
.text._Z20BlockPrefixSumKernelILi128ELi8ELN3cub18CUB_300001_SM_100018BlockScanAlgorithmE0EEvPKiPi:
        /* <DEDUP_REMOVED lines=98> */
.L_x_69:
        /* <DEDUP_REMOVED lines=13> */
.L_x_62:
        /* <DEDUP_REMOVED lines=44> */
.L_x_63:
[----:B------:R-:W-:Y:S02]  /*09b0*/  HFMA2 R33, -RZ, RZ, 0, 5.9604644775390625e-08 ;  /* 0x00000001ff217431 */ /* 0x000fe400000001ff */
[----:B------:R-:W-:Y:S01]  /*09c0*/  IMAD.MOV.U32 R32, RZ, RZ, R25 ;  /* 0x000000ffff207224 */ /* 0x000fe200078e0019 */
[----:B------:R-:W-:Y:S01]  /*09d0*/  MOV R31, 0xffffffff ;  /* 0xffffffff001f7802 */ /* 0x000fe20000000f00 */
[----:B------:R-:W-:-:S07]  /*09e0*/  IMAD.MOV.U32 R34, RZ, RZ, RZ ;  /* 0x000000ffff227224 */ /* 0x000fce00078e00ff */
[----:B------:R-:W-:Y:S05]  /*09f0*/  WARPSYNC.COLLECTIVE R31, `(.L_x_64) ;  /* 0x000000001f087348 */ /* 0x000fea0003c00000 */
[----:B------:R0:W1:Y:S02]  /*0a00*/  SHFL.UP P0, R30, R32, R33, R34 ;  /* 0x04000021201e7389 */ /* 0x0000640000000022 */
[----:B01----:R-:W-:Y:S05]  /*0a10*/  ENDCOLLECTIVE ;  /* 0x000000000000791b */ /* 0x003fea0003800000 */
.L_x_64:
[----:B------:R-:W-:Y:S02]  /*0a20*/  HFMA2 R33, -RZ, RZ, 0, 1.1920928955078125e-07 ;  /* 0x00000002ff217431 */ /* 0x000fe400000001ff */
[----:B------:R-:W-:-:S05]  /*0a30*/  IMAD.MOV.U32 R26, RZ, RZ, R30 ;  /* 0x000000ffff1a7224 */ /* 0x000fca00078e001e */
[----:B------:R-:W-:-:S05]  /*0a40*/  @P0 IADD3 R26, PT, PT, R25, R26, RZ ;  /* 0x0000001a191a0210 */ /* 0x000fca0007ffe0ff */
[----:B------:R-:W-:-:S07]  /*0a50*/  IMAD.MOV.U32 R32, RZ, RZ, R26 ;  /* 0x000000ffff207224 */ /* 0x000fce00078e001a */
[----:B------:R-:W-:Y:S05]  /*0a60*/  WARPSYNC.COLLECTIVE R31, `(.L_x_65) ;  /* 0x000000001f087348 */ /* 0x000fea0003c00000 */
[----:B------:R0:W1:Y:S02]  /*0a70*/  SHFL.UP P0, R30, R32, R33, R34 ;  /* 0x04000021201e7389 */ /* 0x0000640000000022 */
[----:B01----:R-:W-:Y:S05]  /*0a80*/  ENDCOLLECTIVE ;  /* 0x000000000000791b */ /* 0x003fea0003800000 */
.L_x_65:
[----:B------:R-:W-:Y:S01]  /*0a90*/  MOV R33, 0x4 ;  /* 0x0000000400217802 */ /* 0x000fe20000000f00 */
[----:B------:R-:W-:-:S05]  /*0aa0*/  IMAD.MOV.U32 R27, RZ, RZ, R30 ;  /* 0x000000ffff1b7224 */ /* 0x000fca00078e001e */
[----:B------:R-:W-:-:S05]  /*0ab0*/  @P0 IADD3 R27, PT, PT, R26, R27, RZ ;  /* 0x0000001b1a1b0210 */ /* 0x000fca0007ffe0ff */
[----:B------:R-:W-:-:S07]  /*0ac0*/  IMAD.MOV.U32 R32, RZ, RZ, R27 ;  /* 0x000000ffff207224 */ /* 0x000fce00078e001b */
[----:B------:R-:W-:Y:S05]  /*0ad0*/  WARPSYNC.COLLECTIVE R31, `(.L_x_66) ;  /* 0x000000001f087348 */ /* 0x000fea0003c00000 */
[----:B------:R0:W1:Y:S02]  /*0ae0*/  SHFL.UP P0, R30, R32, R33, R34 ;  /* 0x04000021201e7389 */ /* 0x0000640000000022 */
[----:B01----:R-:W-:Y:S05]  /*0af0*/  ENDCOLLECTIVE ;  /* 0x000000000000791b */ /* 0x003fea0003800000 */
.L_x_66:
[----:B------:R-:W-:Y:S02]  /*0b00*/  HFMA2 R33, -RZ, RZ, 0, 4.76837158203125e-07 ;  /* 0x00000008ff217431 */ /* 0x000fe400000001ff */
[----:B------:R-:W-:-:S05]  /*0b10*/  IMAD.MOV.U32 R28, RZ, RZ, R30 ;  /* 0x000000ffff1c7224 */ /* 0x000fca00078e001e */
[----:B------:R-:W-:-:S05]  /*0b20*/  @P0 IADD3 R28, PT, PT, R27, R28, RZ ;  /* 0x0000001c1b1c0210 */ /* 0x000fca0007ffe0ff */
[----:B------:R-:W-:-:S07]  /*0b30*/  IMAD.MOV.U32 R32, RZ, RZ, R28 ;  /* 0x000000ffff207224 */ /* 0x000fce00078e001c */
[----:B------:R-:W-:Y:S05]  /*0b40*/  WARPSYNC.COLLECTIVE R31, `(.L_x_67) ;  /* 0x000000001f087348 */ /* 0x000fea0003c00000 */
[----:B------:R0:W1:Y:S02]  /*0b50*/  SHFL.UP P0, R30, R32, R33, R34 ;  /* 0x04000021201e7389 */ /* 0x0000640000000022 */
[----:B01----:R-:W-:Y:S05]  /*0b60*/  ENDCOLLECTIVE ;  /* 0x000000000000791b */ /* 0x003fea0003800000 */
.L_x_67:
[----:B------:R-:W-:Y:S01]  /*0b70*/  MOV R33, 0x10 ;  /* 0x0000001000217802 */ /* 0x000fe20000000f00 */
[----:B------:R-:W-:-:S05]  /*0b80*/  IMAD.MOV.U32 R29, RZ, RZ, R30 ;  /* 0x000000ffff1d7224 */ /* 0x000fca00078e001e */
[----:B------:R-:W-:-:S05]  /*0b90*/  @P0 IADD3 R29, PT, PT, R28, R29, RZ ;  /* 0x0000001d1c1d0210 */ /* 0x000fca0007ffe0ff */
[----:B------:R-:W-:-:S07]  /*0ba0*/  IMAD.MOV.U32 R32, RZ, RZ, R29 ;  /* 0x000000ffff207224 */ /* 0x000fce00078e001d */
[----:B------:R-:W-:Y:S05]  /*0bb0*/  WARPSYNC.COLLECTIVE R31, `(.L_x_68) ;  /* 0x000000001f087348 */ /* 0x000fea0003c00000 */
[----:B------:R0:W1:Y:S02]  /*0bc0*/  SHFL.UP P0, R30, R32, R33, R34 ;  /* 0x04000021201e7389 */ /* 0x0000640000000022 */
[----:B01----:R-:W-:Y:S05]  /*0bd0*/  ENDCOLLECTIVE ;  /* 0x000000000000791b */ /* 0x003fea0003800000 */
.L_x_68:
[----:B------:R-:W-:Y:S05]  /*0be0*/  BRA `(.L_x_69) ;  /* 0xfffffff8008c7947 */ /* 0x000fea000383ffff */
.L_x_70:
        /* <DEDUP_REMOVED lines=9> */
.L_x_112:


//--------------------- .text._Z20BlockPrefixSumKernelILi256ELi4ELN3cub18CUB_300001_SM_100018BlockScanAlgorithmE0EEvPKiPi --------------------------
	.section	.text._Z20BlockPrefixSumKernelILi256ELi4ELN3cub18CUB_300001_SM_100018BlockScanAlgorithmE0EEvPKiPi,"ax",@progbits
	.align	128
        .global         _Z20BlockPrefixSumKernelILi256ELi4ELN3cub18CUB_300001_SM_100018BlockScanAlgorithmE0EEvPKiPi
        .type           _Z20BlockPrefixSumKernelILi256ELi4ELN3cub18CUB_300001_SM_100018BlockScanAlgorithmE0EEvPKiPi,@function
        .size           _Z20BlockPrefixSumKernelILi256ELi4ELN3cub18CUB_300001_SM_100018BlockScanAlgorithmE0EEvPKiPi,(.L_x_113 - _Z20BlockPrefixSumKernelILi256ELi4ELN3cub18CUB_300001_SM_100018BlockScanAlgorithmE0EEvPKiPi)
        .other          _Z20BlockPrefixSumKernelILi256ELi4ELN3cub18CUB_300001_SM_100018BlockScanAlgorithmE0EEvPKiPi,@"STO_CUDA_ENTRY STV_DEFAULT"
_Z20BlockPrefixSumKernelILi256ELi4ELN3cub18CUB_300001_SM_100018BlockScanAlgorithmE0EEvPKiPi:
.text._Z20BlockPrefixSumKernelILi256ELi4ELN3cub18CUB_300001_SM_100018BlockScanAlgorithmE0EEvPKiPi:
        /* <DEDUP_REMOVED lines=61> */
.L_x_78:
        /* <DEDUP_REMOVED lines=21> */
.L_x_71:
        /* <DEDUP_REMOVED lines=25> */
.L_x_72:
[----:B------:R-:W-:Y:S02]  /*06b0*/  HFMA2 R25, -RZ, RZ, 0, 5.9604644775390625e-08 ;  /* 0x00000001ff197431 */ /* 0x000fe400000001ff */
[----:B------:R-:W-:Y:S01]  /*06c0*/  IMAD.MOV.U32 R26, RZ, RZ, R17 ;  /* 0x000000ffff1a7224 */ /* 0x000fe200078e0011 */
[----:B------:R-:W-:Y:S01]  /*06d0*/  MOV R23, 0xffffffff ;  /* 0xffffffff00177802 */ /* 0x000fe20000000f00 */
[----:B------:R-:W-:-:S07]  /*06e0*/  IMAD.MOV.U32 R28, RZ, RZ, RZ ;  /* 0x000000ffff1c7224 */ /* 0x000fce00078e00ff */
[----:B------:R-:W-:Y:S05]  /*06f0*/  WARPSYNC.COLLECTIVE R23, `(.L_x_73) ;  /* 0x0000000017087348 */ /* 0x000fea0003c00000 */
[----:B------:R0:W1:Y:S02]  /*0700*/  SHFL.UP P0, R24, R26, R25, R28 ;  /* 0x040000191a187389 */ /* 0x000064000000001c */
[----:B01----:R-:W-:Y:S05]  /*0710*/  ENDCOLLECTIVE ;  /* 0x000000000000791b */ /* 0x003fea0003800000 */
.L_x_73:
[----:B------:R-:W-:Y:S02]  /*0720*/  HFMA2 R25, -RZ, RZ, 0, 1.1920928955078125e-07 ;  /* 0x00000002ff197431 */ /* 0x000fe400000001ff */
[----:B------:R-:W-:-:S05]  /*0730*/  IMAD.MOV.U32 R20, RZ, RZ, R24 ;  /* 0x000000ffff147224 */ /* 0x000fca00078e0018 */
[----:B------:R-:W-:-:S05]  /*0740*/  @P0 IADD3 R20, PT, PT, R17, R20, RZ ;  /* 0x0000001411140210 */ /* 0x000fca0007ffe0ff */
[----:B------:R-:W-:-:S07]  /*0750*/  IMAD.MOV.U32 R26, RZ, RZ, R20 ;  /* 0x000000ffff1a7224 */ /* 0x000fce00078e0014 */
[----:B------:R-:W-:Y:S05]  /*0760*/  WARPSYNC.COLLECTIVE R23, `(.L_x_74) ;  /* 0x0000000017087348 */ /* 0x000fea0003c00000 */
[----:B------:R0:W1:Y:S02]  /*0770*/  SHFL.UP P0, R24, R26, R25, R28 ;  /* 0x040000191a187389 */ /* 0x000064000000001c */
[----:B01----:R-:W-:Y:S05]  /*0780*/  ENDCOLLECTIVE ;  /* 0x000000000000791b */ /* 0x003fea0003800000 */
.L_x_74:
[----:B------:R-:W-:Y:S01]  /*0790*/  MOV R25, 0x4 ;  /* 0x0000000400197802 */ /* 0x000fe20000000f00 */
[----:B------:R-:W-:-:S05]  /*07a0*/  IMAD.MOV.U32 R19, RZ, RZ, R24 ;  /* 0x000000ffff137224 */ /* 0x000fca00078e0018 */
[----:B------:R-:W-:-:S05]  /*07b0*/  @P0 IADD3 R19, PT, PT, R20, R19, RZ ;  /* 0x0000001314130210 */ /* 0x000fca0007ffe0ff */
[----:B------:R-:W-:-:S07]  /*07c0*/  IMAD.MOV.U32 R26, RZ, RZ, R19 ;  /* 0x000000ffff1a7224 */ /* 0x000fce00078e0013 */
[----:B------:R-:W-:Y:S05]  /*07d0*/  WARPSYNC.COLLECTIVE R23, `(.L_x_75) ;  /* 0x0000000017087348 */ /* 0x000fea0003c00000 */
[----:B------:R0:W1:Y:S02]  /*07e0*/  SHFL.UP P0, R24, R26, R25, R28 ;  /* 0x040000191a187389 */ /* 0x000064000000001c */
[----:B01----:R-:W-:Y:S05]  /*07f0*/  ENDCOLLECTIVE ;  /* 0x000000000000791b */ /* 0x003fea0003800000 */
.L_x_75:
[----:B------:R-:W-:Y:S02]  /*0800*/  HFMA2 R25, -RZ, RZ, 0, 4.76837158203125e-07 ;  /* 0x00000008ff197431 */ /* 0x000fe400000001ff */
[----:B------:R-:W-:-:S05]  /*0810*/  IMAD.MOV.U32 R22, RZ, RZ, R24 ;  /* 0x000000ffff167224 */ /* 0x000fca00078e0018 */
[----:B------:R-:W-:-:S05]  /*0820*/  @P0 IADD3 R22, PT, PT, R19, R22, RZ ;  /* 0x0000001613160210 */ /* 0x000fca0007ffe0ff */
[----:B------:R-:W-:-:S07]  /*0830*/  IMAD.MOV.U32 R26, RZ, RZ, R22 ;  /* 0x000000ffff1a7224 */ /* 0x000fce00078e0016 */
[----:B------:R-:W-:Y:S05]  /*0840*/  WARPSYNC.COLLECTIVE R23, `(.L_x_76) ;  /* 0x0000000017087348 */ /* 0x000fea0003c00000 */
[----:B------:R0:W1:Y:S02]  /*0850*/  SHFL.UP P0, R24, R26, R25, R28 ;  /* 0x040000191a187389 */ /* 0x000064000000001c */
[----:B01----:R-:W-:Y:S05]  /*0860*/  ENDCOLLECTIVE ;  /* 0x000000000000791b */ /* 0x003fea0003800000 */
.L_x_76:
[----:B------:R-:W-:Y:S01]  /*0870*/  MOV R25, 0x10 ;  /* 0x0000001000197802 */ /* 0x000fe20000000f00 */
[----:B------:R-:W-:-:S05]  /*0880*/  IMAD.MOV.U32 R21, RZ, RZ, R24 ;  /* 0x000000ffff157224 */ /* 0x000fca00078e0018 */
[----:B------:R-:W-:-:S05]  /*0890*/  @P0 IADD3 R21, PT, PT, R22, R21, RZ ;  /* 0x0000001516150210 */ /* 0x000fca0007ffe0ff */
[----:B------:R-:W-:-:S07]  /*08a0*/  IMAD.MOV.U32 R26, RZ, RZ, R21 ;  /* 0x000000ffff1a7224 */ /* 0x000fce00078e0015 */
[----:B------:R-:W-:Y:S05]  /*08b0*/  WARPSYNC.COLLECTIVE R23, `(.L_x_77) ;  /* 0x0000000017087348 */ /* 0x000fea0003c00000 */
[----:B------:R0:W1:Y:S02]  /*08c0*/  SHFL.UP P0, R24, R26, R25, R28 ;  /* 0x040000191a187389 */ /* 0x000064000000001c */
[----:B01----:R-:W-:Y:S05]  /*08d0*/  ENDCOLLECTIVE ;  /* 0x000000000000791b */ /* 0x003fea0003800000 */
.L_x_77:
[----:B------:R-:W-:Y:S05]  /*08e0*/  BRA `(.L_x_78) ;  /* 0xfffffff800b87947 */ /* 0x000fea000383ffff */
.L_x_79:
        /* <DEDUP_REMOVED lines=9> */
.L_x_113:


//--------------------- .text._Z20BlockPrefixSumKernelILi512ELi2ELN3cub18CUB_300001_SM_100018BlockScanAlgorithmE0EEvPKiPi --------------------------
	.section	.text._Z20BlockPrefixSumKernelILi512ELi2ELN3cub18CUB_300001_SM_100018BlockScanAlgorithmE0EEvPKiPi,"ax",@progbits
	.align	128
        .global         _Z20BlockPrefixSumKernelILi512ELi2ELN3cub18CUB_300001_SM_100018BlockScanAlgorithmE0EEvPKiPi
        .type           _Z20BlockPrefixSumKernelILi512ELi2ELN3cub18CUB_300001_SM_100018BlockScanAlgorithmE0EEvPKiPi,@function
        .size           _Z20BlockPrefixSumKernelILi512ELi2ELN3cub18CUB_300001_SM_100018BlockScanAlgorithmE0EEvPKiPi,(.L_x_114 - _Z20BlockPrefixSumKernelILi512ELi2ELN3cub18CUB_300001_SM_100018BlockScanAlgorithmE0EEvPKiPi)
        .other          _Z20BlockPrefixSumKernelILi512ELi2ELN3cub18CUB_300001_SM_100018BlockScanAlgorithmE0EEvPKiPi,@"STO_CUDA_ENTRY STV_DEFAULT"
_Z20BlockPrefixSumKernelILi512ELi2ELN3cub18CUB_300001_SM_100018BlockScanAlgorithmE0EEvPKiPi:
.text._Z20BlockPrefixSumKernelILi512ELi2ELN3cub18CUB_300001_SM_100018BlockScanAlgorithmE0EEvPKiPi:
        /* <DEDUP_REMOVED lines=67> */
.L_x_87:
        /* <DEDUP_REMOVED lines=37> */
.L_x_80:
        /* <DEDUP_REMOVED lines=19> */
.L_x_81:
[----:B------:R-:W-:Y:S02]  /*07b0*/  HFMA2 R28, -RZ, RZ, 0, 0 ;  /* 0x00000000ff1c7431 */ /* 0x000fe400000001ff */
[----:B------:R-:W-:Y:S02]  /*07c0*/  IMAD.MOV.U32 R27, RZ, RZ, -0x1 ;  /* 0xffffffffff1b7424 */ /* 0x000fe400078e00ff */
[----:B------:R-:W-:Y:S02]  /*07d0*/  IMAD.MOV.U32 R25, RZ, RZ, R3 ;  /* 0x000000ffff197224 */ /* 0x000fe400078e0003 */
[----:B------:R-:W-:-:S07]  /*07e0*/  IMAD.MOV.U32 R29, RZ, RZ, 0x1 ;  /* 0x00000001ff1d7424 */ /* 0x000fce00078e00ff */
[----:B------:R-:W-:Y:S05]  /*07f0*/  WARPSYNC.COLLECTIVE R27, `(.L_x_82) ;  /* 0x000000001b087348 */ /* 0x000fea0003c00000 */
[----:B------:R0:W1:Y:S02]  /*0800*/  SHFL.UP P0, R27, R25, R29, R28 ;  /* 0x0400001d191b7389 */ /* 0x000064000000001c */
[----:B01----:R-:W-:Y:S05]  /*0810*/  ENDCOLLECTIVE ;  /* 0x000000000000791b */ /* 0x003fea0003800000 */
.L_x_82:
        /* <DEDUP_REMOVED lines=8> */
.L_x_83:
[----:B------:R-:W-:Y:S02]  /*08a0*/  IMAD.MOV.U32 R29, RZ, RZ, 0x4 ;  /* 0x00000004ff1d7424 */ /* 0x000fe400078e00ff */
[----:B------:R-:W-:Y:S01]  /*08b0*/  IMAD.MOV.U32 R25, RZ, RZ, R27 ;  /* 0x000000ffff197224 */ /* 0x000fe200078e001b */
[----:B------:R-:W-:-:S04]  /*08c0*/  MOV R27, 0xffffffff ;  /* 0xffffffff001b7802 */ /* 0x000fc80000000f00 */
[----:B------:R-:W-:-:S07]  /*08d0*/  @P0 IADD3 R25, PT, PT, R26, R25, RZ ;  /* 0x000000191a190210 */ /* 0x000fce0007ffe0ff */
[----:B------:R-:W-:Y:S05]  /*08e0*/  WARPSYNC.COLLECTIVE R27, `(.L_x_84) ;  /* 0x000000001b087348 */ /* 0x000fea0003c00000 */
[----:B------:R0:W1:Y:S02]  /*08f0*/  SHFL.UP P0, R27, R25, R29, R28 ;  /* 0x0400001d191b7389 */ /* 0x000064000000001c */
[----:B01----:R-:W-:Y:S05]  /*0900*/  ENDCOLLECTIVE ;  /* 0x000000000000791b */ /* 0x003fea0003800000 */
.L_x_84:
        /* <DEDUP_REMOVED lines=8> */
.L_x_85:
[----:B------:R-:W-:Y:S01]  /*0990*/  HFMA2 R29, -RZ, RZ, 0, 9.5367431640625e-07 ;  /* 0x00000010ff1d7431 */ /* 0x000fe200000001ff */
[----:B------:R-:W-:Y:S01]  /*09a0*/  MOV R25, R27 ;  /* 0x0000001b00197202 */ /* 0x000fe20000000f00 */
[----:B------:R-:W-:-:S04]  /*09b0*/  IMAD.MOV.U32 R27, RZ, RZ, -0x1 ;  /* 0xffffffffff1b7424 */ /* 0x000fc800078e00ff */
[----:B------:R-:W-:-:S07]  /*09c0*/  @P0 IMAD.IADD R25, R26, 0x1, R25 ;  /* 0x000000011a190824 */ /* 0x000fce00078e0219 */
[----:B------:R-:W-:Y:S05]  /*09d0*/  WARPSYNC.COLLECTIVE R27, `(.L_x_86) ;  /* 0x000000001b087348 */ /* 0x000fea0003c00000 */
[----:B------:R0:W1:Y:S02]  /*09e0*/  SHFL.UP P0, R27, R25, R29, R28 ;  /* 0x0400001d191b7389 */ /* 0x000064000000001c */
[----:B01----:R-:W-:Y:S05]  /*09f0*/  ENDCOLLECTIVE ;  /* 0x000000000000791b */ /* 0x003fea0003800000 */
.L_x_86:
[----:B------:R-:W-:Y:S01]  /*0a00*/  MOV R26, R27 ;  /* 0x0000001b001a7202 */ /* 0x000fe20000000f00 */
[----:B------:R-:W-:Y:S06]  /*0a10*/  BRA `(.L_x_87) ;  /* 0xfffffff800847947 */ /* 0x000fec000383ffff */
.L_x_88:
        /* <DEDUP_REMOVED lines=14> */
.L_x_114:


//--------------------- .text._Z20BlockPrefixSumKernelILi1024ELi1ELN3cub18CUB_300001_SM_100018BlockScanAlgorithmE0EEvPKiPi --------------------------
	.section	.text._Z20BlockPrefixSumKernelILi1024ELi1ELN3cub18CUB_300001_SM_100018BlockScanAlgorithmE0EEvPKiPi,"ax",@progbits
	.align	128
        .global         _Z20BlockPrefixSumKernelILi1024ELi1ELN3cub18CUB_300001_SM_100018BlockScanAlgorithmE0EEvPKiPi
        .type           _Z20BlockPrefixSumKernelILi1024ELi1ELN3cub18CUB_300001_SM_100018BlockScanAlgorithmE0EEvPKiPi,@function
        .size           _Z20BlockPrefixSumKernelILi1024ELi1ELN3cub18CUB_300001_SM_100018BlockScanAlgorithmE0EEvPKiPi,(.L_x_115 - _Z20BlockPrefixSumKernelILi1024ELi1ELN3cub18CUB_300001_SM_100018BlockScanAlgorithmE0EEvPKiPi)
        .other          _Z20BlockPrefixSumKernelILi1024ELi1ELN3cub18CUB_300001_SM_100018BlockScanAlgorithmE0EEvPKiPi,@"STO_CUDA_ENTRY STV_DEFAULT"
_Z20BlockPrefixSumKernelILi1024ELi1ELN3cub18CUB_300001_SM_100018BlockScanAlgorithmE0EEvPKiPi:
.text._Z20BlockPrefixSumKernelILi1024ELi1ELN3cub18CUB_300001_SM_100018BlockScanAlgorithmE0EEvPKiPi:
        /* <DEDUP_REMOVED lines=83> */
.L_x_96:
        /* <DEDUP_REMOVED lines=69> */
.L_x_89:
        /* <DEDUP_REMOVED lines=18> */
.L_x_90:
[----:B------:R-:W-:Y:S02]  /*0aa0*/  HFMA2 R43, -RZ, RZ, 0, 0 ;  /* 0x00000000ff2b7431 */ /* 0x000fe400000001ff */
[----:B------:R-:W-:Y:S02]  /*0ab0*/  IMAD.MOV.U32 R44, RZ, RZ, R38 ;  /* 0x000000ffff2c7224 */ /* 0x000fe400078e0026 */
[----:B------:R-:W-:Y:S02]  /*0ac0*/  IMAD.MOV.U32 R39, RZ, RZ, 0x1 ;  /* 0x00000001ff277424 */ /* 0x000fe400078e00ff */
[----:B------:R-:W-:-:S07]  /*0ad0*/  IMAD.MOV.U32 R35, RZ, RZ, -0x1 ;  /* 0xffffffffff237424 */ /* 0x000fce00078e00ff */
[----:B------:R-:W-:Y:S05]  /*0ae0*/  WARPSYNC.COLLECTIVE R35, `(.L_x_91) ;  /* 0x0000000023087348 */ /* 0x000fea0003c00000 */
[----:B------:R0:W1:Y:S02]  /*0af0*/  SHFL.UP P0, R25, R44, R39, R43 ;  /* 0x040000272c197389 */ /* 0x000064000000002b */
[----:B01----:R-:W-:Y:S05]  /*0b00*/  ENDCOLLECTIVE ;  /* 0x000000000000791b */ /* 0x003fea0003800000 */
.L_x_91:
[----:B------:R-:W-:Y:S02]  /*0b10*/  IMAD.MOV.U32 R39, RZ, RZ, 0x2 ;  /* 0x00000002ff277424 */ /* 0x000fe400078e00ff */
[----:B------:R-:W-:-:S05]  /*0b20*/  IMAD.MOV.U32 R27, RZ, RZ, R25 ;  /* 0x000000ffff1b7224 */ /* 0x000fca00078e0019 */
[----:B------:R-:W-:-:S05]  /*0b30*/  @P0 IADD3 R27, PT, PT, R38, R27, RZ ;  /* 0x0000001b261b0210 */ /* 0x000fca0007ffe0ff */
[----:B------:R-:W-:-:S07]  /*0b40*/  IMAD.MOV.U32 R44, RZ, RZ, R27 ;  /* 0x000000ffff2c7224 */ /* 0x000fce00078e001b */
[----:B------:R-:W-:Y:S05]  /*0b50*/  WARPSYNC.COLLECTIVE R35, `(.L_x_92) ;  /* 0x0000000023087348 */ /* 0x000fea0003c00000 */
[----:B------:R0:W1:Y:S02]  /*0b60*/  SHFL.UP P0, R25, R44, R39, R43 ;  /* 0x040000272c197389 */ /* 0x000064000000002b */
[----:B01----:R-:W-:Y:S05]  /*0b70*/  ENDCOLLECTIVE ;  /* 0x000000000000791b */ /* 0x003fea0003800000 */
.L_x_92:
[----:B------:R-:W-:Y:S01]  /*0b80*/  HFMA2 R39, -RZ, RZ, 0, 2.384185791015625e-07 ;  /* 0x00000004ff277431 */ /* 0x000fe200000001ff */
[----:B------:R-:W-:-:S05]  /*0b90*/  MOV R40, R25 ;  /* 0x0000001900287202 */ /* 0x000fca0000000f00 */
[----:B------:R-:W-:-:S04]  /*0ba0*/  @P0 IMAD.IADD R40, R27, 0x1, R40 ;  /* 0x000000011b280824 */ /* 0x000fc800078e0228 */
[----:B------:R-:W-:-:S07]  /*0bb0*/  IMAD.MOV.U32 R44, RZ, RZ, R40 ;  /* 0x000000ffff2c7224 */ /* 0x000fce00078e0028 */
[----:B------:R-:W-:Y:S05]  /*0bc0*/  WARPSYNC.COLLECTIVE R35, `(.L_x_93) ;  /* 0x0000000023087348 */ /* 0x000fea0003c00000 */
[----:B------:R0:W1:Y:S02]  /*0bd0*/  SHFL.UP P0, R25, R44, R39, R43 ;  /* 0x040000272c197389 */ /* 0x000064000000002b */
[----:B01----:R-:W-:Y:S05]  /*0be0*/  ENDCOLLECTIVE ;  /* 0x000000000000791b */ /* 0x003fea0003800000 */
.L_x_93:
[----:B------:R-:W-:Y:S01]  /*0bf0*/  MOV R39, 0x8 ;  /* 0x0000000800277802 */ /* 0x000fe20000000f00 */
[----:B------:R-:W-:-:S05]  /*0c00*/  IMAD.MOV.U32 R29, RZ, RZ, R25 ;  /* 0x000000ffff1d7224 */ /* 0x000fca00078e0019 */
[----:B------:R-:W-:-:S05]  /*0c10*/  @P0 IADD3 R29, PT, PT, R40, R29, RZ ;  /* 0x0000001d281d0210 */ /* 0x000fca0007ffe0ff */
[----:B------:R-:W-:-:S07]  /*0c20*/  IMAD.MOV.U32 R44, RZ, RZ, R29 ;  /* 0x000000ffff2c7224 */ /* 0x000fce00078e001d */
[----:B------:R-:W-:Y:S05]  /*0c30*/  WARPSYNC.COLLECTIVE R35, `(.L_x_94) ;  /* 0x0000000023087348 */ /* 0x000fea0003c00000 */
[----:B------:R0:W1:Y:S02]  /*0c40*/  SHFL.UP P0, R25, R44, R39, R43 ;  /* 0x040000272c197389 */ /* 0x000064000000002b */
[----:B01----:R-:W-:Y:S05]  /*0c50*/  ENDCOLLECTIVE ;  /* 0x000000000000791b */ /* 0x003fea0003800000 */
.L_x_94:
[----:B------:R-:W-:Y:S02]  /*0c60*/  HFMA2 R39, -RZ, RZ, 0, 9.5367431640625e-07 ;  /* 0x00000010ff277431 */ /* 0x000fe400000001ff */
[----:B------:R-:W-:-:S05]  /*0c70*/  IMAD.MOV.U32 R42, RZ, RZ, R25 ;  /* 0x000000ffff2a7224 */ /* 0x000fca00078e0019 */
[----:B------:R-:W-:-:S05]  /*0c80*/  @P0 IADD3 R42, PT, PT, R29, R42, RZ ;  /* 0x0000002a1d2a0210 */ /* 0x000fca0007ffe0ff */
[----:B------:R-:W-:-:S07]  /*0c90*/  IMAD.MOV.U32 R44, RZ, RZ, R42 ;  /* 0x000000ffff2c7224 */ /* 0x000fce00078e002a */
[----:B------:R-:W-:Y:S05]  /*0ca0*/  WARPSYNC.COLLECTIVE R35, `(.L_x_95) ;  /* 0x0000000023087348 */ /* 0x000fea0003c00000 */
[----:B------:R0:W1:Y:S02]  /*0cb0*/  SHFL.UP P0, R25, R44, R39, R43 ;  /* 0x040000272c197389 */ /* 0x000064000000002b */
[----:B01----:R-:W-:Y:S05]  /*0cc0*/  ENDCOLLECTIVE ;  /* 0x000000000000791b */ /* 0x003fea0003800000 */
.L_x_95:
[----:B------:R-:W-:Y:S05]  /*0cd0*/  BRA `(.L_x_96) ;  /* 0xfffffff800147947 */ /* 0x000fea000383ffff */
.L_x_97:
        /* <DEDUP_REMOVED lines=10> */
.L_x_115:


//--------------------- .nv.shared._Z20BlockPrefixSumKernelILi32ELi32ELN3cub18CUB_300001_SM_100018BlockScanAlgorithmE2EEvPKiPi --------------------------
	.section	.nv.shared._Z20BlockPrefixSumKernelILi32ELi32ELN3cub18CUB_300001_SM_100018BlockScanAlgorithmE2EEvPKiPi,"aw",@nobits
	.sectionflags	@""
	.align	16
.nv.shared._Z20BlockPrefixSumKernelILi32ELi32ELN3cub18CUB_300001_SM_100018BlockScanAlgorithmE2EEvPKiPi:
	.zero		5264


//--------------------- .nv.shared.reserved.0     --------------------------
	.section	.nv.shared.reserved.0,"aw",@nobits
	.weak		__nv_reservedSMEM_offset_0_alias
	.size		__nv_reservedSMEM_offset_0_alias, 0, 64
	.other		__nv_reservedSMEM_offset_0_alias,@"STO_CUDA_RESERVED_SHARED STV_DEFAULT"
__nv_reservedSMEM_offset_0_alias:
	.zero		0
	.zero		64


//--------------------- .nv.global                --------------------------
	.section	.nv.global,"aw",@nobits
.nv.global:
	.type		_ZN34_INTERNAL_be132935_4_k_cu_d1f289384cuda3std3__48in_placeE,@object
	.size		_ZN34_INTERNAL_be132935_4_k_cu_d1f289384cuda3std3__48in_placeE,(_ZN34_INTERNAL_be132935_4_k_cu_d1f289384cuda3std6ranges3__45__cpo8distanceE - _ZN34_INTERNAL_be132935_4_k_cu_d1f289384cuda3std3__48in_placeE)
_ZN34_INTERNAL_be132935_4_k_cu_d1f289384cuda3std3__48in_placeE:
	.zero		1
	.type		_ZN34_INTERNAL_be132935_4_k_cu_d1f289384cuda3std6ranges3__45__cpo8distanceE,@object
	.size		_ZN34_INTERNAL_be132935_4_k_cu_d1f289384cuda3std6ranges3__45__cpo8distanceE,(_ZN34_INTERNAL_be132935_4_k_cu_d1f289384cuda3std3__45__cpo6cbeginE - _ZN34_INTERNAL_be132935_4_k_cu_d1f289384cuda3std6ranges3__45__cpo8distanceE)
_ZN34_INTERNAL_be132935_4_k_cu_d1f289384cuda3std6ranges3__45__cpo8distanceE:
	.zero		1
	.type		_ZN34_INTERNAL_be132935_4_k_cu_d1f289384cuda3std3__45__cpo6cbeginE,@object
	.size		_ZN34_INTERNAL_be132935_4_k_cu_d1f289384cuda3std3__45__cpo6cbeginE,(_ZN34_INTERNAL_be132935_4_k_cu_d1f289384cuda3std6ranges3__45__cpo7advanceE - _ZN34_INTERNAL_be132935_4_k_cu_d1f289384cuda3std3__45__cpo6cbeginE)
_ZN34_INTERNAL_be132935_4_k_cu_d1f289384cuda3std3__45__cpo6cbeginE:
	.zero		1
	.type		_ZN34_INTERNAL_be132935_4_k_cu_d1f289384cuda3std6ranges3__45__cpo7advanceE,@object
	.size		_ZN34_INTERNAL_be132935_4_k_cu_d1f289384cuda3std6ranges3__45__cpo7advanceE,(_ZN34_INTERNAL_be132935_4_k_cu_d1f289384cuda3std3__45__cpo7crbeginE - _ZN34_INTERNAL_be132935_4_k_cu_d1f289384cuda3std6ranges3__45__cpo7advanceE)
_ZN34_INTERNAL_be132935_4_k_cu_d1f289384cuda3std6ranges3__45__cpo7advanceE:
	.zero		1
	.type		_ZN34_INTERNAL_be132935_4_k_cu_d1f289384cuda3std3__45__cpo7crbeginE,@object
	.size		_ZN34_INTERNAL_be132935_4_k_cu_d1f289384cuda3std3__45__cpo7crbeginE,(_ZN34_INTERNAL_be132935_4_k_cu_d1f289384cuda3std6ranges3__45__cpo4dataE - _ZN34_INTERNAL_be132935_4_k_cu_d1f289384cuda3std3__45__cpo7crbeginE)
_ZN34_INTERNAL_be132935_4_k_cu_d1f289384cuda3std3__45__cpo7crbeginE:
	.zero		1
	.type		_ZN34_INTERNAL_be132935_4_k_cu_d1f289384cuda3std6ranges3__45__cpo4dataE,@object
	.size		_ZN34_INTERNAL_be132935_4_k_cu_d1f289384cuda3std6ranges3__45__cpo4dataE,(_ZN34_INTERNAL_be132935_4_k_cu_d1f289384cuda3std6ranges3__45__cpo5beginE - _ZN34_INTERNAL_be132935_4_k_cu_d1f289384cuda3std6ranges3__45__cpo4dataE)
_ZN34_INTERNAL_be132935_4_k_cu_d1f289384cuda3std6ranges3__45__cpo4dataE:
	.zero		1
	.type		_ZN34_INTERNAL_be132935_4_k_cu_d1f289384cuda3std6ranges3__45__cpo5beginE,@object
	.size		_ZN34_INTERNAL_be132935_4_k_cu_d1f289384cuda3std6ranges3__45__cpo5beginE,(_ZN34_INTERNAL_be132935_4_k_cu_d1f289384cuda3std3__436_GLOBAL__N__be132935_4_k_cu_d1f289386ignoreE - _ZN34_INTERNAL_be132935_4_k_cu_d1f289384cuda3std6ranges3__45__cpo5beginE)
_ZN34_INTERNAL_be132935_4_k_cu_d1f289384cuda3std6ranges3__45__cpo5beginE:
	.zero		1
	.type		_ZN34_INTERNAL_be132935_4_k_cu_d1f289384cuda3std3__436_GLOBAL__N__be132935_4_k_cu_d1f289386ignoreE,@object
	.size		_ZN34_INTERNAL_be132935_4_k_cu_d1f289384cuda3std3__436_GLOBAL__N__be132935_4_k_cu_d1f289386ignoreE,(_ZN34_INTERNAL_be132935_4_k_cu_d1f289384cuda3std6ranges3__45__cpo4sizeE - _ZN34_INTERNAL_be132935_4_k_cu_d1f289384cuda3std3__436_GLOBAL__N__be132935_4_k_cu_d1f289386ignoreE)
_ZN34_INTERNAL_be132935_4_k_cu_d1f289384cuda3std3__436_GLOBAL__N__be132935_4_k_cu_d1f289386ignoreE:
	.zero		1
	.type		_ZN34_INTERNAL_be132935_4_k_cu_d1f289384cuda3std6ranges3__45__cpo4sizeE,@object
	.size		_ZN34_INTERNAL_be132935_4_k_cu_d1f289384cuda3std6ranges3__45__cpo4sizeE,(_ZN34_INTERNAL_be132935_4_k_cu_d1f289384cuda3std3__45__cpo5beginE - _ZN34_INTERNAL_be132935_4_k_cu_d1f289384cuda3std6ranges3__45__cpo4sizeE)
_ZN34_INTERNAL_be132935_4_k_cu_d1f289384cuda3std6ranges3__45__cpo4sizeE:
	.zero		1
	.type		_ZN34_INTERNAL_be132935_4_k_cu_d1f289384cuda3std3__45__cpo5beginE,@object
	.size		_ZN34_INTERNAL_be132935_4_k_cu_d1f289384cuda3std3__45__cpo5beginE,(_ZN34_INTERNAL_be132935_4_k_cu_d1f289384cuda3std6ranges3__45__cpo6cbeginE - _ZN34_INTERNAL_be132935_4_k_cu_d1f289384cuda3std3__45__cpo5beginE)
_ZN34_INTERNAL_be132935_4_k_cu_d1f289384cuda3std3__45__cpo5beginE:
	.zero		1
	.type		_ZN34_INTERNAL_be132935_4_k_cu_d1f289384cuda3std6ranges3__45__cpo6cbeginE,@object
	.size		_ZN34_INTERNAL_be132935_4_k_cu_d1f289384cuda3std6ranges3__45__cpo6cbeginE,(_ZN34_INTERNAL_be132935_4_k_cu_d1f289384cuda3std3__45__cpo6rbeginE - _ZN34_INTERNAL_be132935_4_k_cu_d1f289384cuda3std6ranges3__45__cpo6cbeginE)
_ZN34_INTERNAL_be132935_4_k_cu_d1f289384cuda3std6ranges3__45__cpo6cbeginE:
	.zero		1
	.type		_ZN34_INTERNAL_be132935_4_k_cu_d1f289384cuda3std3__45__cpo6rbeginE,@object
	.size		_ZN34_INTERNAL_be132935_4_k_cu_d1f289384cuda3std3__45__cpo6rbeginE,(_ZN34_INTERNAL_be132935_4_k_cu_d1f289384cuda3std6ranges3__45__cpo4nextE - _ZN34_INTERNAL_be132935_4_k_cu_d1f289384cuda3std3__45__cpo6rbeginE)
_ZN34_INTERNAL_be132935_4_k_cu_d1f289384cuda3std3__45__cpo6rbeginE:
	.zero		1
	.type		_ZN34_INTERNAL_be132935_4_k_cu_d1f289384cuda3std6ranges3__45__cpo4nextE,@object
	.size		_ZN34_INTERNAL_be132935_4_k_cu_d1f289384cuda3std6ranges3__45__cpo4nextE,(_ZN34_INTERNAL_be132935_4_k_cu_d1f289384cuda3std6ranges3__45__cpo4swapE - _ZN34_INTERNAL_be132935_4_k_cu_d1f289384cuda3std6ranges3__45__cpo4nextE)
_ZN34_INTERNAL_be132935_4_k_cu_d1f289384cuda3std6ranges3__45__cpo4nextE:
	.zero		1
	.type		_ZN34_INTERNAL_be132935_4_k_cu_d1f289384cuda3std6ranges3__45__cpo4swapE,@object
	.size		_ZN34_INTERNAL_be132935_4_k_cu_d1f289384cuda3std6ranges3__45__cpo4swapE,(_ZN34_INTERNAL_be132935_4_k_cu_d1f289384cuda3std3__420unreachable_sentinelE - _ZN34_INTERNAL_be132935_4_k_cu_d1f289384cuda3std6ranges3__45__cpo4swapE)
_ZN34_INTERNAL_be132935_4_k_cu_d1f289384cuda3std6ranges3__45__cpo4swapE:
	.zero		1
	.type		_ZN34_INTERNAL_be132935_4_k_cu_d1f289384cuda3std3__420unreachable_sentinelE,@object
	.size		_ZN34_INTERNAL_be132935_4_k_cu_d1f289384cuda3std3__420unreachable_sentinelE,(_ZN34_INTERNAL_be132935_4_k_cu_d1f289386thrust24THRUST_300001_SM_1000_NS6system6detail10sequential3seqE - _ZN34_INTERNAL_be132935_4_k_cu_d1f289384cuda3std3__420unreachable_sentinelE)
_ZN34_INTERNAL_be132935_4_k_cu_d1f289384cuda3std3__420unreachable_sentinelE:
	.zero		1
	.type		_ZN34_INTERNAL_be132935_4_k_cu_d1f289386thrust24THRUST_300001_SM_1000_NS6system6detail10sequential3seqE,@object
	.size		_ZN34_INTERNAL_be132935_4_k_cu_d1f289386thrust24THRUST_300001_SM_1000_NS6system6detail10sequential3seqE,(_ZN34_INTERNAL_be132935_4_k_cu_d1f289384cuda3std3__45__cpo4cendE - _ZN34_INTERNAL_be132935_4_k_cu_d1f289386thrust24THRUST_300001_SM_1000_NS6system6detail10sequential3seqE)
_ZN34_INTERNAL_be132935_4_k_cu_d1f289386thrust24THRUST_300001_SM_1000_NS6system6detail10sequential3seqE:
	.zero		1
	.type		_ZN34_INTERNAL_be132935_4_k_cu_d1f289384cuda3std3__45__cpo4cendE,@object
	.size		_ZN34_INTERNAL_be132935_4_k_cu_d1f289384cuda3std3__45__cpo4cendE,(_ZN34_INTERNAL_be132935_4_k_cu_d1f289384cuda3std6ranges3__45__cpo9iter_swapE - _ZN34_INTERNAL_be132935_4_k_cu_d1f289384cuda3std3__45__cpo4cendE)
_ZN34_INTERNAL_be132935_4_k_cu_d1f289384cuda3std3__45__cpo4cendE:
	.zero		1
	.type		_ZN34_INTERNAL_be132935_4_k_cu_d1f289384cuda3std6ranges3__45__cpo9iter_swapE,@object
	.size		_ZN34_INTERNAL_be132935_4_k_cu_d1f289384cuda3std6ranges3__45__cpo9iter_swapE,(_ZN34_INTERNAL_be132935_4_k_cu_d1f289384cuda3std3__45__cpo5crendE - _ZN34_INTERNAL_be132935_4_k_cu_d1f289384cuda3std6ranges3__45__cpo9iter_swapE)
_ZN34_INTERNAL_be132935_4_k_cu_d1f289384cuda3std6ranges3__45__cpo9iter_swapE:
	.zero		1
	.type		_ZN34_INTERNAL_be132935_4_k_cu_d1f289384cuda3std3__45__cpo5crendE,@object
	.size		_ZN34_INTERNAL_be132935_4_k_cu_d1f289384cuda3std3__45__cpo5crendE,(_ZN34_INTERNAL_be132935_4_k_cu_d1f289384cuda3std6ranges3__45__cpo5cdataE - _ZN34_INTERNAL_be132935_4_k_cu_d1f289384cuda3std3__45__cpo5crendE)
_ZN34_INTERNAL_be132935_4_k_cu_d1f289384cuda3std3__45__cpo5crendE:
	.zero		1
	.type		_ZN34_INTERNAL_be132935_4_k_cu_d1f289384cuda3std6ranges3__45__cpo5cdataE,@object
	.size		_ZN34_INTERNAL_be132935_4_k_cu_d1f289384cuda3std6ranges3__45__cpo5cdataE,(_ZN34_INTERNAL_be132935_4_k_cu_d1f289384cuda3std6ranges3__45__cpo3endE - _ZN34_INTERNAL_be132935_4_k_cu_d1f289384cuda3std6ranges3__45__cpo5cdataE)
_ZN34_INTERNAL_be132935_4_k_cu_d1f289384cuda3std6ranges3__45__cpo5cdataE:
	.zero		1
	.type		_ZN34_INTERNAL_be132935_4_k_cu_d1f289384cuda3std6ranges3__45__cpo3endE,@object
	.size		_ZN34_INTERNAL_be132935_4_k_cu_d1f289384cuda3std6ranges3__45__cpo3endE,(_ZN34_INTERNAL_be132935_4_k_cu_d1f289384cuda3std3__419piecewise_constructE - _ZN34_INTERNAL_be132935_4_k_cu_d1f289384cuda3std6ranges3__45__cpo3endE)
_ZN34_INTERNAL_be132935_4_k_cu_d1f289384cuda3std6ranges3__45__cpo3endE:
	.zero		1
	.type		_ZN34_INTERNAL_be132935_4_k_cu_d1f289384cuda3std3__419piecewise_constructE,@object
	.size		_ZN34_INTERNAL_be132935_4_k_cu_d1f289384cuda3std3__419piecewise_constructE,(_ZN34_INTERNAL_be132935_4_k_cu_d1f289384cuda3std6ranges3__45__cpo5ssizeE - _ZN34_INTERNAL_be132935_4_k_cu_d1f289384cuda3std3__419piecewise_constructE)
_ZN34_INTERNAL_be132935_4_k_cu_d1f289384cuda3std3__419piecewise_constructE:
	.zero		1
	.type		_ZN34_INTERNAL_be132935_4_k_cu_d1f289384cuda3std6ranges3__45__cpo5ssizeE,@object
	.size		_ZN34_INTERNAL_be132935_4_k_cu_d1f289384cuda3std6ranges3__45__cpo5ssizeE,(_ZN34_INTERNAL_be132935_4_k_cu_d1f289384cuda3std3__45__cpo3endE - _ZN34_INTERNAL_be132935_4_k_cu_d1f289384cuda3std6ranges3__45__cpo5ssizeE)
_ZN34_INTERNAL_be132935_4_k_cu_d1f289384cuda3std6ranges3__45__cpo5ssizeE:
	.zero		1
	.type		_ZN34_INTERNAL_be132935_4_k_cu_d1f289384cuda3std3__45__cpo3endE,@object
	.size		_ZN34_INTERNAL_be132935_4_k_cu_d1f289384cuda3std3__45__cpo3endE,(_ZN34_INTERNAL_be132935_4_k_cu_d1f289384cuda3std6ranges3__45__cpo4cendE - _ZN34_INTERNAL_be132935_4_k_cu_d1f289384cuda3std3__45__cpo3endE)
_ZN34_INTERNAL_be132935_4_k_cu_d1f289384cuda3std3__45__cpo3endE:
	.zero		1
	.type		_ZN34_INTERNAL_be132935_4_k_cu_d1f289384cuda3std6ranges3__45__cpo4cendE,@object
	.size		_ZN34_INTERNAL_be132935_4_k_cu_d1f289384cuda3std6ranges3__45__cpo4cendE,(_ZN34_INTERNAL_be132935_4_k_cu_d1f289384cuda3std3__45__cpo4rendE - _ZN34_INTERNAL_be132935_4_k_cu_d1f289384cuda3std6ranges3__45__cpo4cendE)
_ZN34_INTERNAL_be132935_4_k_cu_d1f289384cuda3std6ranges3__45__cpo4cendE:
	.zero		1
	.type		_ZN34_INTERNAL_be132935_4_k_cu_d1f289384cuda3std3__45__cpo4rendE,@object
	.size		_ZN34_INTERNAL_be132935_4_k_cu_d1f289384cuda3std3__45__cpo4rendE,(_ZN34_INTERNAL_be132935_4_k_cu_d1f289384cuda3std6ranges3__45__cpo4prevE - _ZN34_INTERNAL_be132935_4_k_cu_d1f289384cuda3std3__45__cpo4rendE)
_ZN34_INTERNAL_be132935_4_k_cu_d1f289384cuda3std3__45__cpo4rendE:
	.zero		1
	.type		_ZN34_INTERNAL_be132935_4_k_cu_d1f289384cuda3std6ranges3__45__cpo4prevE,@object
	.size		_ZN34_INTERNAL_be132935_4_k_cu_d1f289384cuda3std6ranges3__45__cpo4prevE,(_ZN34_INTERNAL_be132935_4_k_cu_d1f289384cuda3std6ranges3__45__cpo9iter_moveE - _ZN34_INTERNAL_be132935_4_k_cu_d1f289384cuda3std6ranges3__45__cpo4prevE)
_ZN34_INTERNAL_be132935_4_k_cu_d1f289384cuda3std6ranges3__45__cpo4prevE:
	.zero		1
	.type		_ZN34_INTERNAL_be132935_4_k_cu_d1f289384cuda3std6ranges3__45__cpo9iter_moveE,@object
	.size		_ZN34_INTERNAL_be132935_4_k_cu_d1f289384cuda3std6ranges3__45__cpo9iter_moveE,(.L_13 - _ZN34_INTERNAL_be132935_4_k_cu_d1f289384cuda3std6ranges3__45__cpo9iter_moveE)
_ZN34_INTERNAL_be132935_4_k_cu_d1f289384cuda3std6ranges3__45__cpo9iter_moveE:
	.zero		1
.L_13:


//--------------------- .nv.shared._Z20BlockPrefixSumKernelILi64ELi16ELN3cub18CUB_300001_SM_100018BlockScanAlgorithmE2EEvPKiPi --------------------------
	.section	.nv.shared._Z20BlockPrefixSumKernelILi64ELi16ELN3cub18CUB_300001_SM_100018BlockScanAlgorithmE2EEvPKiPi,"aw",@nobits
	.sectionflags	@""
	.align	16
.nv.shared._Z20BlockPrefixSumKernelILi64ELi16ELN3cub18CUB_300001_SM_100018BlockScanAlgorithmE2EEvPKiPi:
	.zero		5264


//--------------------- .nv.shared._Z20BlockPrefixSumKernelILi128ELi8ELN3cub18CUB_300001_SM_100018BlockScanAlgorithmE2EEvPKiPi --------------------------
	.section	.nv.shared._Z20BlockPrefixSumKernelILi128ELi8ELN3cub18CUB_300001_SM_100018BlockScanAlgorithmE2EEvPKiPi,"aw",@nobits
	.sectionflags	@""
	.align	16
.nv.shared._Z20BlockPrefixSumKernelILi128ELi8ELN3cub18CUB_300001_SM_100018BlockScanAlgorithmE2EEvPKiPi:
	.zero		5264


//--------------------- .nv.shared._Z20BlockPrefixSumKernelILi256ELi4ELN3cub18CUB_300001_SM_100018BlockScanAlgorithmE2EEvPKiPi --------------------------
	.section	.nv.shared._Z20BlockPrefixSumKernelILi256ELi4ELN3cub18CUB_300001_SM_100018BlockScanAlgorithmE2EEvPKiPi,"aw",@nobits
	.sectionflags	@""
	.align	16
.nv.shared._Z20BlockPrefixSumKernelILi256ELi4ELN3cub18CUB_300001_SM_100018BlockScanAlgorithmE2EEvPKiPi:
	.zero		5136


//--------------------- .nv.shared._Z20BlockPrefixSumKernelILi512ELi2ELN3cub18CUB_300001_SM_100018BlockScanAlgorithmE2EEvPKiPi --------------------------
	.section	.nv.shared._Z20BlockPrefixSumKernelILi512ELi2ELN3cub18CUB_300001_SM_100018BlockScanAlgorithmE2EEvPKiPi,"aw",@nobits
	.sectionflags	@""
	.align	16
.nv.shared._Z20BlockPrefixSumKernelILi512ELi2ELN3cub18CUB_300001_SM_100018BlockScanAlgorithmE2EEvPKiPi:
	.zero		5136


//--------------------- .nv.shared._Z20BlockPrefixSumKernelILi1024ELi1ELN3cub18CUB_300001_SM_100018BlockScanAlgorithmE2EEvPKiPi --------------------------
	.section	.nv.shared._Z20BlockPrefixSumKernelILi1024ELi1ELN3cub18CUB_300001_SM_100018BlockScanAlgorithmE2EEvPKiPi,"aw",@nobits
	.sectionflags	@""
	.align	16
.nv.shared._Z20BlockPrefixSumKernelILi1024ELi1ELN3cub18CUB_300001_SM_100018BlockScanAlgorithmE2EEvPKiPi:
	.zero		5136


//--------------------- .nv.shared._Z20BlockPrefixSumKernelILi32ELi32ELN3cub18CUB_300001_SM_100018BlockScanAlgorithmE1EEvPKiPi --------------------------
	.section	.nv.shared._Z20BlockPrefixSumKernelILi32ELi32ELN3cub18CUB_300001_SM_100018BlockScanAlgorithmE1EEvPKiPi,"aw",@nobits
	.sectionflags	@""
	.align	16
.nv.shared._Z20BlockPrefixSumKernelILi32ELi32ELN3cub18CUB_300001_SM_100018BlockScanAlgorithmE1EEvPKiPi:
	.zero		5264


//--------------------- .nv.shared._Z20BlockPrefixSumKernelILi64ELi16ELN3cub18CUB_300001_SM_100018BlockScanAlgorithmE1EEvPKiPi --------------------------
	.section	.nv.shared._Z20BlockPrefixSumKernelILi64ELi16ELN3cub18CUB_300001_SM_100018BlockScanAlgorithmE1EEvPKiPi,"aw",@nobits
	.sectionflags	@""
	.align	16
.nv.shared._Z20BlockPrefixSumKernelILi64ELi16ELN3cub18CUB_300001_SM_100018BlockScanAlgorithmE1EEvPKiPi:
	.zero		5264


//--------------------- .nv.shared._Z20BlockPrefixSumKernelILi128ELi8ELN3cub18CUB_300001_SM_100018BlockScanAlgorithmE1EEvPKiPi --------------------------
	.section	.nv.shared._Z20BlockPrefixSumKernelILi128ELi8ELN3cub18CUB_300001_SM_100018BlockScanAlgorithmE1EEvPKiPi,"aw",@nobits
	.sectionflags	@""
	.align	16
.nv.shared._Z20BlockPrefixSumKernelILi128ELi8ELN3cub18CUB_300001_SM_100018BlockScanAlgorithmE1EEvPKiPi:
	.zero		5264


//--------------------- .nv.shared._Z20BlockPrefixSumKernelILi256ELi4ELN3cub18CUB_300001_SM_100018BlockScanAlgorithmE1EEvPKiPi --------------------------
	.section	.nv.shared._Z20BlockPrefixSumKernelILi256ELi4ELN3cub18CUB_300001_SM_100018BlockScanAlgorithmE1EEvPKiPi,"aw",@nobits
	.sectionflags	@""
	.align	16
.nv.shared._Z20BlockPrefixSumKernelILi256ELi4ELN3cub18CUB_300001_SM_100018BlockScanAlgorithmE1EEvPKiPi:
	.zero		5136


//--------------------- .nv.shared._Z20BlockPrefixSumKernelILi512ELi2ELN3cub18CUB_300001_SM_100018BlockScanAlgorithmE1EEvPKiPi --------------------------
	.section	.nv.shared._Z20BlockPrefixSumKernelILi512ELi2ELN3cub18CUB_300001_SM_100018BlockScanAlgorithmE1EEvPKiPi,"aw",@nobits
	.sectionflags	@""
	.align	16
.nv.shared._Z20BlockPrefixSumKernelILi512ELi2ELN3cub18CUB_300001_SM_100018BlockScanAlgorithmE1EEvPKiPi:
	.zero		5136


//--------------------- .nv.shared._Z20BlockPrefixSumKernelILi1024ELi1ELN3cub18CUB_300001_SM_100018BlockScanAlgorithmE1EEvPKiPi --------------------------
	.section	.nv.shared._Z20BlockPrefixSumKernelILi1024ELi1ELN3cub18CUB_300001_SM_100018BlockScanAlgorithmE1EEvPKiPi,"aw",@nobits
	.sectionflags	@""
	.align	16
.nv.shared._Z20BlockPrefixSumKernelILi1024ELi1ELN3cub18CUB_300001_SM_100018BlockScanAlgorithmE1EEvPKiPi:
	.zero		5280


//--------------------- .nv.shared._Z20BlockPrefixSumKernelILi32ELi32ELN3cub18CUB_300001_SM_100018BlockScanAlgorithmE0EEvPKiPi --------------------------
	.section	.nv.shared._Z20BlockPrefixSumKernelILi32ELi32ELN3cub18CUB_300001_SM_100018BlockScanAlgorithmE0EEvPKiPi,"aw",@nobits
	.sectionflags	@""
	.align	16
.nv.shared._Z20BlockPrefixSumKernelILi32ELi32ELN3cub18CUB_300001_SM_100018BlockScanAlgorithmE0EEvPKiPi:
	.zero		5264


//--------------------- .nv.shared._Z20BlockPrefixSumKernelILi64ELi16ELN3cub18CUB_300001_SM_100018BlockScanAlgorithmE0EEvPKiPi --------------------------
	.section	.nv.shared._Z20BlockPrefixSumKernelILi64ELi16ELN3cub18CUB_300001_SM_100018BlockScanAlgorithmE0EEvPKiPi,"aw",@nobits
	.sectionflags	@""
	.align	16
.nv.shared._Z20BlockPrefixSumKernelILi64ELi16ELN3cub18CUB_300001_SM_100018BlockScanAlgorithmE0EEvPKiPi:
	.zero		5264


//--------------------- .nv.shared._Z20BlockPrefixSumKernelILi128ELi8ELN3cub18CUB_300001_SM_100018BlockScanAlgorithmE0EEvPKiPi --------------------------
	.section	.nv.shared._Z20BlockPrefixSumKernelILi128ELi8ELN3cub18CUB_300001_SM_100018BlockScanAlgorithmE0EEvPKiPi,"aw",@nobits
	.sectionflags	@""
	.align	16
.nv.shared._Z20BlockPrefixSumKernelILi128ELi8ELN3cub18CUB_300001_SM_100018BlockScanAlgorithmE0EEvPKiPi:
	.zero		5264


//--------------------- .nv.shared._Z20BlockPrefixSumKernelILi256ELi4ELN3cub18CUB_300001_SM_100018BlockScanAlgorithmE0EEvPKiPi --------------------------
	.section	.nv.shared._Z20BlockPrefixSumKernelILi256ELi4ELN3cub18CUB_300001_SM_100018BlockScanAlgorithmE0EEvPKiPi,"aw",@nobits
	.sectionflags	@""
	.align	16
.nv.shared._Z20BlockPrefixSumKernelILi256ELi4ELN3cub18CUB_300001_SM_100018BlockScanAlgorithmE0EEvPKiPi:
	.zero		5136


//--------------------- .nv.shared._Z20BlockPrefixSumKernelILi512ELi2ELN3cub18CUB_300001_SM_100018BlockScanAlgorithmE0EEvPKiPi --------------------------
	.section	.nv.shared._Z20BlockPrefixSumKernelILi512ELi2ELN3cub18CUB_300001_SM_100018BlockScanAlgorithmE0EEvPKiPi,"aw",@nobits
	.sectionflags	@""
	.align	16
.nv.shared._Z20BlockPrefixSumKernelILi512ELi2ELN3cub18CUB_300001_SM_100018BlockScanAlgorithmE0EEvPKiPi:
	.zero		5136


//--------------------- .nv.shared._Z20BlockPrefixSumKernelILi1024ELi1ELN3cub18CUB_300001_SM_100018BlockScanAlgorithmE0EEvPKiPi --------------------------
	.section	.nv.shared._Z20BlockPrefixSumKernelILi1024ELi1ELN3cub18CUB_300001_SM_100018BlockScanAlgorithmE0EEvPKiPi,"aw",@nobits
	.sectionflags	@""
	.align	16
.nv.shared._Z20BlockPrefixSumKernelILi1024ELi1ELN3cub18CUB_300001_SM_100018BlockScanAlgorithmE0EEvPKiPi:
	.zero		5280


//--------------------- .nv.constant0._Z20BlockPrefixSumKernelILi32ELi32ELN3cub18CUB_300001_SM_100018BlockScanAlgorithmE2EEvPKiPi --------------------------
	.section	.nv.constant0._Z20BlockPrefixSumKernelILi32ELi32ELN3cub18CUB_300001_SM_100018BlockScanAlgorithmE2EEvPKiPi,"a",@progbits
	.sectionflags	@""
	.align	4
.nv.constant0._Z20BlockPrefixSumKernelILi32ELi32ELN3cub18CUB_300001_SM_100018BlockScanAlgorithmE2EEvPKiPi:
	.zero		912


//--------------------- .nv.constant0._Z20BlockPrefixSumKernelILi64ELi16ELN3cub18CUB_300001_SM_100018BlockScanAlgorithmE2EEvPKiPi --------------------------
	.section	.nv.constant0._Z20BlockPrefixSumKernelILi64ELi16ELN3cub18CUB_300001_SM_100018BlockScanAlgorithmE2EEvPKiPi,"a",@progbits
	.sectionflags	@""
	.align	4
.nv.constant0._Z20BlockPrefixSumKernelILi64ELi16ELN3cub18CUB_300001_SM_100018BlockScanAlgorithmE2EEvPKiPi:
	.zero		912


//--------------------- .nv.constant0._Z20BlockPrefixSumKernelILi128ELi8ELN3cub18CUB_300001_SM_100018BlockScanAlgorithmE2EEvPKiPi --------------------------
	.section	.nv.constant0._Z20BlockPrefixSumKernelILi128ELi8ELN3cub18CUB_300001_SM_100018BlockScanAlgorithmE2EEvPKiPi,"a",@progbits
	.sectionflags	@""
	.align	4
.nv.constant0._Z20BlockPrefixSumKernelILi128ELi8ELN3cub18CUB_300001_SM_100018BlockScanAlgorithmE2EEvPKiPi:
	.zero		912


//--------------------- .nv.constant0._Z20BlockPrefixSumKernelILi256ELi4ELN3cub18CUB_300001_SM_100018BlockScanAlgorithmE2EEvPKiPi --------------------------
	.section	.nv.constant0._Z20BlockPrefixSumKernelILi256ELi4ELN3cub18CUB_300001_SM_100018BlockScanAlgorithmE2EEvPKiPi,"a",@progbits
	.sectionflags	@""
	.align	4
.nv.constant0._Z20BlockPrefixSumKernelILi256ELi4ELN3cub18CUB_300001_SM_100018BlockScanAlgorithmE2EEvPKiPi:
	.zero		912


//--------------------- .nv.constant0._Z20BlockPrefixSumKernelILi512ELi2ELN3cub18CUB_300001_SM_100018BlockScanAlgorithmE2EEvPKiPi --------------------------
	.section	.nv.constant0._Z20BlockPrefixSumKernelILi512ELi2ELN3cub18CUB_300001_SM_100018BlockScanAlgorithmE2EEvPKiPi,"a",@progbits
	.sectionflags	@""
	.align	4
.nv.constant0._Z20BlockPrefixSumKernelILi512ELi2ELN3cub18CUB_300001_SM_100018BlockScanAlgorithmE2EEvPKiPi:
	.zero		912


//--------------------- .nv.constant0._Z20BlockPrefixSumKernelILi1024ELi1ELN3cub18CUB_300001_SM_100018BlockScanAlgorithmE2EEvPKiPi --------------------------
	.section	.nv.constant0._Z20BlockPrefixSumKernelILi1024ELi1ELN3cub18CUB_300001_SM_100018BlockScanAlgorithmE2EEvPKiPi,"a",@progbits
	.sectionflags	@""
	.align	4
.nv.constant0._Z20BlockPrefixSumKernelILi1024ELi1ELN3cub18CUB_300001_SM_100018BlockScanAlgorithmE2EEvPKiPi:
	.zero		912


//--------------------- .nv.constant0._Z20BlockPrefixSumKernelILi32ELi32ELN3cub18CUB_300001_SM_100018BlockScanAlgorithmE1EEvPKiPi --------------------------
	.section	.nv.constant0._Z20BlockPrefixSumKernelILi32ELi32ELN3cub18CUB_300001_SM_100018BlockScanAlgorithmE1EEvPKiPi,"a",@progbits
	.sectionflags	@""
	.align	4
.nv.constant0._Z20BlockPrefixSumKernelILi32ELi32ELN3cub18CUB_300001_SM_100018BlockScanAlgorithmE1EEvPKiPi:
	.zero		912


//--------------------- .nv.constant0._Z20BlockPrefixSumKernelILi64ELi16ELN3cub18CUB_300001_SM_100018BlockScanAlgorithmE1EEvPKiPi --------------------------
	.section	.nv.constant0._Z20BlockPrefixSumKernelILi64ELi16ELN3cub18CUB_300001_SM_100018BlockScanAlgorithmE1EEvPKiPi,"a",@progbits
	.sectionflags	@""
	.align	4
.nv.constant0._Z20BlockPrefixSumKernelILi64ELi16ELN3cub18CUB_300001_SM_100018BlockScanAlgorithmE1EEvPKiPi:
	.zero		912


//--------------------- .nv.constant0._Z20BlockPrefixSumKernelILi128ELi8ELN3cub18CUB_300001_SM_100018BlockScanAlgorithmE1EEvPKiPi --------------------------
	.section	.nv.constant0._Z20BlockPrefixSumKernelILi128ELi8ELN3cub18CUB_300001_SM_100018BlockScanAlgorithmE1EEvPKiPi,"a",@progbits
	.sectionflags	@""
	.align	4
.nv.constant0._Z20BlockPrefixSumKernelILi128ELi8ELN3cub18CUB_300001_SM_100018BlockScanAlgorithmE1EEvPKiPi:
	.zero		912


//--------------------- .nv.constant0._Z20BlockPrefixSumKernelILi256ELi4ELN3cub18CUB_300001_SM_100018BlockScanAlgorithmE1EEvPKiPi --------------------------
	.section	.nv.constant0._Z20BlockPrefixSumKernelILi256ELi4ELN3cub18CUB_300001_SM_100018BlockScanAlgorithmE1EEvPKiPi,"a",@progbits
	.sectionflags	@""
	.align	4
.nv.constant0._Z20BlockPrefixSumKernelILi256ELi4ELN3cub18CUB_300001_SM_100018BlockScanAlgorithmE1EEvPKiPi:
	.zero		912


//--------------------- .nv.constant0._Z20BlockPrefixSumKernelILi512ELi2ELN3cub18CUB_300001_SM_100018BlockScanAlgorithmE1EEvPKiPi --------------------------
	.section	.nv.constant0._Z20BlockPrefixSumKernelILi512ELi2ELN3cub18CUB_300001_SM_100018BlockScanAlgorithmE1EEvPKiPi,"a",@progbits
	.sectionflags	@""
	.align	4
.nv.constant0._Z20BlockPrefixSumKernelILi512ELi2ELN3cub18CUB_300001_SM_100018BlockScanAlgorithmE1EEvPKiPi:
	.zero		912


//--------------------- .nv.constant0._Z20BlockPrefixSumKernelILi1024ELi1ELN3cub18CUB_300001_SM_100018BlockScanAlgorithmE1EEvPKiPi --------------------------
	.section	.nv.constant0._Z20BlockPrefixSumKernelILi1024ELi1ELN3cub18CUB_300001_SM_100018BlockScanAlgorithmE1EEvPKiPi,"a",@progbits
	.sectionflags	@""
	.align	4
.nv.constant0._Z20BlockPrefixSumKernelILi1024ELi1ELN3cub18CUB_300001_SM_100018BlockScanAlgorithmE1EEvPKiPi:
	.zero		912


//--------------------- .nv.constant0._Z20BlockPrefixSumKernelILi32ELi32ELN3cub18CUB_300001_SM_100018BlockScanAlgorithmE0EEvPKiPi --------------------------
	.section	.nv.constant0._Z20BlockPrefixSumKernelILi32ELi32ELN3cub18CUB_300001_SM_100018BlockScanAlgorithmE0EEvPKiPi,"a",@progbits
	.sectionflags	@""
	.align	4
.nv.constant0._Z20BlockPrefixSumKernelILi32ELi32ELN3cub18CUB_300001_SM_100018BlockScanAlgorithmE0EEvPKiPi:
	.zero		912


//--------------------- .nv.constant0._Z20BlockPrefixSumKernelILi64ELi16ELN3cub18CUB_300001_SM_100018BlockScanAlgorithmE0EEvPKiPi --------------------------
	.section	.nv.constant0._Z20BlockPrefixSumKernelILi64ELi16ELN3cub18CUB_300001_SM_100018BlockScanAlgorithmE0EEvPKiPi,"a",@progbits
	.sectionflags	@""
	.align	4
.nv.constant0._Z20BlockPrefixSumKernelILi64ELi16ELN3cub18CUB_300001_SM_100018BlockScanAlgorithmE0EEvPKiPi:
	.zero		912


//--------------------- .nv.constant0._Z20BlockPrefixSumKernelILi128ELi8ELN3cub18CUB_300001_SM_100018BlockScanAlgorithmE0EEvPKiPi --------------------------
	.section	.nv.constant0._Z20BlockPrefixSumKernelILi128ELi8ELN3cub18CUB_300001_SM_100018BlockScanAlgorithmE0EEvPKiPi,"a",@progbits
	.sectionflags	@""
	.align	4
.nv.constant0._Z20BlockPrefixSumKernelILi128ELi8ELN3cub18CUB_300001_SM_100018BlockScanAlgorithmE0EEvPKiPi:
	.zero		912


//--------------------- .nv.constant0._Z20BlockPrefixSumKernelILi256ELi4ELN3cub18CUB_300001_SM_100018BlockScanAlgorithmE0EEvPKiPi --------------------------
	.section	.nv.constant0._Z20BlockPrefixSumKernelILi256ELi4ELN3cub18CUB_300001_SM_100018BlockScanAlgorithmE0EEvPKiPi,"a",@progbits
	.sectionflags	@""
	.align	4
.nv.constant0._Z20BlockPrefixSumKernelILi256ELi4ELN3cub18CUB_300001_SM_100018BlockScanAlgorithmE0EEvPKiPi:
	.zero		912


//--------------------- .nv.constant0._Z20BlockPrefixSumKernelILi512ELi2ELN3cub18CUB_300001_SM_100018BlockScanAlgorithmE0EEvPKiPi --------------------------
	.section	.nv.constant0._Z20BlockPrefixSumKernelILi512ELi2ELN3cub18CUB_300001_SM_100018BlockScanAlgorithmE0EEvPKiPi,"a",@progbits
	.sectionflags	@""
	.align	4
.nv.constant0._Z20BlockPrefixSumKernelILi512ELi2ELN3cub18CUB_300001_SM_100018BlockScanAlgorithmE0EEvPKiPi:
	.zero		912


//--------------------- .nv.constant0._Z20BlockPrefixSumKernelILi1024ELi1ELN3cub18CUB_300001_SM_100018BlockScanAlgorithmE0EEvPKiPi --------------------------
	.section	.nv.constant0._Z20BlockPrefixSumKernelILi1024ELi1ELN3cub18CUB_300001_SM_100018BlockScanAlgorithmE0EEvPKiPi,"a",@progbits
	.sectionflags	@""
	.align	4
.nv.constant0._Z20BlockPrefixSumKernelILi1024ELi1ELN3cub18CUB_300001_SM_100018BlockScanAlgorithmE0EEvPKiPi:
	.zero		912


//--------------------- SYMBOLS --------------------------

	.type		.nv.reservedSmem.offset0,@object
	.size		.nv.reservedSmem.offset0,0x4
	.type		.nv.reservedSmem.cap,@object
	.size		.nv.reservedSmem.cap,0x4
